	.target	sm_90a

	.elftype	@"ET_EXEC"


//--------------------- .note.nv.tkinfo           --------------------------
	.section	.note.nv.tkinfo,"",@"SHT_NOTE"
	.sectionflags	@"SHF_NOTE_NV_TKINFO"
	.tkinfo
        /*0018*/ 	.word	0x00000002
        /*0030*/ 	.string	""
        /*0030*/ 	.string	"ptxas"
        /*0030*/ 	.string	"Cuda compilation tools, release 13.0, V13.0.88"
        /*0030*/ 	.string	"Build cuda_13.0.r13.0/compiler.36424714_0"
        /*0030*/ 	.string	"-arch sm_90a -m 64 "



//--------------------- .note.nv.cuinfo           --------------------------
	.section	.note.nv.cuinfo,"",@"SHT_NOTE"
	.sectionflags	@"SHF_NOTE_NV_CUINFO"
        /*0018*/ 	.short	0x0002
        /*001a*/ 	.short	0x005a
        /*001c*/ 	.short	0x0082
	.zero		2


//--------------------- .nv.info                  --------------------------
	.section	.nv.info,"",@"SHT_CUDA_INFO"
	.align	4


	//----- nvinfo : EIATTR_REGCOUNT
	.align		4
        /*0000*/ 	.byte	0x04, 0x2f
        /*0002*/ 	.short	(.L_12 - .L_11)
	.align		4
.L_11:
        /*0004*/ 	.word	index@(_ZN7cutlass13device_kernelINS_4gemm6kernel13GemmUniversalIN4cute5tupleIJiiiiEEENS1_10collective13CollectiveMmaINS1_37MainloopSm90TmaGmmaWarpSpecializedFP8ILi3ENS5_IJNS4_1CILi2EEENSA_ILi1EEESC_EEENS1_35KernelTmaWarpSpecializedCooperativeEEENS5_IJNSA_ILi512EEENSA_ILi48EEENSA_ILi128EEEEEENS_12float_e4m3_tENS5_IJlSC_lEEESK_SL_NS4_8TiledMMAINS4_8MMA_AtomIJNS4_4SM904GMMA30MMA_64x16x32_F32E4M3E4M3_SS_TNILNSP_7ScaleInE1ELSR_1EEEEEENS4_6LayoutISD_NS5_IJSC_NSA_ILi0EEESV_EEEEENS5_IJNS4_10UnderscoreESY_SY_EEEEENS4_13SM90_TMA_LOADENS4_14ComposedLayoutINS4_7SwizzleILi3ELi4ELi3EEENS4_18smem_ptr_flag_bitsILi8EEENSU_INS5_IJNSA_ILi8EEESI_EEENS5_IJSI_SC_EEEEEEEvNS4_8identityENS4_23SM90_TMA_LOAD_MULTICASTES1B_vS1C_EENS_8epilogue10collective6detail29Sm90TmaWarpSpecializedAdapterINS1G_15DefaultEpilogueISK_SL_SL_NS1F_6thread17LinearCombinationISK_Li1EffLNS1K_9ScaleType4KindE0ELNS_15FloatRoundStyleE2ESK_EENS1_15EpilogueDefaultEEEEEvvEEEEvNT_6ParamsE)
        /*0008*/ 	.word	0x000000a8


	//----- nvinfo : EIATTR_FRAME_SIZE
	.align		4
.L_12:
        /*000c*/ 	.byte	0x04, 0x11
        /*000e*/ 	.short	(.L_14 - .L_13)
	.align		4
.L_13:
        /*0010*/ 	.word	index@(_ZN7cutlass13device_kernelINS_4gemm6kernel13GemmUniversalIN4cute5tupleIJiiiiEEENS1_10collective13CollectiveMmaINS1_37MainloopSm90TmaGmmaWarpSpecializedFP8ILi3ENS5_IJNS4_1CILi2EEENSA_ILi1EEESC_EEENS1_35KernelTmaWarpSpecializedCooperativeEEENS5_IJNSA_ILi512EEENSA_ILi48EEENSA_ILi128EEEEEENS_12float_e4m3_tENS5_IJlSC_lEEESK_SL_NS4_8TiledMMAINS4_8MMA_AtomIJNS4_4SM904GMMA30MMA_64x16x32_F32E4M3E4M3_SS_TNILNSP_7ScaleInE1ELSR_1EEEEEENS4_6LayoutISD_NS5_IJSC_NSA_ILi0EEESV_EEEEENS5_IJNS4_10UnderscoreESY_SY_EEEEENS4_13SM90_TMA_LOADENS4_14ComposedLayoutINS4_7SwizzleILi3ELi4ELi3EEENS4_18smem_ptr_flag_bitsILi8EEENSU_INS5_IJNSA_ILi8EEESI_EEENS5_IJSI_SC_EEEEEEEvNS4_8identityENS4_23SM90_TMA_LOAD_MULTICASTES1B_vS1C_EENS_8epilogue10collective6detail29Sm90TmaWarpSpecializedAdapterINS1G_15DefaultEpilogueISK_SL_SL_NS1F_6thread17LinearCombinationISK_Li1EffLNS1K_9ScaleType4KindE0ELNS_15FloatRoundStyleE2ESK_EENS1_15EpilogueDefaultEEEEEvvEEEEvNT_6ParamsE)
        /*0014*/ 	.word	0x00000040


	//----- nvinfo : EIATTR_MIN_STACK_SIZE
	.align		4
.L_14:
        /*0018*/ 	.byte	0x04, 0x12
        /*001a*/ 	.short	(.L_16 - .L_15)
	.align		4
.L_15:
        /*001c*/ 	.word	index@(_ZN7cutlass13device_kernelINS_4gemm6kernel13GemmUniversalIN4cute5tupleIJiiiiEEENS1_10collective13CollectiveMmaINS1_37MainloopSm90TmaGmmaWarpSpecializedFP8ILi3ENS5_IJNS4_1CILi2EEENSA_ILi1EEESC_EEENS1_35KernelTmaWarpSpecializedCooperativeEEENS5_IJNSA_ILi512EEENSA_ILi48EEENSA_ILi128EEEEEENS_12float_e4m3_tENS5_IJlSC_lEEESK_SL_NS4_8TiledMMAINS4_8MMA_AtomIJNS4_4SM904GMMA30MMA_64x16x32_F32E4M3E4M3_SS_TNILNSP_7ScaleInE1ELSR_1EEEEEENS4_6LayoutISD_NS5_IJSC_NSA_ILi0EEESV_EEEEENS5_IJNS4_10UnderscoreESY_SY_EEEEENS4_13SM90_TMA_LOADENS4_14ComposedLayoutINS4_7SwizzleILi3ELi4ELi3EEENS4_18smem_ptr_flag_bitsILi8EEENSU_INS5_IJNSA_ILi8EEESI_EEENS5_IJSI_SC_EEEEEEEvNS4_8identityENS4_23SM90_TMA_LOAD_MULTICASTES1B_vS1C_EENS_8epilogue10collective6detail29Sm90TmaWarpSpecializedAdapterINS1G_15DefaultEpilogueISK_SL_SL_NS1F_6thread17LinearCombinationISK_Li1EffLNS1K_9ScaleType4KindE0ELNS_15FloatRoundStyleE2ESK_EENS1_15EpilogueDefaultEEEEEvvEEEEvNT_6ParamsE)
        /*0020*/ 	.word	0x00000040
.L_16:


//--------------------- .nv.compat                --------------------------
	.section	.nv.compat,"",@"SHT_CUDA_COMPAT_INFO"
	.align	4
        /*0000*/ 	.byte	0x02, 0x09, 0x01, 0x00, 0x02, 0x02, 0x04, 0x00, 0x02, 0x05, 0x05, 0x00, 0x03, 0x07, 0x01, 0x01
        /*0010*/ 	.byte	0x02, 0x03, 0x01, 0x00, 0x02, 0x06, 0x01, 0x00, 0x04, 0x0b, 0x08, 0x00, 0x00, 0x00, 0x00, 0x00
        /*0020*/ 	.byte	0x00, 0x00, 0x00, 0x00


//--------------------- .nv.info._ZN7cutlass13device_kernelINS_4gemm6kernel13GemmUniversalIN4cute5tupleIJiiiiEEENS1_10collective13CollectiveMmaINS1_37MainloopSm90TmaGmmaWarpSpecializedFP8ILi3ENS5_IJNS4_1CILi2EEENSA_ILi1EEESC_EEENS1_35KernelTmaWarpSpecializedCooperativeEEENS5_IJNSA_ILi512EEENSA_ILi48EEENSA_ILi128EEEEEENS_12float_e4m3_tENS5_IJlSC_lEEESK_SL_NS4_8TiledMMAINS4_8MMA_AtomIJNS4_4SM904GMMA30MMA_64x16x32_F32E4M3E4M3_SS_TNILNSP_7ScaleInE1ELSR_1EEEEEENS4_6LayoutISD_NS5_IJSC_NSA_ILi0EEESV_EEEEENS5_IJNS4_10UnderscoreESY_SY_EEEEENS4_13SM90_TMA_LOADENS4_14ComposedLayoutINS4_7SwizzleILi3ELi4ELi3EEENS4_18smem_ptr_flag_bitsILi8EEENSU_INS5_IJNSA_ILi8EEESI_EEENS5_IJSI_SC_EEEEEEEvNS4_8identityENS4_23SM90_TMA_LOAD_MULTICASTES1B_vS1C_EENS_8epilogue10collective6detail29Sm90TmaWarpSpecializedAdapterINS1G_15DefaultEpilogueISK_SL_SL_NS1F_6thread17LinearCombinationISK_Li1EffLNS1K_9ScaleType4KindE0ELNS_15FloatRoundStyleE2ESK_EENS1_15EpilogueDefaultEEEEEvvEEEEvNT_6ParamsE --------------------------
	.section	.nv.info._ZN7cutlass13device_kernelINS_4gemm6kernel13GemmUniversalIN4cute5tupleIJiiiiEEENS1_10collective13CollectiveMmaINS1_37MainloopSm90TmaGmmaWarpSpecializedFP8ILi3ENS5_IJNS4_1CILi2EEENSA_ILi1EEESC_EEENS1_35KernelTmaWarpSpecializedCooperativeEEENS5_IJNSA_ILi512EEENSA_ILi48EEENSA_ILi128EEEEEENS_12float_e4m3_tENS5_IJlSC_lEEESK_SL_NS4_8TiledMMAINS4_8MMA_AtomIJNS4_4SM904GMMA30MMA_64x16x32_F32E4M3E4M3_SS_TNILNSP_7ScaleInE1ELSR_1EEEEEENS4_6LayoutISD_NS5_IJSC_NSA_ILi0EEESV_EEEEENS5_IJNS4_10UnderscoreESY_SY_EEEEENS4_13SM90_TMA_LOADENS4_14ComposedLayoutINS4_7SwizzleILi3ELi4ELi3EEENS4_18smem_ptr_flag_bitsILi8EEENSU_INS5_IJNSA_ILi8EEESI_EEENS5_IJSI_SC_EEEEEEEvNS4_8identityENS4_23SM90_TMA_LOAD_MULTICASTES1B_vS1C_EENS_8epilogue10collective6detail29Sm90TmaWarpSpecializedAdapterINS1G_15DefaultEpilogueISK_SL_SL_NS1F_6thread17LinearCombinationISK_Li1EffLNS1K_9ScaleType4KindE0ELNS_15FloatRoundStyleE2ESK_EENS1_15EpilogueDefaultEEEEEvvEEEEvNT_6ParamsE,"",@"SHT_CUDA_INFO"
	.sectionflags	@""
	.align	4


	//----- nvinfo : EIATTR_CUDA_API_VERSION
	.align		4
        /*0000*/ 	.byte	0x04, 0x37
        /*0002*/ 	.short	(.L_18 - .L_17)
.L_17:
        /*0004*/ 	.word	0x00000082


	//----- nvinfo : EIATTR_KPARAM_INFO
	.align		4
.L_18:
        /*0008*/ 	.byte	0x04, 0x17
        /*000a*/ 	.short	(.L_20 - .L_19)
.L_19:
        /*000c*/ 	.word	0x00000000
        /*0010*/ 	.short	0x0000
        /*0012*/ 	.short	0x0070
        /*0014*/ 	.byte	0x00, 0xf0, 0x01, 0x10


	//----- nvinfo : EIATTR_SPARSE_MMA_MASK
	.align		4
.L_20:
        /*0018*/ 	.byte	0x03, 0x50
        /*001a*/ 	.short	0x0000


	//----- nvinfo : EIATTR_MAXREG_COUNT
	.align		4
        /*001c*/ 	.byte	0x03, 0x1b
        /*001e*/ 	.short	0x00a8


	//----- nvinfo : EIATTR_NUM_BARRIERS
	.align		4
        /*0020*/ 	.byte	0x02, 0x4c
        /*0022*/ 	.byte	0x01
	.zero		1


	//----- nvinfo : EIATTR_ANNOTATIONS
	.align		4
        /*0024*/ 	.byte	0x04, 0x55
        /*0026*/ 	.short	(.L_22 - .L_21)


	//   ....[0]....
.L_21:
        /*0028*/ 	.word	0x00000001
        /*002c*/ 	.byte	0xf0, 0x08, 0x00, 0x00, 0x01, 0x00, 0x00, 0x00, 0x00, 0x09, 0x00, 0x00, 0x01, 0x00, 0x00, 0x00
        /* <DEDUP_REMOVED lines=23> */
        /*01ac*/ 	.byte	0xa0, 0x13, 0x01, 0x00


	//----- nvinfo : EIATTR_MERCURY_ISA_VERSION
	.align		4
.L_22:
        /*01b0*/ 	.byte	0x03, 0x5f
        /*01b2*/ 	.short	0x0101


	//----- nvinfo : EIATTR_INT_WARP_WIDE_INSTR_OFFSETS
	.align		4
        /*01b4*/ 	.byte	0x04, 0x31
        /*01b6*/ 	.short	(.L_24 - .L_23)


	//   ....[0]....
.L_23:
        /*01b8*/ 	.word	0x00000460


	//   ....[1]....
        /*01bc*/ 	.word	0x00000490


	//   ....[2]....
        /*01c0*/ 	.word	0x00000620


	//----- nvinfo : EIATTR_COOP_GROUP_MASK_REGIDS
	.align		4
.L_24:
        /*01c4*/ 	.byte	0x04, 0x29
        /*01c6*/ 	.short	(.L_26 - .L_25)


	//   ....[0]....
.L_25:
        /*01c8*/ 	.word	0xffffffff


	//   ....[1]....
        /*01cc*/ 	.word	0xffffffff


	//   ....[2]....
        /*01d0*/ 	.word	0xffffffff


	//   ....[3]....
        /*01d4*/ 	.word	0xffffffff


	//   ....[4]....
        /*01d8*/ 	.word	0xffffffff


	//   ....[5]....
        /*01dc*/ 	.word	0xffffffff


	//----- nvinfo : EIATTR_COOP_GROUP_INSTR_OFFSETS
	.align		4
.L_26:
        /*01e0*/ 	.byte	0x04, 0x28
        /*01e2*/ 	.short	(.L_28 - .L_27)


	//   ....[0]....
.L_27:
        /*01e4*/ 	.word	0x00000070


	//   ....[1]....
        /*01e8*/ 	.word	0x00000080


	//   ....[2]....
        /*01ec*/ 	.word	0x00000140


	//   ....[3]....
        /*01f0*/ 	.word	0x000002c0


	//   ....[4]....
        /*01f4*/ 	.word	0x000007e0


	//   ....[5]....
        /*01f8*/ 	.word	0x00001580


	//----- nvinfo : EIATTR_REG_RECONFIG
	.align		4
.L_28:
        /*01fc*/ 	.byte	0x01, 0x54
	.zero		2


	//----- nvinfo : EIATTR_MBARRIER_INSTR_OFFSETS
	.align		4
        /*0200*/ 	.byte	0x04, 0x39
        /*0202*/ 	.short	(.L_30 - .L_29)


	//   ....[0]....
.L_29:
        /*0204*/ 	.word	0x00000240
        /*0208*/ 	.word	0x000000ff
        /*020c*/ 	.word	0x00000000
        /*0210*/ 	.short	0x0100
        /*0212*/ 	.byte	0x08
	.zero		1


	//   ....[1]....
        /*0214*/ 	.word	0x00000250
        /*0218*/ 	.word	0x000000ff
        /*021c*/ 	.word	0x00000018
        /*0220*/ 	.short	0x0100
        /*0222*/ 	.byte	0x08
	.zero		1


	//   ....[2]....
        /*0224*/ 	.word	0x00000260
        /*0228*/ 	.word	0x000000ff
        /*022c*/ 	.word	0x00000008
        /*0230*/ 	.short	0x0100
        /*0232*/ 	.byte	0x08
	.zero		1


	//   ....[3]....
        /*0234*/ 	.word	0x00000270
        /*0238*/ 	.word	0x000000ff
        /*023c*/ 	.word	0x00000020
        /*0240*/ 	.short	0x0100
        /*0242*/ 	.byte	0x08
	.zero		1


	//   ....[4]....
        /*0244*/ 	.word	0x00000280
        /*0248*/ 	.word	0x000000ff
        /*024c*/ 	.word	0x00000010
        /*0250*/ 	.short	0x0100
        /*0252*/ 	.byte	0x08
	.zero		1


	//   ....[5]....
        /*0254*/ 	.word	0x00000290
        /*0258*/ 	.word	0x000000ff
        /*025c*/ 	.word	0x00000028
        /*0260*/ 	.short	0x0100
        /*0262*/ 	.byte	0x08
	.zero		1


	//   ....[6]....
        /*0264*/ 	.word	0x000006e0
        /*0268*/ 	.word	0x000000ff
        /*026c*/ 	.word	0x00000040
        /*0270*/ 	.short	0x0100
        /*0272*/ 	.byte	0x06
	.zero		1


	//   ....[7]....
        /*0274*/ 	.word	0x00000770
        /*0278*/ 	.word	0x000000ff
        /*027c*/ 	.word	0x00000048
        /*0280*/ 	.short	0x0100
        /*0282*/ 	.byte	0x06
	.zero		1


	//   ....[8]....
        /*0284*/ 	.word	0x00001ac0
        /*0288*/ 	.word	0x000000ff
        /*028c*/ 	.word	0x00000000
        /*0290*/ 	.short	0x010a
        /*0292*/ 	.byte	0x07
	.zero		1


	//   ....[9]....
        /*0294*/ 	.word	0x00001b20
        /*0298*/ 	.word	0x000000ff
        /*029c*/ 	.word	0x00000000
        /*02a0*/ 	.short	0x010a
        /*02a2*/ 	.byte	0x07
	.zero		1


	//   ....[10]....
        /*02a4*/ 	.word	0x00003220
        /*02a8*/ 	.word	0x000000ff
        /*02ac*/ 	.word	0x00000000
        /*02b0*/ 	.short	0x010a
        /*02b2*/ 	.byte	0x10
	.zero		1


	//   ....[11]....
        /*02b4*/ 	.word	0x00003260
        /*02b8*/ 	.word	0x000000ff
        /*02bc*/ 	.word	0x00000000
        /*02c0*/ 	.short	0x010a
        /*02c2*/ 	.byte	0x10
	.zero		1


	//   ....[12]....
        /*02c4*/ 	.word	0x00004580
        /*02c8*/ 	.word	0x000000d2
        /*02cc*/ 	.word	0x00000000
        /*02d0*/ 	.short	0x0101
        /*02d2*/ 	.byte	0x3f
	.zero		1


	//   ....[13]....
        /*02d4*/ 	.word	0x00004e20
        /*02d8*/ 	.word	0x00000018
        /*02dc*/ 	.word	0x00000000
        /*02e0*/ 	.short	0x0101
        /*02e2*/ 	.byte	0x3f
	.zero		1


	//   ....[14]....
        /*02e4*/ 	.word	0x00010f40
        /*02e8*/ 	.word	0x00000011
        /*02ec*/ 	.word	0x00000018
        /*02f0*/ 	.short	0x010a
        /*02f2*/ 	.byte	0x3f
	.zero		1


	//   ....[15]....
        /*02f4*/ 	.word	0x000112d0
        /*02f8*/ 	.word	0x00000004
        /*02fc*/ 	.word	0x00000048
        /*0300*/ 	.short	0x0101
        /*0302*/ 	.byte	0x3f
	.zero		1


	//   ....[16]....
        /*0304*/ 	.word	0x00011a70
        /*0308*/ 	.word	0x00000007
        /*030c*/ 	.word	0x00000000
        /*0310*/ 	.short	0x010a
        /*0312*/ 	.byte	0x3f
	.zero		1


	//   ....[17]....
        /*0314*/ 	.word	0x00011af0
        /*0318*/ 	.word	0x00000009
        /*031c*/ 	.word	0x00000000
        /*0320*/ 	.short	0x010a
        /*0322*/ 	.byte	0x3f
	.zero		1


	//   ....[18]....
        /*0324*/ 	.word	0x00011b80
        /*0328*/ 	.word	0x00000003
        /*032c*/ 	.word	0x00000000
        /*0330*/ 	.short	0x010a
        /*0332*/ 	.byte	0x3f
	.zero		1


	//   ....[19]....
        /*0334*/ 	.word	0x00011bf0
        /*0338*/ 	.word	0x00000010
        /*033c*/ 	.word	0x00000000
        /*0340*/ 	.short	0x010a
        /*0342*/ 	.byte	0x3f
	.zero		1


	//   ....[20]....
        /*0344*/ 	.word	0x00011c50
        /*0348*/ 	.word	0x000000d2
        /*034c*/ 	.word	0x00000000
        /*0350*/ 	.short	0x010a
        /*0352*/ 	.byte	0x3f
	.zero		1


	//   ....[21]....
        /*0354*/ 	.word	0x00011d20
        /*0358*/ 	.word	0x00000011
        /*035c*/ 	.word	0x00000018
        /*0360*/ 	.short	0x010a
        /*0362*/ 	.byte	0x3f
	.zero		1


	//   ....[22]....
        /*0364*/ 	.word	0x00011df0
        /*0368*/ 	.word	0x00000007
        /*036c*/ 	.word	0x00000000
        /*0370*/ 	.short	0x010a
        /*0372*/ 	.byte	0x3f
	.zero		1


	//   ....[23]....
        /*0374*/ 	.word	0x00011e40
        /*0378*/ 	.word	0x00000009
        /*037c*/ 	.word	0x00000000
        /*0380*/ 	.short	0x010a
        /*0382*/ 	.byte	0x3f
	.zero		1


	//----- nvinfo : EIATTR_NUM_MBARRIERS
	.align		4
.L_30:
        /*0384*/ 	.byte	0x03, 0x38
        /*0386*/ 	.short	0x0008


	//----- nvinfo : EIATTR_EXIT_INSTR_OFFSETS
	.align		4
        /*0388*/ 	.byte	0x04, 0x1c
        /*038a*/ 	.short	(.L_32 - .L_31)


	//   ....[0]....
.L_31:
        /*038c*/ 	.word	0x00000980


	//   ....[1]....
        /*0390*/ 	.word	0x000011e0


	//   ....[2]....
        /*0394*/ 	.word	0x00010610


	//   ....[3]....
        /*0398*/ 	.word	0x00010bd0


	//   ....[4]....
        /*039c*/ 	.word	0x00011bd0


	//----- nvinfo : EIATTR_MAX_THREADS
	.align		4
.L_32:
        /*03a0*/ 	.byte	0x04, 0x05
        /*03a2*/ 	.short	(.L_34 - .L_33)
.L_33:
        /*03a4*/ 	.word	0x00000180
        /*03a8*/ 	.word	0x00000001
        /*03ac*/ 	.word	0x00000001


	//----- nvinfo : EIATTR_CRS_STACK_SIZE
	.align		4
.L_34:
        /*03b0*/ 	.byte	0x04, 0x1e
        /*03b2*/ 	.short	(.L_36 - .L_35)
.L_35:
        /*03b4*/ 	.word	0x00000000


	//----- nvinfo : EIATTR_CBANK_PARAM_SIZE
	.align		4
.L_36:
        /*03b8*/ 	.byte	0x03, 0x19
        /*03ba*/ 	.short	0x0470


	//----- nvinfo : EIATTR_PARAM_CBANK
	.align		4
        /*03bc*/ 	.byte	0x04, 0x0a
        /*03be*/ 	.short	(.L_38 - .L_37)
	.align		4
.L_37:
        /*03c0*/ 	.word	index@(.nv.constant0._ZN7cutlass13device_kernelINS_4gemm6kernel13GemmUniversalIN4cute5tupleIJiiiiEEENS1_10collective13CollectiveMmaINS1_37MainloopSm90TmaGmmaWarpSpecializedFP8ILi3ENS5_IJNS4_1CILi2EEENSA_ILi1EEESC_EEENS1_35KernelTmaWarpSpecializedCooperativeEEENS5_IJNSA_ILi512EEENSA_ILi48EEENSA_ILi128EEEEEENS_12float_e4m3_tENS5_IJlSC_lEEESK_SL_NS4_8TiledMMAINS4_8MMA_AtomIJNS4_4SM904GMMA30MMA_64x16x32_F32E4M3E4M3_SS_TNILNSP_7ScaleInE1ELSR_1EEEEEENS4_6LayoutISD_NS5_IJSC_NSA_ILi0EEESV_EEEEENS5_IJNS4_10UnderscoreESY_SY_EEEEENS4_13SM90_TMA_LOADENS4_14ComposedLayoutINS4_7SwizzleILi3ELi4ELi3EEENS4_18smem_ptr_flag_bitsILi8EEENSU_INS5_IJNSA_ILi8EEESI_EEENS5_IJSI_SC_EEEEEEEvNS4_8identityENS4_23SM90_TMA_LOAD_MULTICASTES1B_vS1C_EENS_8epilogue10collective6detail29Sm90TmaWarpSpecializedAdapterINS1G_15DefaultEpilogueISK_SL_SL_NS1F_6thread17LinearCombinationISK_Li1EffLNS1K_9ScaleType4KindE0ELNS_15FloatRoundStyleE2ESK_EENS1_15EpilogueDefaultEEEEEvvEEEEvNT_6ParamsE)
        /*03c4*/ 	.short	0x0210
        /*03c6*/ 	.short	0x0470


	//----- nvinfo : EIATTR_SW_WAR
	.align		4
.L_38:
        /*03c8*/ 	.byte	0x04, 0x36
        /*03ca*/ 	.short	(.L_40 - .L_39)
.L_39:
        /*03cc*/ 	.word	0x00000008
.L_40:


//--------------------- .nv.callgraph             --------------------------
	.section	.nv.callgraph,"",@"SHT_CUDA_CALLGRAPH"
	.align	4
	.sectionentsize	8
	.align		4
        /*0000*/ 	.word	0x00000000
	.align		4
        /*0004*/ 	.word	0xffffffff
	.align		4
        /*0008*/ 	.word	0x00000000
	.align		4
        /*000c*/ 	.word	0xfffffffe
	.align		4
        /*0010*/ 	.word	0x00000000
	.align		4
        /*0014*/ 	.word	0xfffffffd
	.align		4
        /*0018*/ 	.word	0x00000000
	.align		4
        /*001c*/ 	.word	0xfffffffc


//--------------------- .nv.constant4             --------------------------
	.section	.nv.constant4,"a",@progbits
	.align	8
	.align		8
.nv.constant4:
        /*0000*/ 	.dword	_ZN40_INTERNAL_980793f4_4_k_cu_9eedcdf5_142394cuda3std3__45__cpo5beginE
	.align		8
        /*0008*/ 	.dword	_ZN40_INTERNAL_980793f4_4_k_cu_9eedcdf5_142394cuda3std3__45__cpo3endE
	.align		8
        /*0010*/ 	.dword	_ZN40_INTERNAL_980793f4_4_k_cu_9eedcdf5_142394cuda3std3__45__cpo6cbeginE
	.align		8
        /*0018*/ 	.dword	_ZN40_INTERNAL_980793f4_4_k_cu_9eedcdf5_142394cuda3std3__45__cpo4cendE
	.align		8
        /*0020*/ 	.dword	_ZN40_INTERNAL_980793f4_4_k_cu_9eedcdf5_142394cuda3std3__442_GLOBAL__N__980793f4_4_k_cu_9eedcdf5_142396ignoreE
	.align		8
        /*0028*/ 	.dword	_ZN40_INTERNAL_980793f4_4_k_cu_9eedcdf5_142394cuda3std3__419piecewise_constructE
	.align		8
        /*0030*/ 	.dword	_ZN40_INTERNAL_980793f4_4_k_cu_9eedcdf5_142394cuda3std3__48in_placeE
	.align		8
        /*0038*/ 	.dword	_ZN40_INTERNAL_980793f4_4_k_cu_9eedcdf5_142394cuda3std6ranges3__45__cpo4swapE
	.align		8
        /*0040*/ 	.dword	_ZN40_INTERNAL_980793f4_4_k_cu_9eedcdf5_142394cuda3std6ranges3__45__cpo9iter_moveE
	.align		8
        /*0048*/ 	.dword	_ZN40_INTERNAL_980793f4_4_k_cu_9eedcdf5_142394cute7productE
	.align		8
        /*0050*/ 	.dword	_ZN40_INTERNAL_980793f4_4_k_cu_9eedcdf5_142394cute1_E


//--------------------- .text._ZN7cutlass13device_kernelINS_4gemm6kernel13GemmUniversalIN4cute5tupleIJiiiiEEENS1_10collective13CollectiveMmaINS1_37MainloopSm90TmaGmmaWarpSpecializedFP8ILi3ENS5_IJNS4_1CILi2EEENSA_ILi1EEESC_EEENS1_35KernelTmaWarpSpecializedCooperativeEEENS5_IJNSA_ILi512EEENSA_ILi48EEENSA_ILi128EEEEEENS_12float_e4m3_tENS5_IJlSC_lEEESK_SL_NS4_8TiledMMAINS4_8MMA_AtomIJNS4_4SM904GMMA30MMA_64x16x32_F32E4M3E4M3_SS_TNILNSP_7ScaleInE1ELSR_1EEEEEENS4_6LayoutISD_NS5_IJSC_NSA_ILi0EEESV_EEEEENS5_IJNS4_10UnderscoreESY_SY_EEEEENS4_13SM90_TMA_LOADENS4_14ComposedLayoutINS4_7SwizzleILi3ELi4ELi3EEENS4_18smem_ptr_flag_bitsILi8EEENSU_INS5_IJNSA_ILi8EEESI_EEENS5_IJSI_SC_EEEEEEEvNS4_8identityENS4_23SM90_TMA_LOAD_MULTICASTES1B_vS1C_EENS_8epilogue10collective6detail29Sm90TmaWarpSpecializedAdapterINS1G_15DefaultEpilogueISK_SL_SL_NS1F_6thread17LinearCombinationISK_Li1EffLNS1K_9ScaleType4KindE0ELNS_15FloatRoundStyleE2ESK_EENS1_15EpilogueDefaultEEEEEvvEEEEvNT_6ParamsE --------------------------
	.section	.text._ZN7cutlass13device_kernelINS_4gemm6kernel13GemmUniversalIN4cute5tupleIJiiiiEEENS1_10collective13CollectiveMmaINS1_37MainloopSm90TmaGmmaWarpSpecializedFP8ILi3ENS5_IJNS4_1CILi2EEENSA_ILi1EEESC_EEENS1_35KernelTmaWarpSpecializedCooperativeEEENS5_IJNSA_ILi512EEENSA_ILi48EEENSA_ILi128EEEEEENS_12float_e4m3_tENS5_IJlSC_lEEESK_SL_NS4_8TiledMMAINS4_8MMA_AtomIJNS4_4SM904GMMA30MMA_64x16x32_F32E4M3E4M3_SS_TNILNSP_7ScaleInE1ELSR_1EEEEEENS4_6LayoutISD_NS5_IJSC_NSA_ILi0EEESV_EEEEENS5_IJNS4_10UnderscoreESY_SY_EEEEENS4_13SM90_TMA_LOADENS4_14ComposedLayoutINS4_7SwizzleILi3ELi4ELi3EEENS4_18smem_ptr_flag_bitsILi8EEENSU_INS5_IJNSA_ILi8EEESI_EEENS5_IJSI_SC_EEEEEEEvNS4_8identityENS4_23SM90_TMA_LOAD_MULTICASTES1B_vS1C_EENS_8epilogue10collective6detail29Sm90TmaWarpSpecializedAdapterINS1G_15DefaultEpilogueISK_SL_SL_NS1F_6thread17LinearCombinationISK_Li1EffLNS1K_9ScaleType4KindE0ELNS_15FloatRoundStyleE2ESK_EENS1_15EpilogueDefaultEEEEEvvEEEEvNT_6ParamsE,"ax",@progbits
	.align	128
.text._ZN7cutlass13device_kernelINS_4gemm6kernel13GemmUniversalIN4cute5tupleIJiiiiEEENS1_10collective13CollectiveMmaINS1_37MainloopSm90TmaGmmaWarpSpecializedFP8ILi3ENS5_IJNS4_1CILi2EEENSA_ILi1EEESC_EEENS1_35KernelTmaWarpSpecializedCooperativeEEENS5_IJNSA_ILi512EEENSA_ILi48EEENSA_ILi128EEEEEENS_12float_e4m3_tENS5_IJlSC_lEEESK_SL_NS4_8TiledMMAINS4_8MMA_AtomIJNS4_4SM904GMMA30MMA_64x16x32_F32E4M3E4M3_SS_TNILNSP_7ScaleInE1ELSR_1EEEEEENS4_6LayoutISD_NS5_IJSC_NSA_ILi0EEESV_EEEEENS5_IJNS4_10UnderscoreESY_SY_EEEEENS4_13SM90_TMA_LOADENS4_14ComposedLayoutINS4_7SwizzleILi3ELi4ELi3EEENS4_18smem_ptr_flag_bitsILi8EEENSU_INS5_IJNSA_ILi8EEESI_EEENS5_IJSI_SC_EEEEEEEvNS4_8identityENS4_23SM90_TMA_LOAD_MULTICASTES1B_vS1C_EENS_8epilogue10collective6detail29Sm90TmaWarpSpecializedAdapterINS1G_15DefaultEpilogueISK_SL_SL_NS1F_6thread17LinearCombinationISK_Li1EffLNS1K_9ScaleType4KindE0ELNS_15FloatRoundStyleE2ESK_EENS1_15EpilogueDefaultEEEEEvvEEEEvNT_6ParamsE:
        .type           _ZN7cutlass13device_kernelINS_4gemm6kernel13GemmUniversalIN4cute5tupleIJiiiiEEENS1_10collective13CollectiveMmaINS1_37MainloopSm90TmaGmmaWarpSpecializedFP8ILi3ENS5_IJNS4_1CILi2EEENSA_ILi1EEESC_EEENS1_35KernelTmaWarpSpecializedCooperativeEEENS5_IJNSA_ILi512EEENSA_ILi48EEENSA_ILi128EEEEEENS_12float_e4m3_tENS5_IJlSC_lEEESK_SL_NS4_8TiledMMAINS4_8MMA_AtomIJNS4_4SM904GMMA30MMA_64x16x32_F32E4M3E4M3_SS_TNILNSP_7ScaleInE1ELSR_1EEEEEENS4_6LayoutISD_NS5_IJSC_NSA_ILi0EEESV_EEEEENS5_IJNS4_10UnderscoreESY_SY_EEEEENS4_13SM90_TMA_LOADENS4_14ComposedLayoutINS4_7SwizzleILi3ELi4ELi3EEENS4_18smem_ptr_flag_bitsILi8EEENSU_INS5_IJNSA_ILi8EEESI_EEENS5_IJSI_SC_EEEEEEEvNS4_8identityENS4_23SM90_TMA_LOAD_MULTICASTES1B_vS1C_EENS_8epilogue10collective6detail29Sm90TmaWarpSpecializedAdapterINS1G_15DefaultEpilogueISK_SL_SL_NS1F_6thread17LinearCombinationISK_Li1EffLNS1K_9ScaleType4KindE0ELNS_15FloatRoundStyleE2ESK_EENS1_15EpilogueDefaultEEEEEvvEEEEvNT_6ParamsE,@function
        .size           _ZN7cutlass13device_kernelINS_4gemm6kernel13GemmUniversalIN4cute5tupleIJiiiiEEENS1_10collective13CollectiveMmaINS1_37MainloopSm90TmaGmmaWarpSpecializedFP8ILi3ENS5_IJNS4_1CILi2EEENSA_ILi1EEESC_EEENS1_35KernelTmaWarpSpecializedCooperativeEEENS5_IJNSA_ILi512EEENSA_ILi48EEENSA_ILi128EEEEEENS_12float_e4m3_tENS5_IJlSC_lEEESK_SL_NS4_8TiledMMAINS4_8MMA_AtomIJNS4_4SM904GMMA30MMA_64x16x32_F32E4M3E4M3_SS_TNILNSP_7ScaleInE1ELSR_1EEEEEENS4_6LayoutISD_NS5_IJSC_NSA_ILi0EEESV_EEEEENS5_IJNS4_10UnderscoreESY_SY_EEEEENS4_13SM90_TMA_LOADENS4_14ComposedLayoutINS4_7SwizzleILi3ELi4ELi3EEENS4_18smem_ptr_flag_bitsILi8EEENSU_INS5_IJNSA_ILi8EEESI_EEENS5_IJSI_SC_EEEEEEEvNS4_8identityENS4_23SM90_TMA_LOAD_MULTICASTES1B_vS1C_EENS_8epilogue10collective6detail29Sm90TmaWarpSpecializedAdapterINS1G_15DefaultEpilogueISK_SL_SL_NS1F_6thread17LinearCombinationISK_Li1EffLNS1K_9ScaleType4KindE0ELNS_15FloatRoundStyleE2ESK_EENS1_15EpilogueDefaultEEEEEvvEEEEvNT_6ParamsE,(.L_x_100 - _ZN7cutlass13device_kernelINS_4gemm6kernel13GemmUniversalIN4cute5tupleIJiiiiEEENS1_10collective13CollectiveMmaINS1_37MainloopSm90TmaGmmaWarpSpecializedFP8ILi3ENS5_IJNS4_1CILi2EEENSA_ILi1EEESC_EEENS1_35KernelTmaWarpSpecializedCooperativeEEENS5_IJNSA_ILi512EEENSA_ILi48EEENSA_ILi128EEEEEENS_12float_e4m3_tENS5_IJlSC_lEEESK_SL_NS4_8TiledMMAINS4_8MMA_AtomIJNS4_4SM904GMMA30MMA_64x16x32_F32E4M3E4M3_SS_TNILNSP_7ScaleInE1ELSR_1EEEEEENS4_6LayoutISD_NS5_IJSC_NSA_ILi0EEESV_EEEEENS5_IJNS4_10UnderscoreESY_SY_EEEEENS4_13SM90_TMA_LOADENS4_14ComposedLayoutINS4_7SwizzleILi3ELi4ELi3EEENS4_18smem_ptr_flag_bitsILi8EEENSU_INS5_IJNSA_ILi8EEESI_EEENS5_IJSI_SC_EEEEEEEvNS4_8identityENS4_23SM90_TMA_LOAD_MULTICASTES1B_vS1C_EENS_8epilogue10collective6detail29Sm90TmaWarpSpecializedAdapterINS1G_15DefaultEpilogueISK_SL_SL_NS1F_6thread17LinearCombinationISK_Li1EffLNS1K_9ScaleType4KindE0ELNS_15FloatRoundStyleE2ESK_EENS1_15EpilogueDefaultEEEEEvvEEEEvNT_6ParamsE)
        .other          _ZN7cutlass13device_kernelINS_4gemm6kernel13GemmUniversalIN4cute5tupleIJiiiiEEENS1_10collective13CollectiveMmaINS1_37MainloopSm90TmaGmmaWarpSpecializedFP8ILi3ENS5_IJNS4_1CILi2EEENSA_ILi1EEESC_EEENS1_35KernelTmaWarpSpecializedCooperativeEEENS5_IJNSA_ILi512EEENSA_ILi48EEENSA_ILi128EEEEEENS_12float_e4m3_tENS5_IJlSC_lEEESK_SL_NS4_8TiledMMAINS4_8MMA_AtomIJNS4_4SM904GMMA30MMA_64x16x32_F32E4M3E4M3_SS_TNILNSP_7ScaleInE1ELSR_1EEEEEENS4_6LayoutISD_NS5_IJSC_NSA_ILi0EEESV_EEEEENS5_IJNS4_10UnderscoreESY_SY_EEEEENS4_13SM90_TMA_LOADENS4_14ComposedLayoutINS4_7SwizzleILi3ELi4ELi3EEENS4_18smem_ptr_flag_bitsILi8EEENSU_INS5_IJNSA_ILi8EEESI_EEENS5_IJSI_SC_EEEEEEEvNS4_8identityENS4_23SM90_TMA_LOAD_MULTICASTES1B_vS1C_EENS_8epilogue10collective6detail29Sm90TmaWarpSpecializedAdapterINS1G_15DefaultEpilogueISK_SL_SL_NS1F_6thread17LinearCombinationISK_Li1EffLNS1K_9ScaleType4KindE0ELNS_15FloatRoundStyleE2ESK_EENS1_15EpilogueDefaultEEEEEvvEEEEvNT_6ParamsE,@"STO_CUDA_ENTRY STV_DEFAULT"
_ZN7cutlass13device_kernelINS_4gemm6kernel13GemmUniversalIN4cute5tupleIJiiiiEEENS1_10collective13CollectiveMmaINS1_37MainloopSm90TmaGmmaWarpSpecializedFP8ILi3ENS5_IJNS4_1CILi2EEENSA_ILi1EEESC_EEENS1_35KernelTmaWarpSpecializedCooperativeEEENS5_IJNSA_ILi512EEENSA_ILi48EEENSA_ILi128EEEEEENS_12float_e4m3_tENS5_IJlSC_lEEESK_SL_NS4_8TiledMMAINS4_8MMA_AtomIJNS4_4SM904GMMA30MMA_64x16x32_F32E4M3E4M3_SS_TNILNSP_7ScaleInE1ELSR_1EEEEEENS4_6LayoutISD_NS5_IJSC_NSA_ILi0EEESV_EEEEENS5_IJNS4_10UnderscoreESY_SY_EEEEENS4_13SM90_TMA_LOADENS4_14ComposedLayoutINS4_7SwizzleILi3ELi4ELi3EEENS4_18smem_ptr_flag_bitsILi8EEENSU_INS5_IJNSA_ILi8EEESI_EEENS5_IJSI_SC_EEEEEEEvNS4_8identityENS4_23SM90_TMA_LOAD_MULTICASTES1B_vS1C_EENS_8epilogue10collective6detail29Sm90TmaWarpSpecializedAdapterINS1G_15DefaultEpilogueISK_SL_SL_NS1F_6thread17LinearCombinationISK_Li1EffLNS1K_9ScaleType4KindE0ELNS_15FloatRoundStyleE2ESK_EENS1_15EpilogueDefaultEEEEEvvEEEEvNT_6ParamsE:
[----:B------:R-:W0:Y:S02]  /*0000*/  LDC R1, c[0x0][0x28] ;  /* 0x00000a00ff017b82 */ /* 0x000e240000000800 */
[----:B0-----:R-:W-:Y:S01]  /*0010*/  VIADD R1, R1, 0xffffffc0 ;  /* 0xffffffc001017836 */ /* 0x001fe20000000000 */
[----:B------:R-:W0:Y:S01]  /*0020*/  S2R R6, SR_TID.X ;  /* 0x0000000000067919 */ /* 0x000e220000002100 */
[----:B------:R-:W-:Y:S01]  /*0030*/  ELECT P0, URZ, PT ;  /* 0x00000000003f782f */ /* 0x000fe20003800000 */
[----:B------:R-:W-:Y:S01]  /*0040*/  BSSY B0, `(.L_x_0) ;  /* 0x000000f000007945 */ /* 0x000fe20003800000 */
[--C-:B0-----:R-:W-:Y:S02]  /*0050*/  SHF.R.U32.HI R0, RZ, 0x5, R6.reuse ;  /* 0x00000005ff007819 */ /* 0x101fe40000011606 */
[----:B------:R-:W-:-:S03]  /*0060*/  SHF.R.U32.HI R2, RZ, 0x7, R6 ;  /* 0x00000007ff027819 */ /* 0x000fc60000011606 */
[----:B------:R-:W0:Y:S04]  /*0070*/  SHFL.IDX PT, R5, R0, RZ, 0x1f ;  /* 0x00001fff00057589 */ /* 0x000e2800000e0000 */
[----:B------:R-:W1:Y:S01]  /*0080*/  SHFL.IDX PT, R2, R2, RZ, 0x1f ;  /* 0x00001fff02027589 */ /* 0x000e6200000e0000 */
[----:B0-----:R-:W-:-:S13]  /*0090*/  ISETP.NE.OR P0, PT, R5, RZ, !P0 ;  /* 0x000000ff0500720c */ /* 0x001fda0004705670 */
[----:B-1----:R-:W-:Y:S05]  /*00a0*/  @P0 BRA `(.L_x_1) ;  /* 0x0000000000200947 */ /* 0x002fea0003800000 */
[----:B------:R-:W-:Y:S02]  /*00b0*/  ULDC.64 UR4, c[0x0][0x198] ;  /* 0x0000660000047ab9 */ /* 0x000fe40000000a00 */
[----:B------:R-:W-:Y:S02]  /*00c0*/  UIADD3 UR6, UP0, UR4, 0xf0, URZ ;  /* 0x000000f004067890 */ /* 0x000fe4000ff1e03f */
[----:B------:R-:W-:Y:S02]  /*00d0*/  UIADD3 UR4, UP1, UR4, 0x1f0, URZ ;  /* 0x000001f004047890 */ /* 0x000fe4000ff3e03f */
[----:B------:R-:W-:Y:S02]  /*00e0*/  UIADD3.X UR7, URZ, UR5, URZ, UP0, !UPT ;  /* 0x000000053f077290 */ /* 0x000fe400087fe43f */
[----:B------:R-:W-:-:S07]  /*00f0*/  UIADD3.X UR5, URZ, UR5, URZ, UP1, !UPT ;  /* 0x000000053f057290 */ /* 0x000fce0008ffe43f */
[----:B------:R0:W-:Y:S02]  /*0100*/  UTMACCTL.PF [UR6] ;  /* 0x00000000060079b9 */ /* 0x0001e40008040000 */
[----:B------:R0:W-:Y:S02]  /*0110*/  UTMACCTL.PF [UR4] ;  /* 0x00000000040079b9 */ /* 0x0001e40008040000 */
[----:B0-----:R-:W-:Y:S01]  /*0120*/  NOP ;  /* 0x0000000000007918 */ /* 0x001fe20000000000 */
.L_x_1:
[----:B------:R-:W-:Y:S05]  /*0130*/  BSYNC B0 ;  /* 0x0000000000007941 */ /* 0x000fea0003800000 */
.L_x_0:
[----:B------:R-:W0:Y:S02]  /*0140*/  SHFL.IDX PT, R3, R0, RZ, 0x1f ;  /* 0x00001fff00037589 */ /* 0x000e2400000e0000 */
[----:B0-----:R-:W-:-:S13]  /*0150*/  ISETP.NE.AND P0, PT, R3, RZ, PT ;  /* 0x000000ff0300720c */ /* 0x001fda0003f05270 */
[----:B------:R-:W-:Y:S05]  /*0160*/  @P0 BRA `(.L_x_2) ;  /* 0x0000000000500947 */ /* 0x000fea0003800000 */
[----:B------:R-:W0:Y:S01]  /*0170*/  S2UR UR8, SR_CgaCtaId ;  /* 0x00000000000879c3 */ /* 0x000e220000008800 */
[----:B------:R-:W-:Y:S01]  /*0180*/  UMOV UR4, 0x400 ;  /* 0x0000040000047882 */ /* 0x000fe20000000000 */
[----:B------:R-:W-:Y:S01]  /*0190*/  UMOV UR5, 0x1 ;  /* 0x0000000100057882 */ /* 0x000fe20000000000 */
[----:B------:R-:W-:Y:S01]  /*01a0*/  UMOV UR6, 0x4 ;  /* 0x0000000400067882 */ /* 0x000fe20000000000 */
[----:B------:R-:W-:Y:S01]  /*01b0*/  ELECT P0, URZ, PT ;  /* 0x00000000003f782f */ /* 0x000fe20003800000 */
[----:B------:R-:W-:-:S04]  /*01c0*/  UIADD3 UR6, -UR6, 0x100000, URZ ;  /* 0x0010000006067890 */ /* 0x000fc8000fffe13f */
[----:B------:R-:W-:Y:S02]  /*01d0*/  USHF.L.U32 UR7, UR6, 0xb, URZ ;  /* 0x0000000b06077899 */ /* 0x000fe4000800063f */
[----:B------:R-:W-:Y:S02]  /*01e0*/  USHF.L.U32 UR6, UR6, 0x1, URZ ;  /* 0x0000000106067899 */ /* 0x000fe4000800063f */
[----:B0-----:R-:W-:Y:S02]  /*01f0*/  ULEA UR8, UR8, UR4, 0x18 ;  /* 0x0000000408087291 */ /* 0x001fe4000f8ec03f */
[----:B------:R-:W-:-:S04]  /*0200*/  UIADD3 UR4, -UR5, 0x100000, URZ ;  /* 0x0010000005047890 */ /* 0x000fc8000fffe13f */
[----:B------:R-:W-:Y:S02]  /*0210*/  USHF.L.U32 UR5, UR4, 0xb, URZ ;  /* 0x0000000b04057899 */ /* 0x000fe4000800063f */
[----:B------:R-:W-:Y:S01]  /*0220*/  USHF.L.U32 UR4, UR4, 0x1, URZ ;  /* 0x0000000104047899 */ /* 0x000fe2000800063f */
[----:B------:R-:W0:Y:S11]  /*0230*/  FENCE.VIEW.ASYNC.S ;  /* 0x00000000000073c6 */ /* 0x000e360000000000 */
[----:B0-----:R0:W1:Y:S01]  /*0240*/  SYNCS.EXCH.64 URZ, [UR8], UR4 ;  /* 0x00000004083f75b2 */ /* 0x0010620008000100 */
[----:B------:R0:W2:Y:S01]  /*0250*/  SYNCS.EXCH.64 URZ, [UR8+0x18], UR6 ;  /* 0x00001806083f75b2 */ /* 0x0000a20008000100 */
[----:B------:R0:W3:Y:S01]  /*0260*/  SYNCS.EXCH.64 URZ, [UR8+0x8], UR4 ;  /* 0x00000804083f75b2 */ /* 0x0000e20008000100 */
[----:B------:R0:W4:Y:S01]  /*0270*/  SYNCS.EXCH.64 URZ, [UR8+0x20], UR6 ;  /* 0x00002006083f75b2 */ /* 0x0001220008000100 */
[----:B------:R0:W0:Y:S01]  /*0280*/  SYNCS.EXCH.64 URZ, [UR8+0x10], UR4 ;  /* 0x00001004083f75b2 */ /* 0x0000220008000100 */
[----:B------:R0:W0:Y:S01]  /*0290*/  SYNCS.EXCH.64 URZ, [UR8+0x28], UR6 ;  /* 0x00002806083f75b2 */ /* 0x0000220008000100 */
[----:B------:R-:W-:Y:S01]  /*02a0*/  NOP ;  /* 0x0000000000007918 */ /* 0x000fe20000000000 */
.L_x_2:
[----:B------:R-:W-:Y:S01]  /*02b0*/  SHF.R.S32.HI R4, RZ, 0x1f, R6 ;  /* 0x0000001fff047819 */ /* 0x000fe20000011406 */
[----:B------:R-:W5:Y:S01]  /*02c0*/  SHFL.IDX PT, R0, R0, RZ, 0x1f ;  /* 0x00001fff00007589 */ /* 0x000f6200000e0000 */
[----:B0-----:R-:W0:Y:S01]  /*02d0*/  S2UR UR8, SR_CTAID.X ;  /* 0x00000000000879c3 */ /* 0x001e220000002500 */
[----:B------:R-:W-:Y:S02]  /*02e0*/  ELECT P0, URZ, PT ;  /* 0x00000000003f782f */ /* 0x000fe40003800000 */
[----:B------:R-:W-:Y:S01]  /*02f0*/  LEA.HI R4, R4, R6, RZ, 0x7 ;  /* 0x0000000604047211 */ /* 0x000fe200078f38ff */
[----:B------:R-:W-:Y:S01]  /*0300*/  ULDC UR4, c[0x0][0x150] ;  /* 0x0000540000047ab9 */ /* 0x000fe20000000800 */
[----:B------:R-:W-:Y:S01]  /*0310*/  SHF.R.S32.HI R8, RZ, 0x1f, R3 ;  /* 0x0000001fff087819 */ /* 0x000fe20000011403 */
[----:B------:R-:W-:Y:S01]  /*0320*/  NOP ;  /* 0x0000000000007918 */ /* 0x000fe20000000000 */
[----:B------:R-:W-:Y:S01]  /*0330*/  LOP3.LUT R4, R4, 0xffffff80, RZ, 0xc0, !PT ;  /* 0xffffff8004047812 */ /* 0x000fe200078ec0ff */
[----:B------:R-:W-:Y:S01]  /*0340*/  NOP ;  /* 0x0000000000007918 */ /* 0x000fe20000000000 */
[----:B------:R-:W-:Y:S01]  /*0350*/  LEA.HI R8, R8, R3, RZ, 0x2 ;  /* 0x0000000308087211 */ /* 0x000fe200078f10ff */
[----:B------:R-:W1:Y:S01]  /*0360*/  LDC R11, c[0x0][0x144] ;  /* 0x00005100ff0b7b82 */ /* 0x000e620000000800 */
[----:B------:R-:W-:Y:S01]  /*0370*/  ISETP.NE.AND P3, PT, R2, RZ, PT ;  /* 0x000000ff0200720c */ /* 0x000fe20003f65270 */
[----:B------:R-:W-:Y:S01]  /*0380*/  IMAD.IADD R4, R6, 0x1, -R4 ;  /* 0x0000000106047824 */ /* 0x000fe200078e0a04 */
[----:B------:R-:W-:Y:S01]  /*0390*/  LOP3.LUT R8, R8, 0x3ffffffc, RZ, 0xc0, !PT ;  /* 0x3ffffffc08087812 */ /* 0x000fe200078ec0ff */
[----:B------:R-:W2:Y:S03]  /*03a0*/  S2R R6, SR_CTAID.Y ;  /* 0x0000000000067919 */ /* 0x000ea60000002600 */
[----:B------:R-:W-:Y:S01]  /*03b0*/  SHF.R.S32.HI R9, RZ, 0x1f, R4 ;  /* 0x0000001fff097819 */ /* 0x000fe20000011404 */
[----:B------:R-:W-:Y:S01]  /*03c0*/  IMAD.IADD R8, R3, 0x1, -R8 ;  /* 0x0000000103087824 */ /* 0x000fe200078e0a08 */
[----:B------:R-:W3:Y:S02]  /*03d0*/  LDC R13, c[0x0][0x140] ;  /* 0x00005000ff0d7b82 */ /* 0x000ee40000000800 */
[----:B------:R-:W-:-:S02]  /*03e0*/  LEA.HI R9, R9, R4, RZ, 0x3 ;  /* 0x0000000409097211 */ /* 0x000fc400078f18ff */
[----:B-----5:R-:W-:Y:S02]  /*03f0*/  ISETP.NE.OR P0, PT, R0, RZ, !P0 ;  /* 0x000000ff0000720c */ /* 0x020fe40004705670 */
[--C-:B------:R-:W-:Y:S02]  /*0400*/  SHF.R.S32.HI R0, RZ, 0x3, R9.reuse ;  /* 0x00000003ff007819 */ /* 0x100fe40000011409 */
[----:B0-----:R-:W-:Y:S02]  /*0410*/  I2FP.F32.U32 R10, UR8 ;  /* 0x00000008000a7c45 */ /* 0x001fe40008201000 */
[----:B------:R-:W-:-:S03]  /*0420*/  SHF.R.S32.HI R9, RZ, 0x1f, R9 ;  /* 0x0000001fff097819 */ /* 0x000fc60000011409 */
[----:B------:R-:W-:Y:S01]  /*0430*/  FMUL R10, R10, UR4 ;  /* 0x000000040a0a7c20 */ /* 0x000fe20008400000 */
[----:B------:R-:W-:Y:S01]  /*0440*/  LEA.HI R9, R9, R0, RZ, 0x2 ;  /* 0x0000000009097211 */ /* 0x000fe200078f10ff */
[----:B------:R-:W-:Y:S02]  /*0450*/  ULDC UR4, c[0x0][0x154] ;  /* 0x0000550000047ab9 */ /* 0x000fe40000000800 */
[----:B------:R-:W-:Y:S01]  /*0460*/  VOTEU.ALL UP0, P0 ;  /* 0x00000000003f7886 */ /* 0x000fe20000000000 */
[----:B------:R-:W-:Y:S01]  /*0470*/  LOP3.LUT R9, R9, 0xfffffffc, RZ, 0xc0, !PT ;  /* 0xfffffffc09097812 */ /* 0x000fe200078ec0ff */
[----:B------:R-:W0:Y:S01]  /*0480*/  F2I.U32.TRUNC.NTZ R10, R10 ;  /* 0x0000000a000a7305 */ /* 0x000e22000020f000 */
[----:B------:R-:W-:Y:S02]  /*0490*/  VOTEU.ALL UP1, P0 ;  /* 0x00000000003f7886 */ /* 0x000fe40000020000 */
[----:B------:R-:W5:Y:S01]  /*04a0*/  @!UP0 S2UR UR7, SR_CgaCtaId ;  /* 0x00000000000789c3 */ /* 0x000f620000008800 */
[----:B------:R-:W-:Y:S01]  /*04b0*/  IMAD.IADD R9, R0, 0x1, -R9 ;  /* 0x0000000100097824 */ /* 0x000fe200078e0a09 */
[----:B------:R-:W-:Y:S01]  /*04c0*/  @!UP0 UMOV UR6, 0x400 ;  /* 0x0000040000068882 */ /* 0x000fe20000000000 */
[----:B---3--:R-:W-:-:S02]  /*04d0*/  ISETP.EQ.U32.AND P2, PT, R13, 0x1, PT ;  /* 0x000000010d00780c */ /* 0x008fc40003f42070 */
[----:B------:R-:W-:Y:S01]  /*04e0*/  IMAD R3, R8, 0x4, R9 ;  /* 0x0000000408037824 */ /* 0x000fe200078e0209 */
[----:B--2---:R-:W-:Y:S02]  /*04f0*/  I2FP.F32.U32 R8, R6 ;  /* 0x0000000600087245 */ /* 0x004fe40000201000 */
[----:B------:R-:W2:Y:S02]  /*0500*/  LDC R9, c[0x0][0x148] ;  /* 0x00005200ff097b82 */ /* 0x000ea40000000800 */
[----:B------:R-:W-:Y:S01]  /*0510*/  LEA.HI R0, R3, R3, RZ, 0x1 ;  /* 0x0000000303007211 */ /* 0x000fe200078f08ff */
[----:B------:R-:W-:Y:S01]  /*0520*/  FMUL R12, R8, UR4 ;  /* 0x00000004080c7c20 */ /* 0x000fe20008400000 */
[----:B0-----:R-:W-:Y:S01]  /*0530*/  IMAD.MOV R14, RZ, RZ, -R10 ;  /* 0x000000ffff0e7224 */ /* 0x001fe200078e0a0a */
[----:B------:R-:W-:Y:S01]  /*0540*/  UMOV UR4, 0x20 ;  /* 0x0000002000047882 */ /* 0x000fe20000000000 */
[----:B------:R-:W-:Y:S01]  /*0550*/  LOP3.LUT R10, R0, 0xfffffffe, RZ, 0xc0, !PT ;  /* 0xfffffffe000a7812 */ /* 0x000fe200078ec0ff */
[----:B------:R-:W-:-:S04]  /*0560*/  @!UP0 UIADD3 UR4, -UR4, 0x100000, URZ ;  /* 0x0010000004048890 */ /* 0x000fc8000fffe13f */
[----:B------:R-:W-:Y:S02]  /*0570*/  @!UP0 USHF.L.U32 UR5, UR4, 0xb, URZ ;  /* 0x0000000b04058899 */ /* 0x000fe4000800063f */
[----:B------:R-:W-:Y:S01]  /*0580*/  @!UP0 USHF.L.U32 UR4, UR4, 0x1, URZ ;  /* 0x0000000104048899 */ /* 0x000fe2000800063f */
[----:B-1----:R-:W-:Y:S01]  /*0590*/  IMAD R8, R11, R14, UR8 ;  /* 0x000000080b087e24 */ /* 0x002fe2000f8e020e */
[----:B------:R-:W-:Y:S01]  /*05a0*/  SHF.R.S32.HI R0, RZ, 0x1f, R5 ;  /* 0x0000001fff007819 */ /* 0x000fe20000011405 */
[----:B------:R-:W0:Y:S01]  /*05b0*/  F2I.U32.TRUNC.NTZ R12, R12 ;  /* 0x0000000c000c7305 */ /* 0x000e22000020f000 */
[C---:B------:R-:W-:Y:S02]  /*05c0*/  IMAD.IADD R11, R3.reuse, 0x1, -R10 ;  /* 0x00000001030b7824 */ /* 0x040fe400078e0a0a */
[----:B------:R-:W-:Y:S01]  /*05d0*/  LEA.HI R0, R0, R5, RZ, 0x2 ;  /* 0x0000000500007211 */ /* 0x000fe200078f10ff */
[----:B------:R-:W-:Y:S02]  /*05e0*/  IMAD.SHL.U32 R10, R3, 0x4, RZ ;  /* 0x00000004030a7824 */ /* 0x000fe400078e00ff */
[----:B------:R-:W-:Y:S01]  /*05f0*/  ISETP.NE.AND P4, PT, R11, R8, PT ;  /* 0x000000080b00720c */ /* 0x000fe20003f85270 */
[----:B-----5:R-:W-:Y:S01]  /*0600*/  @!UP0 ULEA UR6, UR7, UR6, 0x18 ;  /* 0x0000000607068291 */ /* 0x020fe2000f8ec03f */
[----:B------:R-:W-:Y:S01]  /*0610*/  LOP3.LUT R0, R0, 0xfffffffc, RZ, 0xc0, !PT ;  /* 0xfffffffc00007812 */ /* 0x000fe200078ec0ff */
[----:B------:R-:W-:Y:S01]  /*0620*/  VOTEU.ALL UP0, P0 ;  /* 0x00000000003f7886 */ /* 0x000fe20000000000 */
[----:B------:R-:W-:Y:S01]  /*0630*/  LOP3.LUT R3, R3, 0xc, R10, 0x78, !PT ;  /* 0x0000000c03037812 */ /* 0x000fe200078e780a */
[----:B------:R-:W-:Y:S01]  /*0640*/  VIADD R14, R2, 0xffffffff ;  /* 0xffffffff020e7836 */ /* 0x000fe20000000000 */
[----:B------:R-:W-:Y:S01]  /*0650*/  LOP3.LUT P0, RZ, R4, 0x7, RZ, 0xc0, !PT ;  /* 0x0000000704ff7812 */ /* 0x000fe2000780c0ff */
[----:B------:R-:W-:-:S02]  /*0660*/  IMAD.IADD R5, R5, 0x1, -R0 ;  /* 0x0000000105057824 */ /* 0x000fc400078e0a00 */
[----:B0-----:R-:W-:Y:S01]  /*0670*/  IMAD.MOV R16, RZ, RZ, -R12 ;  /* 0x000000ffff107224 */ /* 0x001fe200078e0a0c */
[----:B------:R-:W-:Y:S01]  /*0680*/  ISETP.LT.U32.AND P0, PT, R3, 0x2, !P0 ;  /* 0x000000020300780c */ /* 0x000fe20004701070 */
[----:B------:R-:W-:Y:S01]  /*0690*/  IMAD.MOV.U32 R4, RZ, RZ, 0x1 ;  /* 0x00000001ff047424 */ /* 0x000fe200078e00ff */
[----:B------:R-:W-:Y:S01]  /*06a0*/  ISETP.NE.AND P1, PT, R5, 0x3, PT ;  /* 0x000000030500780c */ /* 0x000fe20003f25270 */
[----:B--2---:R-:W-:Y:S01]  /*06b0*/  IMAD R11, R9, R16, R6 ;  /* 0x00000010090b7224 */ /* 0x004fe200078e0206 */
[----:B------:R-:W-:Y:S01]  /*06c0*/  @P4 LEA.HI R0, R3, R3, RZ, 0x1 ;  /* 0x0000000303004211 */ /* 0x000fe200078f08ff */
[----:B------:R-:W0:Y:S02]  /*06d0*/  FENCE.VIEW.ASYNC.S ;  /* 0x00000000000073c6 */ /* 0x000e240000000000 */
[----:B0-----:R0:W1:Y:S01]  /*06e0*/  @!UP0 SYNCS.EXCH.64 URZ, [UR6+0x40], UR4 ;  /* 0x00004004063f85b2 */ /* 0x0010620008000100 */
[----:B------:R-:W-:Y:S02]  /*06f0*/  ISETP.EQ.OR P1, PT, R5, RZ, !P1 ;  /* 0x000000ff0500720c */ /* 0x000fe40004f22670 */
[----:B------:R-:W-:-:S02]  /*0700*/  @P4 SHF.R.S32.HI R0, RZ, 0x1, R0 ;  /* 0x00000001ff004819 */ /* 0x000fc40000011400 */
[----:B------:R-:W-:Y:S02]  /*0710*/  ISETP.EQ.AND P1, PT, R2, RZ, P1 ;  /* 0x000000ff0200720c */ /* 0x000fe40000f22270 */
[----:B------:R-:W-:Y:S02]  /*0720*/  @P4 ISETP.NE.AND P5, PT, R0, R11, PT ;  /* 0x0000000b0000420c */ /* 0x000fe40003fa5270 */
[----:B------:R-:W-:Y:S02]  /*0730*/  ISETP.GE.U32.AND P6, PT, R14, 0x2, PT ;  /* 0x000000020e00780c */ /* 0x000fe40003fc6070 */
[----:B------:R-:W-:Y:S02]  /*0740*/  SEL R11, RZ, 0x1, !P0 ;  /* 0x00000001ff0b7807 */ /* 0x000fe40004000000 */
[----:B------:R-:W-:Y:S02]  /*0750*/  @P4 SEL R4, RZ, 0x1, P5 ;  /* 0x00000001ff044807 */ /* 0x000fe40002800000 */
[----:B------:R-:W-:Y:S01]  /*0760*/  SEL R0, RZ, 0x1, !P1 ;  /* 0x00000001ff007807 */ /* 0x000fe20004800000 */
[----:B------:R0:W2:Y:S01]  /*0770*/  @!UP1 SYNCS.EXCH.64 URZ, [UR6+0x48], UR4 ;  /* 0x00004804063f95b2 */ /* 0x0000a20008000100 */
[----:B------:R-:W-:Y:S01]  /*0780*/  LOP3.LUT R2, R4, R11, RZ, 0xc0, !PT ;  /* 0x0000000b04027212 */ /* 0x000fe200078ec0ff */
[----:B------:R-:W-:Y:S01]  /*0790*/  NOP ;  /* 0x0000000000007918 */ /* 0x000fe20000000000 */
[----:B------:R-:W-:Y:S01]  /*07a0*/  SEL R0, R0, 0x2, P6 ;  /* 0x0000000200007807 */ /* 0x000fe20003000000 */
[----:B------:R-:W-:Y:S06]  /*07b0*/  @!P2 BRA `(.L_x_3) ;  /* 0x000000000008a947 */ /* 0x000fec0003800000 */
[----:B-12-4-:R-:W-:Y:S01]  /*07c0*/  UCGABAR_ARV ;  /* 0x00000000000079c7 */ /* 0x016fe20008000000 */
[----:B------:R-:W-:Y:S05]  /*07d0*/  BRA `(.L_x_4) ;  /* 0x0000000000047947 */ /* 0x000fea0003800000 */
.L_x_3:
[----:B-12-4-:R-:W-:Y:S01]  /*07e0*/  NOP ;  /* 0x0000000000007918 */ /* 0x016fe20000000000 */
.L_x_4:
[----:B------:R-:W1:Y:S01]  /*07f0*/  LDC R10, c[0x0][0x65c] ;  /* 0x00019700ff0a7b82 */ /* 0x000e620000000800 */
[----:B------:R-:W-:Y:S01]  /*0800*/  IMAD.MOV.U32 R11, RZ, RZ, RZ ;  /* 0x000000ffff0b7224 */ /* 0x000fe200078e00ff */
[----:B------:R-:W-:Y:S02]  /*0810*/  LOP3.LUT R4, R4, 0xfeffffff, RZ, 0xc0, !PT ;  /* 0xfeffffff04047812 */ /* 0x000fe400078ec0ff */
[----:B-1----:R-:W-:Y:S01]  /*0820*/  ISETP.NE.AND P1, PT, R10, 0x1, PT ;  /* 0x000000010a00780c */ /* 0x002fe20003f25270 */
[----:B------:R-:W-:-:S12]  /*0830*/  IMAD.U32 R10, RZ, RZ, UR8 ;  /* 0x00000008ff0a7e24 */ /* 0x000fd8000f8e00ff */
[----:B------:R-:W1:Y:S01]  /*0840*/  @P1 LDC R13, c[0x0][0x10] ;  /* 0x00000400ff0d1b82 */ /* 0x000e620000000800 */
[----:B------:R-:W-:Y:S01]  /*0850*/  @P1 IMAD.MOV.U32 R7, RZ, RZ, RZ ;  /* 0x000000ffff071224 */ /* 0x000fe200078e00ff */
[----:B------:R-:W-:Y:S01]  /*0860*/  @P1 LOP3.LUT R4, R4, 0x1000000, RZ, 0xfc, !PT ;  /* 0x0100000004041812 */ /* 0x000fe200078efcff */
[----:B------:R-:W-:-:S05]  /*0870*/  @P1 IMAD.MOV.U32 R17, RZ, RZ, RZ ;  /* 0x000000ffff111224 */ /* 0x000fca00078e00ff */
[----:B------:R-:W2:Y:S01]  /*0880*/  @!P1 LDC R15, c[0x0][0xc] ;  /* 0x00000300ff0f9b82 */ /* 0x000ea20000000800 */
[----:B-1----:R-:W-:-:S04]  /*0890*/  @P1 IMAD.WIDE.U32 R12, R13, UR8, R6 ;  /* 0x000000080d0c1c25 */ /* 0x002fc8000f8e0006 */
[----:B------:R-:W-:Y:S02]  /*08a0*/  @P1 IMAD.MOV.U32 R21, RZ, RZ, R12 ;  /* 0x000000ffff151224 */ /* 0x000fe400078e000c */
[----:B------:R-:W-:Y:S02]  /*08b0*/  @P1 IMAD.IADD R120, R13, 0x1, R17 ;  /* 0x000000010d781824 */ /* 0x000fe400078e0211 */
[----:B--2---:R-:W-:-:S04]  /*08c0*/  @!P1 IMAD.WIDE.U32 R10, R6, R15, R10 ;  /* 0x0000000f060a9225 */ /* 0x004fc800078e000a */
[----:B------:R-:W-:Y:S02]  /*08d0*/  @!P1 IMAD.MOV.U32 R21, RZ, RZ, R10 ;  /* 0x000000ffff159224 */ /* 0x000fe400078e000a */
[----:B------:R-:W-:-:S03]  /*08e0*/  @!P1 IMAD.MOV.U32 R120, RZ, RZ, R11 ;  /* 0x000000ffff789224 */ /* 0x000fc600078e000b */
[----:B------:R1:W-:Y:S04]  /*08f0*/  STL [R1+0x8], R21 ;  /* 0x0000081501007387 */ /* 0x0003e80000100800 */
[----:B------:R1:W-:Y:S01]  /*0900*/  STL [R1], R120 ;  /* 0x0000007801007387 */ /* 0x0003e20000100800 */
[----:B------:R-:W-:Y:S05]  /*0910*/  @!P2 BRA `(.L_x_5) ;  /* 0x00000000000ca947 */ /* 0x000fea0003800000 */
[----:B------:R-:W-:Y:S01]  /*0920*/  UCGABAR_WAIT ;  /* 0x0000000000007dc7 */ /* 0x000fe20008000000 */
[----:B------:R-:W-:Y:S01]  /*0930*/  CCTL.IVALL ;  /* 0x00000000ff00798f */ /* 0x000fe20002000000 */
[----:B------:R-:W-:Y:S05]  /*0940*/  BRA `(.L_x_6) ;  /* 0x0000000000047947 */ /* 0x000fea0003800000 */
.L_x_5:
[----:B------:R-:W-:Y:S06]  /*0950*/  BAR.SYNC.DEFER_BLOCKING 0x0 ;  /* 0x0000000000007b1d */ /* 0x000fec0000010000 */
.L_x_6:
[----:B------:R-:W-:Y:S05]  /*0960*/  @!P3 BRA `(.L_x_7) ;  /* 0x000000fc002cb947 */ /* 0x000fea0003800000 */
[----:B------:R-:W-:-:S13]  /*0970*/  ISETP.GT.U32.AND P0, PT, R14, 0x1, PT ;  /* 0x000000010e00780c */ /* 0x000fda0003f04070 */
[----:B0-----:R-:W-:Y:S05]  /*0980*/  @P0 EXIT ;  /* 0x000000000000094d */ /* 0x001fea0003800000 */
[----:B------:R-:W-:Y:S01]  /*0990*/  IMAD.MOV.U32 R12, RZ, RZ, -0x1 ;  /* 0xffffffffff0c7424 */ /* 0x000fe200078e00ff */
[----:B------:R-:W-:Y:S01]  /*09a0*/  ULDC.64 UR4, c[0x0][0x650] ;  /* 0x0001940000047ab9 */ /* 0x000fe20000000a00 */
[----:B------:R-:W-:Y:S01]  /*09b0*/  IMAD.MOV.U32 R5, RZ, RZ, -0x1 ;  /* 0xffffffffff057424 */ /* 0x000fe200078e00ff */
[----:B------:R-:W-:Y:S01]  /*09c0*/  ISETP.GE.U32.AND P0, PT, R21, UR4, PT ;  /* 0x0000000415007c0c */ /* 0x000fe2000bf06070 */
[----:B------:R-:W-:Y:S01]  /*09d0*/  IMAD.MOV.U32 R11, RZ, RZ, -0x1 ;  /* 0xffffffffff0b7424 */ /* 0x000fe200078e00ff */
[----:B------:R0:W-:Y:S01]  /*09e0*/  STL [R1+0x10], R12 ;  /* 0x0000100c01007387 */ /* 0x0001e20000100800 */
[----:B------:R-:W-:Y:S02]  /*09f0*/  PRMT R10, RZ, 0x7610, R10 ;  /* 0x00007610ff0a7816 */ /* 0x000fe4000000000a */
[----:B------:R-:W-:Y:S01]  /*0a00*/  ISETP.GE.U32.AND.EX P0, PT, R120, UR5, PT, P0 ;  /* 0x0000000578007c0c */ /* 0x000fe2000bf06100 */
[----:B------:R0:W-:Y:S04]  /*0a10*/  STL [R1+0x4], R5 ;  /* 0x0000040501007387 */ /* 0x0001e80000100800 */
[----:B------:R0:W-:Y:S08]  /*0a20*/  STL [R1+0xc], R11 ;  /* 0x00000c0b01007387 */ /* 0x0001f00000100800 */
[----:B------:R-:W-:Y:S05]  /*0a30*/  @P0 BRA `(.L_x_8) ;  /* 0x0000000400380947 */ /* 0x000fea0003800000 */
[----:B------:R-:W2:Y:S01]  /*0a40*/  LDC.64 R18, c[0x0][0x628] ;  /* 0x00018a00ff127b82 */ /* 0x000ea20000000a00 */
[----:B------:R-:W-:Y:S02]  /*0a50*/  IMAD.MOV.U32 R10, RZ, RZ, R21 ;  /* 0x000000ffff0a7224 */ /* 0x000fe400078e0015 */
[----:B0-----:R-:W-:-:S05]  /*0a60*/  IMAD.MOV.U32 R11, RZ, RZ, R120 ;  /* 0x000000ffff0b7224 */ /* 0x001fca00078e0078 */
[----:B------:R-:W0:Y:S08]  /*0a70*/  LDC R20, c[0x0][0x630] ;  /* 0x00018c00ff147b82 */ /* 0x000e300000000800 */
[----:B------:R-:W3:Y:S01]  /*0a80*/  LDC.64 R22, c[0x0][0x620] ;  /* 0x00018800ff167b82 */ /* 0x000ee20000000a00 */
[----:B--2---:R-:W-:-:S04]  /*0a90*/  ISETP.NE.U32.AND P0, PT, R18, RZ, PT ;  /* 0x000000ff1200720c */ /* 0x004fc80003f05070 */
[----:B------:R-:W-:-:S13]  /*0aa0*/  ISETP.NE.AND.EX P0, PT, R19, RZ, PT, P0 ;  /* 0x000000ff1300720c */ /* 0x000fda0003f05300 */
[----:B0--3--:R-:W-:Y:S05]  /*0ab0*/  @!P0 BRA `(.L_x_9) ;  /* 0x0000000000288947 */ /* 0x009fea0003800000 */
[----:B------:R-:W0:Y:S02]  /*0ac0*/  LDC R5, c[0x0][0x634] ;  /* 0x00018d00ff057b82 */ /* 0x000e240000000800 */
[----:B0-----:R-:W-:-:S05]  /*0ad0*/  IADD3 R5, P0, R21, R5, RZ ;  /* 0x0000000515057210 */ /* 0x001fca0007f1e0ff */
[----:B------:R-:W-:-:S04]  /*0ae0*/  IMAD.X R17, RZ, RZ, R120, P0 ;  /* 0x000000ffff117224 */ /* 0x000fc800000e0678 */
[----:B------:R-:W-:-:S04]  /*0af0*/  IMAD.WIDE.U32 R10, R17, R18, RZ ;  /* 0x00000012110a7225 */ /* 0x000fc800078e00ff */
[----:B------:R-:W-:-:S04]  /*0b00*/  IMAD.WIDE.U32 R12, P0, R5, R19, R10 ;  /* 0x00000013050c7225 */ /* 0x000fc8000780000a */
[----:B------:R-:W-:-:S04]  /*0b10*/  IMAD.WIDE.U32 R10, R5, R18, RZ ;  /* 0x00000012050a7225 */ /* 0x000fc800078e00ff */
[----:B------:R-:W-:Y:S01]  /*0b20*/  IMAD.X R15, RZ, RZ, RZ, P0 ;  /* 0x000000ffff0f7224 */ /* 0x000fe200000e06ff */
[----:B------:R-:W-:Y:S01]  /*0b30*/  IADD3 RZ, P0, R11, R12, RZ ;  /* 0x0000000c0bff7210 */ /* 0x000fe20007f1e0ff */
[----:B------:R-:W-:-:S04]  /*0b40*/  IMAD.MOV.U32 R14, RZ, RZ, R13 ;  /* 0x000000ffff0e7224 */ /* 0x000fc800078e000d */
[----:B------:R-:W-:-:S08]  /*0b50*/  IMAD.WIDE.U32.X R10, R17, R19, R14, P0 ;  /* 0x00000013110a7225 */ /* 0x000fd000000e040e */
.L_x_9:
[----:B------:R-:W0:Y:S01]  /*0b60*/  LDC.64 R26, c[0x0][0x640] ;  /* 0x00019000ff1a7b82 */ /* 0x000e220000000a00 */
[-C--:B------:R-:W-:Y:S01]  /*0b70*/  SHF.R.U64 R25, R10, R20.reuse, R11 ;  /* 0x000000140a197219 */ /* 0x080fe2000000120b */
[----:B------:R-:W-:Y:S01]  /*0b80*/  IMAD.MOV.U32 R10, RZ, RZ, R21 ;  /* 0x000000ffff0a7224 */ /* 0x000fe200078e0015 */
[----:B------:R-:W-:Y:S01]  /*0b90*/  SHF.R.U32.HI R5, RZ, R20, R11 ;  /* 0x00000014ff057219 */ /* 0x000fe2000001160b */
[----:B------:R-:W-:Y:S01]  /*0ba0*/  IMAD.MOV.U32 R11, RZ, RZ, R120 ;  /* 0x000000ffff0b7224 */ /* 0x000fe200078e0078 */
[----:B------:R-:W-:Y:S01]  /*0bb0*/  IADD3 R7, P0, RZ, -R25, RZ ;  /* 0x80000019ff077210 */ /* 0x000fe20007f1e0ff */
[----:B------:R-:W-:Y:S02]  /*0bc0*/  IMAD R29, R9, R16, R6 ;  /* 0x00000010091d7224 */ /* 0x000fe400078e0206 */
[----:B------:R-:W2:Y:S01]  /*0bd0*/  LDC R18, c[0x0][0x618] ;  /* 0x00018600ff127b82 */ /* 0x000ea20000000800 */
[----:B-1----:R-:W-:Y:S02]  /*0be0*/  IMAD.MOV.U32 R21, RZ, RZ, 0x1 ;  /* 0x00000001ff157424 */ /* 0x002fe400078e00ff */
[----:B------:R-:W-:-:S02]  /*0bf0*/  IMAD.X R5, RZ, RZ, ~R5, P0 ;  /* 0x000000ffff057224 */ /* 0x000fc400000e0e05 */
[----:B------:R-:W-:-:S03]  /*0c00*/  IMAD.WIDE.U32 R10, R7, R22, R10 ;  /* 0x00000016070a7225 */ /* 0x000fc600078e000a */
[----:B------:R-:W1:Y:S01]  /*0c10*/  LDC R20, c[0x0][0x608] ;  /* 0x00018200ff147b82 */ /* 0x000e620000000800 */
[----:B------:R-:W-:Y:S02]  /*0c20*/  IMAD R12, R5, R22, RZ ;  /* 0x00000016050c7224 */ /* 0x000fe400078e02ff */
[----:B------:R-:W-:Y:S02]  /*0c30*/  IMAD.MOV.U32 R5, RZ, RZ, -0x1 ;  /* 0xffffffffff057424 */ /* 0x000fe400078e00ff */
[----:B------:R-:W-:-:S03]  /*0c40*/  IMAD R7, R7, R23, R12 ;  /* 0x0000001707077224 */ /* 0x000fc600078e020c */
[----:B------:R-:W3:Y:S01]  /*0c50*/  LDC R24, c[0x0][0x658] ;  /* 0x00019600ff187b82 */ /* 0x000ee20000000800 */
[----:B------:R-:W-:Y:S01]  /*0c60*/  IMAD.IADD R7, R11, 0x1, R7 ;  /* 0x000000010b077824 */ /* 0x000fe200078e0207 */
[----:B0-----:R-:W-:-:S04]  /*0c70*/  ISETP.NE.U32.AND P0, PT, R26, RZ, PT ;  /* 0x000000ff1a00720c */ /* 0x001fc80003f05070 */
[----:B------:R-:W-:Y:S02]  /*0c80*/  ISETP.NE.AND.EX P0, PT, R27, RZ, PT, P0 ;  /* 0x000000ff1b00720c */ /* 0x000fe40003f05300 */
[----:B------:R-:W0:Y:S01]  /*0c90*/  LDC R22, c[0x0][0x600] ;  /* 0x00018000ff167b82 */ /* 0x000e220000000800 */
[-CC-:B--2---:R-:W-:Y:S02]  /*0ca0*/  SHF.R.U64 R14, R10, R18.reuse, R7.reuse ;  /* 0x000000120a0e7219 */ /* 0x184fe40000001207 */
[----:B------:R-:W-:-:S05]  /*0cb0*/  SHF.R.U32.HI R7, RZ, R18, R7 ;  /* 0x00000012ff077219 */ /* 0x000fca0000011607 */
[----:B------:R-:W2:Y:S01]  /*0cc0*/  LDC R17, c[0x0][0x648] ;  /* 0x00019200ff117b82 */ /* 0x000ea20000000800 */
[-CC-:B-1----:R-:W-:Y:S02]  /*0cd0*/  SHF.R.U64 R18, R14, R20.reuse, R7.reuse ;  /* 0x000000140e127219 */ /* 0x182fe40000001207 */
[----:B------:R-:W-:-:S05]  /*0ce0*/  SHF.R.U32.HI R7, RZ, R20, R7 ;  /* 0x00000014ff077219 */ /* 0x000fca0000011607 */
[----:B------:R-:W1:Y:S01]  /*0cf0*/  LDC R19, c[0x0][0x638] ;  /* 0x00018e00ff137b82 */ /* 0x000e620000000800 */
[-CC-:B---3--:R-:W-:Y:S02]  /*0d00*/  SHF.R.U64 R16, R18, R24.reuse, R7.reuse ;  /* 0x0000001812107219 */ /* 0x188fe40000001207 */
[-C--:B------:R-:W-:Y:S02]  /*0d10*/  SHF.L.U32 R5, R5, R24.reuse, RZ ;  /* 0x0000001805057219 */ /* 0x080fe400000006ff */
[----:B------:R-:W-:Y:S01]  /*0d20*/  SHF.R.U32.HI R7, RZ, R24, R7 ;  /* 0x00000018ff077219 */ /* 0x000fe20000011607 */
[----:B------:R-:W-:Y:S01]  /*0d30*/  IMAD.MOV.U32 R6, RZ, RZ, R16 ;  /* 0x000000ffff067224 */ /* 0x000fe200078e0010 */
[----:B------:R-:W-:Y:S01]  /*0d40*/  LOP3.LUT R9, RZ, R5, RZ, 0x33, !PT ;  /* 0x00000005ff097212 */ /* 0x000fe200078e33ff */
[----:B------:R-:W3:Y:S01]  /*0d50*/  LDC R23, c[0x0][0x610] ;  /* 0x00018400ff177b82 */ /* 0x000ee20000000800 */
[----:B------:R-:W-:Y:S05]  /*0d60*/  @!P0 BRA `(.L_x_10) ;  /* 0x0000000000288947 */ /* 0x000fea0003800000 */
[----:B------:R-:W4:Y:S02]  /*0d70*/  LDC R5, c[0x0][0x64c] ;  /* 0x00019300ff057b82 */ /* 0x000f240000000800 */
[----:B----4-:R-:W-:-:S05]  /*0d80*/  IADD3 R5, P0, R16, R5, RZ ;  /* 0x0000000510057210 */ /* 0x010fca0007f1e0ff */
        /* <DEDUP_REMOVED lines=8> */
.L_x_10:
[----:B--2---:R-:W-:Y:S02]  /*0e10*/  SHF.R.U64 R7, R6, R17, R7 ;  /* 0x0000001106077219 */ /* 0x004fe40000001207 */
[----:B------:R-:W-:Y:S01]  /*0e20*/  LOP3.LUT R6, R18, R9, RZ, 0xc0, !PT ;  /* 0x0000000912067212 */ /* 0x000fe200078ec0ff */
[----:B0-----:R-:W-:Y:S01]  /*0e30*/  VIADD R9, R22, 0xffffffff ;  /* 0xffffffff16097836 */ /* 0x001fe20000000000 */
[----:B------:R-:W-:Y:S01]  /*0e40*/  SHF.L.U32 R5, R21, R24, RZ ;  /* 0x0000001815057219 */ /* 0x000fe200000006ff */
[----:B------:R-:W-:Y:S01]  /*0e50*/  IMAD.MOV R10, RZ, RZ, -R7 ;  /* 0x000000ffff0a7224 */ /* 0x000fe200078e0a07 */
[----:B------:R-:W-:Y:S02]  /*0e60*/  SEL R8, R8, R29, !P1 ;  /* 0x0000001d08087207 */ /* 0x000fe40004800000 */
[----:B------:R-:W-:Y:S01]  /*0e70*/  LOP3.LUT R9, R14, R9, RZ, 0xc0, !PT ;  /* 0x000000090e097212 */ /* 0x000fe200078ec0ff */
[----:B------:R-:W-:Y:S02]  /*0e80*/  IMAD R7, R5, R7, R6 ;  /* 0x0000000705077224 */ /* 0x000fe400078e0206 */
[----:B-1----:R-:W-:-:S02]  /*0e90*/  IMAD R5, R10, R19, R16 ;  /* 0x000000130a057224 */ /* 0x002fc400078e0210 */
[----:B---3--:R-:W-:Y:S02]  /*0ea0*/  IMAD R8, R7, R23, R8 ;  /* 0x0000001707087224 */ /* 0x008fe400078e0208 */
[----:B------:R-:W-:Y:S02]  /*0eb0*/  IMAD R5, R5, R22, R9 ;  /* 0x0000001605057224 */ /* 0x000fe400078e0209 */
[----:B------:R-:W-:-:S03]  /*0ec0*/  IMAD.MOV.U32 R10, RZ, RZ, 0x1 ;  /* 0x00000001ff0a7424 */ /* 0x000fc600078e00ff */
[----:B------:R-:W-:Y:S02]  /*0ed0*/  SEL R6, R5, R8, !P1 ;  /* 0x0000000805067207 */ /* 0x000fe40004800000 */
[----:B------:R-:W-:-:S03]  /*0ee0*/  SEL R5, R8, R5, !P1 ;  /* 0x0000000508057207 */ /* 0x000fc60004800000 */
[----:B------:R2:W-:Y:S04]  /*0ef0*/  STL [R1+0xc], R6 ;  /* 0x00000c0601007387 */ /* 0x0005e80000100800 */
[----:B------:R2:W-:Y:S04]  /*0f00*/  STL [R1+0x4], R25 ;  /* 0x0000041901007387 */ /* 0x0005e80000100800 */
[----:B------:R2:W-:Y:S02]  /*0f10*/  STL [R1+0x10], R5 ;  /* 0x0000100501007387 */ /* 0x0005e40000100800 */
.L_x_8:
[----:B------:R-:W-:-:S08]  /*0f20*/  NOP ;  /* 0x0000000000007918 */ /* 0x000fd00000000000 */
[----:B------:R-:W3:Y:S02]  /*0f30*/  USETMAXREG.TRY_ALLOC.CTAPOOL UP0, 0xe8 ;  /* 0x000000e8000079c8 */ /* 0x000ee40008000600 */
[----:B---3--:R-:W-:-:S13]  /*0f40*/  PLOP3.LUT P0, PT, PT, PT, UP0, 0x80, 0x0 ;  /* 0x000000000000781c */ /* 0x008fda0003f0f008 */
[----:B------:R-:W-:Y:S05]  /*0f50*/  @!P0 BRA `(.L_x_8) ;  /* 0xfffffffc00f08947 */ /* 0x000fea000383ffff */
[----:B------:R-:W-:Y:S01]  /*0f60*/  ULDC.64 UR4, c[0x0][0x598] ;  /* 0x0001660000047ab9 */ /* 0x000fe20000000a00 */
[----:B------:R-:W-:Y:S01]  /*0f70*/  ULDC.64 UR14, c[0x0][0x208] ;  /* 0x00008200000e7ab9 */ /* 0x000fe20000000a00 */
[----:B------:R-:W-:-:S04]  /*0f80*/  ISETP.NE.U32.AND P0, PT, RZ, UR4, PT ;  /* 0x00000004ff007c0c */ /* 0x000fc8000bf05070 */
[----:B------:R-:W-:-:S13]  /*0f90*/  ISETP.NE.AND.EX P0, PT, RZ, UR5, PT, P0 ;  /* 0x00000005ff007c0c */ /* 0x000fda000bf05300 */
[----:B------:R-:W-:Y:S05]  /*0fa0*/  @!P0 BRA `(.L_x_11) ;  /* 0x00000000001c8947 */ /* 0x000fea0003800000 */
[----:B--2---:R-:W2:Y:S02]  /*0fb0*/  LDC.64 R6, c[0x0][0x598] ;  /* 0x00016600ff067b82 */ /* 0x004ea40000000a00 */
[----:B--2---:R-:W2:Y:S02]  /*0fc0*/  LDG.E.64 R6, desc[UR14][R6.64] ;  /* 0x0000000e06067981 */ /* 0x004ea4000c1e1b00 */
[----:B--2---:R-:W-:-:S04]  /*0fd0*/  ISETP.NE.U32.AND P0, PT, R6, RZ, PT ;  /* 0x000000ff0600720c */ /* 0x004fc80003f05070 */
[----:B------:R-:W-:-:S13]  /*0fe0*/  ISETP.NE.AND.EX P0, PT, R7, RZ, PT, P0 ;  /* 0x000000ff0700720c */ /* 0x000fda0003f05300 */
[----:B------:R-:W-:Y:S05]  /*0ff0*/  @!P0 BRA `(.L_x_11) ;  /* 0x0000000000088947 */ /* 0x000fea0003800000 */
[----:B0-----:R0:W5:Y:S01]  /*1000*/  LD.E R5, desc[UR14][R6.64] ;  /* 0x0000000e06057980 */ /* 0x001162000c101900 */
[----:B------:R-:W-:Y:S05]  /*1010*/  BRA `(.L_x_12) ;  /* 0x0000000000207947 */ /* 0x000fea0003800000 */
.L_x_11:
[----:B------:R-:W-:Y:S02]  /*1020*/  ULDC.64 UR4, c[0x0][0x588] ;  /* 0x0001620000047ab9 */ /* 0x000fe40000000a00 */
[----:B------:R-:W-:-:S04]  /*1030*/  ISETP.NE.U32.AND P0, PT, RZ, UR4, PT ;  /* 0x00000004ff007c0c */ /* 0x000fc8000bf05070 */
[----:B------:R-:W-:-:S13]  /*1040*/  ISETP.NE.AND.EX P0, PT, RZ, UR5, PT, P0 ;  /* 0x00000005ff007c0c */ /* 0x000fda000bf05300 */
[----:B------:R-:W-:Y:S05]  /*1050*/  @!P0 BRA `(.L_x_13) ;  /* 0x00000000000c8947 */ /* 0x000fea0003800000 */
[----:B--2---:R-:W0:Y:S02]  /*1060*/  LDC.64 R6, c[0x0][0x588] ;  /* 0x00016200ff067b82 */ /* 0x004e240000000a00 */
[----:B0-----:R2:W5:Y:S01]  /*1070*/  LDG.E R5, desc[UR14][R6.64] ;  /* 0x0000000e06057981 */ /* 0x001562000c1e1900 */
[----:B------:R-:W-:Y:S05]  /*1080*/  BRA `(.L_x_12) ;  /* 0x0000000000047947 */ /* 0x000fea0003800000 */
.L_x_13:
[----:B0-2---:R-:W3:Y:S02]  /*1090*/  LDC R5, c[0x0][0x580] ;  /* 0x00016000ff057b82 */ /* 0x005ee40000000800 */
.L_x_12:
[----:B------:R-:W-:Y:S02]  /*10a0*/  ULDC.64 UR4, c[0x0][0x5a0] ;  /* 0x0001680000047ab9 */ /* 0x000fe40000000a00 */
[----:B------:R-:W-:-:S04]  /*10b0*/  ISETP.NE.U32.AND P0, PT, RZ, UR4, PT ;  /* 0x00000004ff007c0c */ /* 0x000fc8000bf05070 */
[----:B------:R-:W-:-:S13]  /*10c0*/  ISETP.NE.AND.EX P0, PT, RZ, UR5, PT, P0 ;  /* 0x00000005ff007c0c */ /* 0x000fda000bf05300 */
[----:B------:R-:W-:Y:S05]  /*10d0*/  @!P0 BRA `(.L_x_14) ;  /* 0x00000000001c8947 */ /* 0x000fea0003800000 */
[----:B0-2---:R-:W0:Y:S02]  /*10e0*/  LDC.64 R6, c[0x0][0x5a0] ;  /* 0x00016800ff067b82 */ /* 0x005e240000000a00 */
[----:B0-----:R-:W2:Y:S02]  /*10f0*/  LDG.E.64 R6, desc[UR14][R6.64] ;  /* 0x0000000e06067981 */ /* 0x001ea4000c1e1b00 */
[----:B--2---:R-:W-:-:S04]  /*1100*/  ISETP.NE.U32.AND P0, PT, R6, RZ, PT ;  /* 0x000000ff0600720c */ /* 0x004fc80003f05070 */
[----:B------:R-:W-:-:S13]  /*1110*/  ISETP.NE.AND.EX P0, PT, R7, RZ, PT, P0 ;  /* 0x000000ff0700720c */ /* 0x000fda0003f05300 */
[----:B------:R-:W-:Y:S05]  /*1120*/  @!P0 BRA `(.L_x_14) ;  /* 0x0000000000088947 */ /* 0x000fea0003800000 */
[----:B------:R0:W5:Y:S01]  /*1130*/  LD.E R6, desc[UR14][R6.64] ;  /* 0x0000000e06067980 */ /* 0x000162000c101900 */
[----:B------:R-:W-:Y:S05]  /*1140*/  BRA `(.L_x_15) ;  /* 0x0000000000207947 */ /* 0x000fea0003800000 */
.L_x_14:
[----:B------:R-:W-:Y:S02]  /*1150*/  ULDC.64 UR4, c[0x0][0x590] ;  /* 0x0001640000047ab9 */ /* 0x000fe40000000a00 */
[----:B------:R-:W-:-:S04]  /*1160*/  ISETP.NE.U32.AND P0, PT, RZ, UR4, PT ;  /* 0x00000004ff007c0c */ /* 0x000fc8000bf05070 */
[----:B------:R-:W-:-:S13]  /*1170*/  ISETP.NE.AND.EX P0, PT, RZ, UR5, PT, P0 ;  /* 0x00000005ff007c0c */ /* 0x000fda000bf05300 */
[----:B------:R-:W-:Y:S05]  /*1180*/  @!P0 BRA `(.L_x_16) ;  /* 0x00000000000c8947 */ /* 0x000fea0003800000 */
[----:B0-2---:R-:W0:Y:S02]  /*1190*/  LDC.64 R6, c[0x0][0x590] ;  /* 0x00016400ff067b82 */ /* 0x005e240000000a00 */
[----:B0-----:R2:W5:Y:S01]  /*11a0*/  LDG.E R6, desc[UR14][R6.64] ;  /* 0x0000000e06067981 */ /* 0x001562000c1e1900 */
[----:B------:R-:W-:Y:S05]  /*11b0*/  BRA `(.L_x_15) ;  /* 0x0000000000047947 */ /* 0x000fea0003800000 */
.L_x_16:
[----:B0-2---:R-:W4:Y:S02]  /*11c0*/  LDC R6, c[0x0][0x584] ;  /* 0x00016100ff067b82 */ /* 0x005f240000000800 */
.L_x_15:
[----:B------:R-:W-:-:S13]  /*11d0*/  LOP3.LUT P0, RZ, R10, 0xff, RZ, 0xc0, !PT ;  /* 0x000000ff0aff7812 */ /* 0x000fda000780c0ff */
[----:B------:R-:W-:Y:S05]  /*11e0*/  @!P0 EXIT ;  /* 0x000000000000894d */ /* 0x000fea0003800000 */
[----:B------:R-:W0:Y:S01]  /*11f0*/  LDC.64 R12, c[0x0][0x5c8] ;  /* 0x00017200ff0c7b82 */ /* 0x000e220000000a00 */
[----:B------:R-:W-:Y:S02]  /*1200*/  ULDC UR4, c[0x0][0x28c] ;  /* 0x0000a30000047ab9 */ /* 0x000fe40000000800 */
[----:B------:R-:W-:-:S04]  /*1210*/  UIADD3 UR4, UR4, 0x7f, URZ ;  /* 0x0000007f04047890 */ /* 0x000fc8000fffe03f */
[----:B------:R-:W-:-:S04]  /*1220*/  USHF.R.S32.HI UR5, URZ, 0x1f, UR4 ;  /* 0x0000001f3f057899 */ /* 0x000fc80008011404 */
[----:B------:R-:W-:-:S03]  /*1230*/  ULEA.HI UR5, UR5, UR4, URZ, 0x7 ;  /* 0x0000000405057291 */ /* 0x000fc6000f8f383f */
[----:B------:R-:W-:Y:S01]  /*1240*/  UMOV UR4, URZ ;  /* 0x0000003f00047c82 */ /* 0x000fe20008000000 */
[----:B------:R-:W-:-:S03]  /*1250*/  USHF.R.S32.HI UR9, URZ, 0x7, UR5 ;  /* 0x000000073f097899 */ /* 0x000fc60008011405 */
[----:B------:R-:W-:Y:S01]  /*1260*/  UMOV UR5, URZ ;  /* 0x0000003f00057c82 */ /* 0x000fe20008000000 */
[C-C-:B0-2---:R-:W-:Y:S01]  /*1270*/  SHF.L.U64.HI R7, R12.reuse, 0x7, R13.reuse ;  /* 0x000000070c077819 */ /* 0x145fe2000001020d */
[C---:B------:R-:W-:Y:S01]  /*1280*/  IMAD.SHL.U32 R10, R12.reuse, 0x80, RZ ;  /* 0x000000800c0a7824 */ /* 0x040fe200078e00ff */
[C-C-:B------:R-:W-:Y:S01]  /*1290*/  SHF.L.U64.HI R8, R12.reuse, 0x3, R13.reuse ;  /* 0x000000030c087819 */ /* 0x140fe2000001020d */
[C---:B------:R-:W-:Y:S01]  /*12a0*/  IMAD.SHL.U32 R11, R12.reuse, 0x8, RZ ;  /* 0x000000080c0b7824 */ /* 0x040fe200078e00ff */
[C---:B------:R-:W-:Y:S01]  /*12b0*/  SHF.L.U64.HI R9, R12.reuse, 0x8, R13 ;  /* 0x000000080c097819 */ /* 0x040fe2000001020d */
[----:B------:R-:W-:Y:S01]  /*12c0*/  IMAD.SHL.U32 R12, R12, 0x100, RZ ;  /* 0x000001000c0c7824 */ /* 0x000fe200078e00ff */
[----:B------:R-:W-:-:S07]  /*12d0*/  LOP3.LUT R13, R0, 0x1, RZ, 0xfc, !PT ;  /* 0x00000001000d7812 */ /* 0x000fce00078efcff */
.L_x_67:
[----:B01----:R-:W0:Y:S01]  /*12e0*/  S2R R14, SR_TID.X ;  /* 0x00000000000e7919 */ /* 0x003e220000002100 */
[----:B--2---:R-:W2:Y:S01]  /*12f0*/  S2UR UR12, SR_CgaCtaId ;  /* 0x00000000000c79c3 */ /* 0x004ea20000008800 */
[----:B------:R-:W-:Y:S01]  /*1300*/  UMOV UR11, 0x400 ;  /* 0x00000400000b7882 */ /* 0x000fe20000000000 */
[----:B------:R-:W-:Y:S01]  /*1310*/  UMOV UR6, URZ ;  /* 0x0000003f00067c82 */ /* 0x000fe20008000000 */
[----:B------:R-:W-:Y:S01]  /*1320*/  UMOV UR7, URZ ;  /* 0x0000003f00077c82 */ /* 0x000fe20008000000 */
[----:B------:R-:W-:Y:S02]  /*1330*/  CS2R R16, SRZ ;  /* 0x0000000000107805 */ /* 0x000fe4000001ff00 */
[----:B------:R-:W-:Y:S02]  /*1340*/  CS2R R18, SRZ ;  /* 0x0000000000127805 */ /* 0x000fe4000001ff00 */
[----:B-1----:R-:W-:Y:S02]  /*1350*/  CS2R R20, SRZ ;  /* 0x0000000000147805 */ /* 0x002fe4000001ff00 */
[----:B------:R-:W-:-:S02]  /*1360*/  CS2R R22, SRZ ;  /* 0x0000000000167805 */ /* 0x000fc4000001ff00 */
[----:B------:R-:W-:Y:S02]  /*1370*/  CS2R R120, SRZ ;  /* 0x0000000000787805 */ /* 0x000fe4000001ff00 */
[----:B------:R-:W-:Y:S02]  /*1380*/  CS2R R122, SRZ ;  /* 0x00000000007a7805 */ /* 0x000fe4000001ff00 */
[----:B------:R-:W-:Y:S02]  /*1390*/  CS2R R124, SRZ ;  /* 0x00000000007c7805 */ /* 0x000fe4000001ff00 */
[----:B------:R-:W-:Y:S02]  /*13a0*/  CS2R R126, SRZ ;  /* 0x00000000007e7805 */ /* 0x000fe4000001ff00 */
[----:B------:R-:W-:Y:S02]  /*13b0*/  CS2R R130, SRZ ;  /* 0x0000000000827805 */ /* 0x000fe4000001ff00 */
        /* <DEDUP_REMOVED lines=10> */
[----:B------:R-:W-:Y:S01]  /*1460*/  CS2R R154, SRZ ;  /* 0x00000000009a7805 */ /* 0x000fe2000001ff00 */
[----:B--2---:R-:W-:Y:S01]  /*1470*/  ULEA UR11, UR12, UR11, 0x18 ;  /* 0x0000000b0c0b7291 */ /* 0x004fe2000f8ec03f */
[----:B------:R-:W-:Y:S02]  /*1480*/  CS2R R156, SRZ ;  /* 0x00000000009c7805 */ /* 0x000fe4000001ff00 */
[----:B------:R-:W-:Y:S01]  /*1490*/  CS2R R158, SRZ ;  /* 0x00000000009e7805 */ /* 0x000fe2000001ff00 */
[----:B------:R-:W-:Y:S01]  /*14a0*/  UMOV UR12, UR5 ;  /* 0x00000005000c7c82 */ /* 0x000fe20008000000 */
[----:B------:R-:W-:-:S02]  /*14b0*/  CS2R R160, SRZ ;  /* 0x0000000000a07805 */ /* 0x000fc4000001ff00 */
[----:B------:R-:W-:Y:S02]  /*14c0*/  CS2R R162, SRZ ;  /* 0x0000000000a27805 */ /* 0x000fe4000001ff00 */
[----:B------:R-:W-:Y:S02]  /*14d0*/  CS2R R164, SRZ ;  /* 0x0000000000a47805 */ /* 0x000fe4000001ff00 */
[----:B0-----:R-:W-:Y:S02]  /*14e0*/  LOP3.LUT R14, R14, 0x80, RZ, 0xc0, !PT ;  /* 0x000000800e0e7812 */ /* 0x001fe400078ec0ff */
[----:B------:R-:W-:Y:S02]  /*14f0*/  CS2R R166, SRZ ;  /* 0x0000000000a67805 */ /* 0x000fe4000001ff00 */
[----:B------:R-:W-:Y:S02]  /*1500*/  CS2R R168, SRZ ;  /* 0x0000000000a87805 */ /* 0x000fe4000001ff00 */
[----:B------:R-:W-:-:S02]  /*1510*/  CS2R R170, SRZ ;  /* 0x0000000000aa7805 */ /* 0x000fc4000001ff00 */
[----:B------:R-:W-:Y:S02]  /*1520*/  SHF.R.U32.HI R15, RZ, 0x7, R14 ;  /* 0x00000007ff0f7819 */ /* 0x000fe4000001160e */
[----:B------:R-:W-:Y:S01]  /*1530*/  CS2R R174, SRZ ;  /* 0x0000000000ae7805 */ /* 0x000fe2000001ff00 */
[----:B------:R-:W0:Y:S01]  /*1540*/  LDC R14, c[0x0][0x28c] ;  /* 0x0000a300ff0e7b82 */ /* 0x000e220000000800 */
[----:B------:R-:W-:Y:S02]  /*1550*/  CS2R R176, SRZ ;  /* 0x0000000000b07805 */ /* 0x000fe4000001ff00 */
[----:B------:R-:W-:Y:S02]  /*1560*/  CS2R R178, SRZ ;  /* 0x0000000000b27805 */ /* 0x000fe4000001ff00 */
[----:B------:R-:W-:Y:S01]  /*1570*/  CS2R R182, SRZ ;  /* 0x0000000000b67805 */ /* 0x000fe2000001ff00 */
[----:B------:R-:W1:Y:S01]  /*1580*/  SHFL.IDX PT, R15, R15, RZ, 0x1f ;  /* 0x00001fff0f0f7589 */ /* 0x000e6200000e0000 */
        /* <DEDUP_REMOVED lines=9> */
[----:B------:R-:W-:Y:S01]  /*1620*/  CS2R R204, SRZ ;  /* 0x0000000000cc7805 */ /* 0x000fe2000001ff00 */
[----:B------:R-:W-:Y:S01]  /*1630*/  IMAD.MOV.U32 R206, RZ, RZ, RZ ;  /* 0x000000ffffce7224 */ /* 0x000fe200078e00ff */
[----:B------:R-:W-:Y:S01]  /*1640*/  CS2R R196, SRZ ;  /* 0x0000000000c47805 */ /* 0x000fe2000001ff00 */
[----:B------:R-:W-:Y:S01]  /*1650*/  IMAD.MOV.U32 R181, RZ, RZ, RZ ;  /* 0x000000ffffb57224 */ /* 0x000fe200078e00ff */
[----:B------:R-:W-:Y:S02]  /*1660*/  CS2R R172, SRZ ;  /* 0x0000000000ac7805 */ /* 0x000fe4000001ff00 */
[----:B------:R-:W-:-:S02]  /*1670*/  CS2R R134, SRZ ;  /* 0x0000000000867805 */ /* 0x000fc4000001ff00 */
[----:B------:R-:W-:Y:S01]  /*1680*/  CS2R R128, SRZ ;  /* 0x0000000000807805 */ /* 0x000fe2000001ff00 */
[----:B------:R-:W-:Y:S01]  /*1690*/  IMAD.U32 R211, RZ, RZ, UR4 ;  /* 0x00000004ffd37e24 */ /* 0x000fe2000f8e00ff */
[----:B------:R-:W-:Y:S02]  /*16a0*/  CS2R R112, SRZ ;  /* 0x0000000000707805 */ /* 0x000fe4000001ff00 */
[----:B------:R-:W-:Y:S02]  /*16b0*/  CS2R R114, SRZ ;  /* 0x0000000000727805 */ /* 0x000fe4000001ff00 */
[----:B0-----:R-:W-:Y:S02]  /*16c0*/  ISETP.GE.AND P0, PT, R14, 0x1, PT ;  /* 0x000000010e00780c */ /* 0x001fe40003f06270 */
[----:B------:R-:W-:Y:S02]  /*16d0*/  CS2R R116, SRZ ;  /* 0x0000000000747805 */ /* 0x000fe4000001ff00 */
[----:B------:R-:W-:-:S02]  /*16e0*/  CS2R R118, SRZ ;  /* 0x0000000000767805 */ /* 0x000fc4000001ff00 */
[----:B------:R-:W-:Y:S02]  /*16f0*/  CS2R R104, SRZ ;  /* 0x0000000000687805 */ /* 0x000fe4000001ff00 */
[----:B-1----:R-:W-:Y:S02]  /*1700*/  R2UR UR8, R15 ;  /* 0x000000000f0872ca */ /* 0x002fe400000e0000 */
        /* <DEDUP_REMOVED lines=11> */
[----:B------:R-:W-:Y:S01]  /*17c0*/  CS2R R94, SRZ ;  /* 0x00000000005e7805 */ /* 0x000fe2000001ff00 */
[----:B------:R-:W-:Y:S01]  /*17d0*/  ULEA.HI UR10, UR8, UR8, URZ, 0x1 ;  /* 0x00000008080a7291 */ /* 0x000fe2000f8f083f */
[----:B------:R-:W-:Y:S02]  /*17e0*/  CS2R R80, SRZ ;  /* 0x0000000000507805 */ /* 0x000fe4000001ff00 */
[----:B------:R-:W-:Y:S02]  /*17f0*/  CS2R R82, SRZ ;  /* 0x0000000000527805 */ /* 0x000fe4000001ff00 */
[----:B------:R-:W-:Y:S01]  /*1800*/  CS2R R84, SRZ ;  /* 0x0000000000547805 */ /* 0x000fe2000001ff00 */
[----:B------:R-:W-:Y:S01]  /*1810*/  ULOP3.LUT UR10, UR10, 0x7fffe, URZ, 0xc0, !UPT ;  /* 0x0007fffe0a0a7892 */ /* 0x000fe2000f8ec03f */
[----:B------:R-:W-:-:S02]  /*1820*/  CS2R R86, SRZ ;  /* 0x0000000000567805 */ /* 0x000fc4000001ff00 */
[----:B------:R-:W-:Y:S02]  /*1830*/  CS2R R72, SRZ ;  /* 0x0000000000487805 */ /* 0x000fe4000001ff00 */
[----:B------:R-:W-:Y:S01]  /*1840*/  CS2R R74, SRZ ;  /* 0x00000000004a7805 */ /* 0x000fe2000001ff00 */
[----:B------:R-:W-:Y:S01]  /*1850*/  UIADD3 UR10, UR8, -UR10, URZ ;  /* 0x8000000a080a7290 */ /* 0x000fe2000fffe03f */
[----:B------:R-:W-:Y:S02]  /*1860*/  CS2R R76, SRZ ;  /* 0x00000000004c7805 */ /* 0x000fe4000001ff00 */
[----:B------:R-:W-:Y:S01]  /*1870*/  CS2R R78, SRZ ;  /* 0x00000000004e7805 */ /* 0x000fe2000001ff00 */
[----:B------:R-:W-:Y:S01]  /*1880*/  UMOV UR8, URZ ;  /* 0x0000003f00087c82 */ /* 0x000fe20008000000 */
[----:B------:R-:W-:Y:S01]  /*1890*/  ULEA UR10, UR10, UR11, 0xd ;  /* 0x0000000b0a0a7291 */ /* 0x000fe2000f8e683f */
[----:B------:R-:W-:Y:S02]  /*18a0*/  CS2R R64, SRZ ;  /* 0x0000000000407805 */ /* 0x000fe4000001ff00 */
[----:B------:R-:W-:-:S02]  /*18b0*/  CS2R R66, SRZ ;  /* 0x0000000000427805 */ /* 0x000fc4000001ff00 */
[----:B------:R-:W-:Y:S01]  /*18c0*/  CS2R R68, SRZ ;  /* 0x0000000000447805 */ /* 0x000fe2000001ff00 */
[----:B------:R-:W-:Y:S01]  /*18d0*/  UIADD3 UR10, UR10, 0x100, URZ ;  /* 0x000001000a0a7890 */ /* 0x000fe2000fffe03f */
[----:B------:R-:W-:Y:S02]  /*18e0*/  CS2R R70, SRZ ;  /* 0x0000000000467805 */ /* 0x000fe4000001ff00 */
[----:B------:R-:W-:Y:S02]  /*18f0*/  CS2R R56, SRZ ;  /* 0x0000000000387805 */ /* 0x000fe4000001ff00 */
[----:B------:R-:W-:Y:S01]  /*1900*/  CS2R R58, SRZ ;  /* 0x00000000003a7805 */ /* 0x000fe2000001ff00 */
[----:B------:R-:W-:Y:S01]  /*1910*/  USHF.R.U32.HI UR10, URZ, 0x4, UR10 ;  /* 0x000000043f0a7899 */ /* 0x000fe2000801160a */
[----:B------:R-:W-:Y:S02]  /*1920*/  CS2R R60, SRZ ;  /* 0x00000000003c7805 */ /* 0x000fe4000001ff00 */
[----:B------:R-:W-:-:S02]  /*1930*/  CS2R R62, SRZ ;  /* 0x00000000003e7805 */ /* 0x000fc4000001ff00 */
[----:B------:R-:W-:Y:S01]  /*1940*/  CS2R R48, SRZ ;  /* 0x0000000000307805 */ /* 0x000fe2000001ff00 */
[----:B------:R-:W-:Y:S01]  /*1950*/  ULOP3.LUT UR10, UR10, 0x3fff, URZ, 0xc0, !UPT ;  /* 0x00003fff0a0a7892 */ /* 0x000fe2000f8ec03f */
        /* <DEDUP_REMOVED lines=15> */
[----:B------:R-:W-:Y:S06]  /*1a50*/  @!P0 BRA `(.L_x_17) ;  /* 0x0000001400ac8947 */ /* 0x000fec0003800000 */
[----:B------:R-:W-:-:S13]  /*1a60*/  ISETP.NE.AND P1, PT, R13, 0x3, PT ;  /* 0x000000030d00780c */ /* 0x000fda0003f25270 */
[----:B------:R-:W-:Y:S05]  /*1a70*/  @!P1 BRA `(.L_x_18) ;  /* 0x0000000000049947 */ /* 0x000fea0003800000 */
[----:B------:R-:W-:Y:S01]  /*1a80*/  BPT.TRAP 0x1 ;  /* 0x000000040000795c */ /* 0x000fe20000300000 */
.L_x_18:
[----:B------:R-:W-:Y:S01]  /*1a90*/  ULEA UR7, UR5, UR11, 0x3 ;  /* 0x0000000b05077291 */ /* 0x000fe2000f8e183f */
[----:B------:R-:W-:-:S05]  /*1aa0*/  IMAD.U32 R15, RZ, RZ, UR4 ;  /* 0x00000004ff0f7e24 */ /* 0x000fca000f8e00ff */
[----:B------:R-:W-:-:S04]  /*1ab0*/  SHF.L.U32 R15, R15, 0x1f, RZ ;  /* 0x0000001f0f0f7819 */ /* 0x000fc800000006ff */
[----:B------:R0:W1:Y:S01]  /*1ac0*/  SYNCS.PHASECHK.TRANS64.TRYWAIT P0, [UR7], R15 ;  /* 0x0000000fff0075a7 */ /* 0x0000620008000147 */
[----:B------:R-:W-:Y:S05]  /*1ad0*/  @!P1 BRA `(.L_x_19) ;  /* 0x0000000000049947 */ /* 0x000fea0003800000 */
[----:B------:R-:W-:Y:S01]  /*1ae0*/  BPT.TRAP 0x1 ;  /* 0x000000040000795c */ /* 0x000fe20000300000 */
.L_x_19:
[----:B------:R-:W-:Y:S01]  /*1af0*/  UMOV UR6, 0x4 ;  /* 0x0000000400067882 */ /* 0x000fe20000000000 */
[----:B------:R-:W-:Y:S01]  /*1b00*/  IMAD.MOV.U32 R14, RZ, RZ, RZ ;  /* 0x000000ffff0e7224 */ /* 0x000fe200078e00ff */
[----:B-1----:R-:W-:Y:S06]  /*1b10*/  @P0 BRA `(.L_x_20) ;  /* 0x0000000000080947 */ /* 0x002fec0003800000 */
[----:B------:R-:W1:Y:S02]  /*1b20*/  SYNCS.PHASECHK.TRANS64.TRYWAIT P0, [UR7], R15 ;  /* 0x0000000fff0075a7 */ /* 0x000e640008000147 */
[----:B-1----:R-:W-:Y:S05]  /*1b30*/  @!P0 BRA `(.L_x_21) ;  /* 0x0000010000288947 */ /* 0x002fea0003800000 */
.L_x_20:
[----:B------:R-:W-:Y:S01]  /*1b40*/  UIADD3 UR7, UR11, 0x30100, URZ ;  /* 0x000301000b077890 */ /* 0x000fe2000fffe03f */
[----:B------:R-:W-:Y:S01]  /*1b50*/  WARPGROUP.ARRIVE ;  /* 0x00000000000079c5 */ /* 0x000fe20000000000 */
[----:B------:R-:W-:Y:S01]  /*1b60*/  ULOP3.LUT UR8, UR10, 0x10000, URZ, 0xfc, !UPT ;  /* 0x000100000a087892 */ /* 0x000fe2000f8efc3f */
[----:B-1----:R-:W-:Y:S01]  /*1b70*/  CS2R R16, SRZ ;  /* 0x0000000000107805 */ /* 0x002fe2000001ff00 */
[----:B------:R-:W-:Y:S01]  /*1b80*/  USHF.R.U32.HI UR7, URZ, 0x4, UR7 ;  /* 0x000000043f077899 */ /* 0x000fe20008011607 */
[----:B------:R-:W-:Y:S01]  /*1b90*/  CS2R R18, SRZ ;  /* 0x0000000000127805 */ /* 0x000fe2000001ff00 */
[----:B------:R-:W-:Y:S01]  /*1ba0*/  ULEA UR8, UR5, UR8, 0xc ;  /* 0x0000000805087291 */ /* 0x000fe2000f8e603f */
[----:B------:R-:W-:Y:S01]  /*1bb0*/  CS2R R20, SRZ ;  /* 0x0000000000147805 */ /* 0x000fe2000001ff00 */
[----:B------:R-:W-:Y:S01]  /*1bc0*/  ULOP3.LUT UR7, UR7, 0x3fff, URZ, 0xc0, !UPT ;  /* 0x00003fff07077892 */ /* 0x000fe2000f8ec03f */
[----:B------:R-:W-:Y:S01]  /*1bd0*/  CS2R R22, SRZ ;  /* 0x0000000000167805 */ /* 0x000fe2000001ff00 */
[----:B------:R-:W-:Y:S01]  /*1be0*/  UMOV UR21, 0x40000040 ;  /* 0x4000004000157882 */ /* 0x000fe20000000000 */
[----:B------:R-:W-:Y:S01]  /*1bf0*/  UMOV UR23, 0x40000040 ;  /* 0x4000004000177882 */ /* 0x000fe20000000000 */
[----:B------:R-:W-:Y:S01]  /*1c00*/  ULOP3.LUT UR7, UR7, 0x10000, URZ, 0xfc, !UPT ;  /* 0x0001000007077892 */ /* 0x000fe2000f8efc3f */
[----:B------:R-:W-:Y:S01]  /*1c10*/  CS2R R120, SRZ ;  /* 0x0000000000787805 */ /* 0x000fe2000001ff00 */
[----:B------:R-:W-:Y:S01]  /*1c20*/  UMOV UR20, UR8 ;  /* 0x0000000800147c82 */ /* 0x000fe20008000000 */
[----:B------:R-:W-:Y:S01]  /*1c30*/  UMOV UR17, UR21 ;  /* 0x0000001500117c82 */ /* 0x000fe20008000000 */
[----:B------:R-:W-:Y:S01]  /*1c40*/  UIMAD UR12, UR5, 0x180, UR7 ;  /* 0x00000180050c78a4 */ /* 0x000fe2000f8e0207 */
[----:B------:R-:W-:Y:S01]  /*1c50*/  CS2R R122, SRZ ;  /* 0x00000000007a7805 */ /* 0x000fe2000001ff00 */
[----:B------:R-:W-:Y:S01]  /*1c60*/  UIADD3 UR7, UR8, 0x400, URZ ;  /* 0x0000040008077890 */ /* 0x000fe2000fffe03f */
[----:B------:R-:W-:Y:S01]  /*1c70*/  CS2R R124, SRZ ;  /* 0x00000000007c7805 */ /* 0x000fe2000001ff00 */
[----:B------:R-:W-:Y:S01]  /*1c80*/  UIADD3 UR18, UR12, 0x80, URZ ;  /* 0x000000800c127890 */ /* 0x000fe2000fffe03f */
[----:B------:R-:W-:Y:S01]  /*1c90*/  CS2R R126, SRZ ;  /* 0x00000000007e7805 */ /* 0x000fe2000001ff00 */
[----:B------:R-:W-:Y:S01]  /*1ca0*/  UIADD3 UR26, UR12, 0x100, URZ ;  /* 0x000001000c1a7890 */ /* 0x000fe2000fffe03f */
[----:B------:R-:W-:Y:S01]  /*1cb0*/  CS2R R130, SRZ ;  /* 0x0000000000827805 */ /* 0x000fe2000001ff00 */
[----:B------:R-:W-:Y:S01]  /*1cc0*/  UMOV UR22, UR12 ;  /* 0x0000000c00167c82 */ /* 0x000fe20008000000 */
[----:B------:R-:W-:Y:S01]  /*1cd0*/  UMOV UR16, UR20 ;  /* 0x0000001400107c82 */ /* 0x000fe20008000000 */
[----:B------:R-:W-:Y:S01]  /*1ce0*/  UMOV UR19, 0x40000040 ;  /* 0x4000004000137882 */ /* 0x000fe20000000000 */
[----:B------:R-:W-:Y:S01]  /*1cf0*/  QGMMA.64x16x32.F32.E4M3.E4M3 R112, gdesc[UR20], RZ, !UPT ;  /* 0x00200000147079f3 */ /* 0x000fe2000c7008ff */
[----:B------:R-:W-:Y:S01]  /*1d00*/  UMOV UR24, UR20 ;  /* 0x0000001400187c82 */ /* 0x000fe20008000000 */
[----:B------:R-:W-:Y:S01]  /*1d10*/  UMOV UR25, UR21 ;  /* 0x0000001500197c82 */ /* 0x000fe20008000000 */
[----:B------:R-:W-:Y:S01]  /*1d20*/  UMOV UR27, 0x40000040 ;  /* 0x40000040001b7882 */ /* 0x000fe20000000000 */
[----:B------:R-:W-:Y:S01]  /*1d30*/  QGMMA.64x16x32.F32.E4M3.E4M3 R80, gdesc[UR16], RZ, !UPT ;  /* 0x00200000105079f3 */ /* 0x000fe2000c7008ff */
[----:B------:R-:W-:Y:S01]  /*1d40*/  UIADD3 UR13, UR8, 0x402, URZ ;  /* 0x00000402080d7890 */ /* 0x000fe2000fffe03f */
[----:B------:R-:W-:-:S02]  /*1d50*/  CS2R R132, SRZ ;  /* 0x0000000000847805 */ /* 0x000fc4000001ff00 */
[----:B------:R-:W-:Y:S01]  /*1d60*/  CS2R R136, SRZ ;  /* 0x0000000000887805 */ /* 0x000fe2000001ff00 */
[----:B------:R-:W-:Y:S01]  /*1d70*/  QGMMA.64x16x32.F32.E4M3.E4M3 R48, gdesc[UR24], RZ, !UPT ;  /* 0x00200000183079f3 */ /* 0x000fe2000c7008ff */
[----:B------:R-:W-:Y:S01]  /*1d80*/  UMOV UR24, UR7 ;  /* 0x0000000700187c82 */ /* 0x000fe20008000000 */
[----:B------:R-:W-:Y:S01]  /*1d90*/  UMOV UR25, 0x40000040 ;  /* 0x4000004000197882 */ /* 0x000fe20000000000 */
[----:B------:R-:W-:Y:S01]  /*1da0*/  UMOV UR16, UR24 ;  /* 0x0000001800107c82 */ /* 0x000fe20008000000 */
[----:B------:R-:W-:Y:S01]  /*1db0*/  UMOV UR17, UR25 ;  /* 0x0000001900117c82 */ /* 0x000fe20008000000 */
[----:B------:R-:W-:Y:S01]  /*1dc0*/  QGMMA.64x16x32.F32.E4M3.E4M3 R40, gdesc[UR24], RZ, !UPT ;  /* 0x00200000182879f3 */ /* 0x000fe2000c7008ff */
[----:B------:R-:W-:Y:S01]  /*1dd0*/  UMOV UR20, UR24 ;  /* 0x0000001800147c82 */ /* 0x000fe20008000000 */
[----:B------:R-:W-:Y:S01]  /*1de0*/  UMOV UR21, UR25 ;  /* 0x0000001900157c82 */ /* 0x000fe20008000000 */
[----:B------:R-:W-:Y:S01]  /*1df0*/  UIADD3 UR7, UR8, 0x800, URZ ;  /* 0x0000080008077890 */ /* 0x000fe2000fffe03f */
[----:B------:R-:W-:Y:S01]  /*1e00*/  QGMMA.64x16x32.F32.E4M3.E4M3 R72, gdesc[UR16], RZ, !UPT ;  /* 0x00200000104879f3 */ /* 0x000fe2000c7008ff */
[----:B------:R-:W-:-:S02]  /*1e10*/  CS2R R138, SRZ ;  /* 0x00000000008a7805 */ /* 0x000fc4000001ff00 */
[----:B------:R-:W-:Y:S02]  /*1e20*/  CS2R R140, SRZ ;  /* 0x00000000008c7805 */ /* 0x000fe4000001ff00 */
[----:B------:R-:W-:Y:S01]  /*1e30*/  CS2R R142, SRZ ;  /* 0x00000000008e7805 */ /* 0x000fe2000001ff00 */
[----:B------:R-:W-:Y:S01]  /*1e40*/  QGMMA.64x16x32.F32.E4M3.E4M3 R104, gdesc[UR20], RZ, !UPT ;  /* 0x00200000146879f3 */ /* 0x000fe2000c7008ff */
[----:B------:R-:W-:Y:S01]  /*1e50*/  UMOV UR21, 0x40000040 ;  /* 0x4000004000157882 */ /* 0x000fe20000000000 */
[----:B------:R-:W-:Y:S01]  /*1e60*/  UMOV UR20, UR7 ;  /* 0x0000000700147c82 */ /* 0x000fe20008000000 */
[----:B------:R-:W-:Y:S01]  /*1e70*/  UIADD3 UR7, UR8, 0xc00, URZ ;  /* 0x00000c0008077890 */ /* 0x000fe2000fffe03f */
[----:B------:R-:W-:Y:S01]  /*1e80*/  QGMMA.64x16x32.F32.E4M3.E4M3 R96, gdesc[UR20], RZ, !UPT ;  /* 0x00200000146079f3 */ /* 0x000fe2000c7008ff */
[----:B------:R-:W-:Y:S01]  /*1e90*/  UMOV UR16, UR20 ;  /* 0x0000001400107c82 */ /* 0x000fe20008000000 */
[----:B------:R-:W-:Y:S01]  /*1ea0*/  UMOV UR17, UR21 ;  /* 0x0000001500117c82 */ /* 0x000fe20008000000 */
[----:B------:R-:W-:Y:S01]  /*1eb0*/  UMOV UR24, UR20 ;  /* 0x0000001400187c82 */ /* 0x000fe20008000000 */
[----:B------:R-:W-:Y:S01]  /*1ec0*/  UMOV UR25, UR21 ;  /* 0x0000001500197c82 */ /* 0x000fe20008000000 */
[----:B------:R-:W-:Y:S01]  /*1ed0*/  QGMMA.64x16x32.F32.E4M3.E4M3 R64, gdesc[UR16], RZ, !UPT ;  /* 0x00200000104079f3 */ /* 0x000fe2000c7008ff */
[----:B------:R-:W-:-:S02]  /*1ee0*/  CS2R R144, SRZ ;  /* 0x0000000000907805 */ /* 0x000fc4000001ff00 */
[----:B------:R-:W-:Y:S02]  /*1ef0*/  CS2R R146, SRZ ;  /* 0x0000000000927805 */ /* 0x000fe4000001ff00 */
        /* <DEDUP_REMOVED lines=11> */
[----:B------:R-:W-:Y:S01]  /*1fb0*/  UIADD3 UR18, UR12, 0x82, URZ ;  /* 0x000000820c127890 */ /* 0x000fe2000fffe03f */
[----:B------:R-:W-:Y:S01]  /*1fc0*/  CS2R R150, SRZ ;  /* 0x0000000000967805 */ /* 0x000fe2000001ff00 */
[----:B------:R-:W-:Y:S01]  /*1fd0*/  UIADD3 UR26, UR12, 0x102, URZ ;  /* 0x000001020c1a7890 */ /* 0x000fe2000fffe03f */
[----:B------:R-:W-:Y:S01]  /*1fe0*/  QGMMA.64x16x32.F32.E4M3.E4M3 R88, gdesc[UR20], RZ, !UPT ;  /* 0x00200000145879f3 */ /* 0x000fe2000c7008ff */
[----:B------:R-:W-:Y:S01]  /*1ff0*/  UIADD3 UR22, UR12, 0x2, URZ ;  /* 0x000000020c167890 */ /* 0x000fe2000fffe03f */
[----:B------:R-:W-:Y:S01]  /*2000*/  CS2R R152, SRZ ;  /* 0x0000000000987805 */ /* 0x000fe2000001ff00 */
[----:B------:R-:W-:Y:S01]  /*2010*/  UMOV UR20, UR7 ;  /* 0x0000000700147c82 */ /* 0x000fe20008000000 */
[----:B------:R-:W-:Y:S01]  /*2020*/  UMOV UR21, 0x40000040 ;  /* 0x4000004000157882 */ /* 0x000fe20000000000 */
[----:B------:R-:W-:Y:S01]  /*2030*/  UMOV UR23, 0x40000040 ;  /* 0x4000004000177882 */ /* 0x000fe20000000000 */
[----:B------:R-:W-:Y:S01]  /*2040*/  UMOV UR16, UR20 ;  /* 0x0000001400107c82 */ /* 0x000fe20008000000 */
[----:B------:R-:W-:Y:S01]  /*2050*/  UMOV UR17, UR21 ;  /* 0x0000001500117c82 */ /* 0x000fe20008000000 */
[----:B------:R-:W-:Y:S01]  /*2060*/  UMOV UR19, 0x40000040 ;  /* 0x4000004000137882 */ /* 0x000fe20000000000 */
[----:B------:R-:W-:Y:S01]  /*2070*/  UMOV UR24, UR20 ;  /* 0x0000001400187c82 */ /* 0x000fe20008000000 */
[----:B------:R-:W-:Y:S01]  /*2080*/  QGMMA.64x16x32.F32.E4M3.E4M3 R112, gdesc[UR20], R112 ;  /* 0x00200000147079f3 */ /* 0x000fe20008700870 */
[----:B------:R-:W-:Y:S01]  /*2090*/  UMOV UR25, UR21 ;  /* 0x0000001500197c82 */ /* 0x000fe20008000000 */
[----:B------:R-:W-:Y:S01]  /*20a0*/  UMOV UR27, 0x40000040 ;  /* 0x40000040001b7882 */ /* 0x000fe20000000000 */
[----:B------:R-:W-:Y:S01]  /*20b0*/  UIADD3 UR7, UR8, 0x802, URZ ;  /* 0x0000080208077890 */ /* 0x000fe2000fffe03f */
[----:B------:R-:W-:Y:S01]  /*20c0*/  QGMMA.64x16x32.F32.E4M3.E4M3 R80, gdesc[UR16], R80 ;  /* 0x00200000105079f3 */ /* 0x000fe20008700850 */
[----:B------:R-:W-:-:S02]  /*20d0*/  CS2R R154, SRZ ;  /* 0x00000000009a7805 */ /* 0x000fc4000001ff00 */
[----:B------:R-:W-:Y:S02]  /*20e0*/  CS2R R156, SRZ ;  /* 0x00000000009c7805 */ /* 0x000fe4000001ff00 */
[----:B------:R-:W-:Y:S01]  /*20f0*/  CS2R R158, SRZ ;  /* 0x00000000009e7805 */ /* 0x000fe2000001ff00 */
[----:B------:R-:W-:Y:S01]  /*2100*/  QGMMA.64x16x32.F32.E4M3.E4M3 R48, gdesc[UR24], R48 ;  /* 0x00200000183079f3 */ /* 0x000fe20008700830 */
[----:B------:R-:W-:Y:S01]  /*2110*/  UMOV UR24, UR13 ;  /* 0x0000000d00187c82 */ /* 0x000fe20008000000 */
[----:B------:R-:W-:Y:S01]  /*2120*/  UMOV UR25, 0x40000040 ;  /* 0x4000004000197882 */ /* 0x000fe20000000000 */
[----:B------:R-:W-:Y:S01]  /*2130*/  UMOV UR16, UR24 ;  /* 0x0000001800107c82 */ /* 0x000fe20008000000 */
[----:B------:R-:W-:Y:S01]  /*2140*/  UMOV UR17, UR25 ;  /* 0x0000001900117c82 */ /* 0x000fe20008000000 */
[----:B------:R-:W-:Y:S01]  /*2150*/  QGMMA.64x16x32.F32.E4M3.E4M3 R40, gdesc[UR24], R40 ;  /* 0x00200000182879f3 */ /* 0x000fe20008700828 */
[----:B------:R-:W-:Y:S01]  /*2160*/  UMOV UR20, UR24 ;  /* 0x0000001800147c82 */ /* 0x000fe20008000000 */
[----:B------:R-:W-:Y:S01]  /*2170*/  UMOV UR21, UR25 ;  /* 0x0000001900157c82 */ /* 0x000fe20008000000 */
[----:B------:R-:W-:Y:S01]  /*2180*/  UIADD3 UR13, UR8, 0x404, URZ ;  /* 0x00000404080d7890 */ /* 0x000fe2000fffe03f */
[----:B------:R-:W-:Y:S01]  /*2190*/  QGMMA.64x16x32.F32.E4M3.E4M3 R72, gdesc[UR16], R72 ;  /* 0x00200000104879f3 */ /* 0x000fe20008700848 */
[----:B------:R-:W-:-:S02]  /*21a0*/  CS2R R160, SRZ ;  /* 0x0000000000a07805 */ /* 0x000fc4000001ff00 */
[----:B------:R-:W-:Y:S02]  /*21b0*/  CS2R R162, SRZ ;  /* 0x0000000000a27805 */ /* 0x000fe4000001ff00 */
[----:B------:R-:W-:Y:S01]  /*21c0*/  CS2R R164, SRZ ;  /* 0x0000000000a47805 */ /* 0x000fe2000001ff00 */
[----:B------:R-:W-:Y:S01]  /*21d0*/  QGMMA.64x16x32.F32.E4M3.E4M3 R104, gdesc[UR20], R104 ;  /* 0x00200000146879f3 */ /* 0x000fe20008700868 */
[----:B------:R-:W-:Y:S01]  /*21e0*/  UMOV UR20, UR7 ;  /* 0x0000000700147c82 */ /* 0x000fe20008000000 */
[----:B------:R-:W-:Y:S01]  /*21f0*/  UIADD3 UR7, UR8, 0xc02, URZ ;  /* 0x00000c0208077890 */ /* 0x000fe2000fffe03f */
[----:B------:R-:W-:Y:S01]  /*2200*/  CS2R R166, SRZ ;  /* 0x0000000000a67805 */ /* 0x000fe2000001ff00 */
[----:B------:R-:W-:Y:S01]  /*2210*/  UMOV UR21, 0x40000040 ;  /* 0x4000004000157882 */ /* 0x000fe20000000000 */
[----:B------:R-:W-:Y:S01]  /*2220*/  UMOV UR16, UR20 ;  /* 0x0000001400107c82 */ /* 0x000fe20008000000 */
[----:B------:R-:W-:Y:S01]  /*2230*/  UMOV UR17, UR21 ;  /* 0x0000001500117c82 */ /* 0x000fe20008000000 */
[----:B------:R-:W-:Y:S01]  /*2240*/  QGMMA.64x16x32.F32.E4M3.E4M3 R96, gdesc[UR20], R96 ;  /* 0x00200000146079f3 */ /* 0x000fe20008700860 */
[----:B------:R-:W-:Y:S01]  /*2250*/  UMOV UR24, UR20 ;  /* 0x0000001400187c82 */ /* 0x000fe20008000000 */
[----:B------:R-:W-:Y:S01]  /*2260*/  UMOV UR25, UR21 ;  /* 0x0000001500197c82 */ /* 0x000fe20008000000 */
[----:B------:R-:W-:Y:S01]  /*2270*/  CS2R R168, SRZ ;  /* 0x0000000000a87805 */ /* 0x000fe2000001ff00 */
        /* <DEDUP_REMOVED lines=14> */
[----:B------:R-:W-:Y:S01]  /*2360*/  UIADD3 UR18, UR12, 0x84, URZ ;  /* 0x000000840c127890 */ /* 0x000fe2000fffe03f */
[----:B------:R-:W-:Y:S01]  /*2370*/  CS2R R178, SRZ ;  /* 0x0000000000b27805 */ /* 0x000fe2000001ff00 */
[----:B------:R-:W-:Y:S01]  /*2380*/  UIADD3 UR26, UR12, 0x104, URZ ;  /* 0x000001040c1a7890 */ /* 0x000fe2000fffe03f */
[----:B------:R-:W-:Y:S01]  /*2390*/  QGMMA.64x16x32.F32.E4M3.E4M3 R88, gdesc[UR20], R88 ;  /* 0x00200000145879f3 */ /* 0x000fe20008700858 */
        /* <DEDUP_REMOVED lines=42> */
[----:B------:R-:W-:Y:S01]  /*2640*/  CS2R R204, SRZ ;  /* 0x0000000000cc7805 */ /* 0x000fe2000001ff00 */
[----:B------:R-:W-:Y:S01]  /*2650*/  IMAD.MOV.U32 R206, RZ, RZ, RZ ;  /* 0x000000ffffce7224 */ /* 0x000fe200078e00ff */
        /* <DEDUP_REMOVED lines=12> */
[----:B------:R-:W-:Y:S01]  /*2720*/  IMAD.MOV.U32 R181, RZ, RZ, RZ ;  /* 0x000000ffffb57224 */ /* 0x000fe200078e00ff */
[----:B------:R-:W-:Y:S01]  /*2730*/  UIADD3 UR18, UR12, 0x6, URZ ;  /* 0x000000060c127890 */ /* 0x000fe2000fffe03f */
[----:B------:R-:W-:Y:S01]  /*2740*/  QGMMA.64x16x32.F32.E4M3.E4M3 R88, gdesc[UR20], R88 ;  /* 0x00200000145879f3 */ /* 0x000fe20008700858 */
[----:B------:R-:W-:Y:S01]  /*2750*/  UIADD3 UR22, UR12, 0x86, URZ ;  /* 0x000000860c167890 */ /* 0x000fe2000fffe03f */
[----:B------:R-:W-:Y:S01]  /*2760*/  CS2R R172, SRZ ;  /* 0x0000000000ac7805 */ /* 0x000fe2000001ff00 */
[----:B------:R-:W-:Y:S01]  /*2770*/  UIADD3 UR7, UR8, 0x406, URZ ;  /* 0x0000040608077890 */ /* 0x000fe2000fffe03f */
[----:B------:R-:W-:Y:S01]  /*2780*/  CS2R R134, SRZ ;  /* 0x0000000000867805 */ /* 0x000fe2000001ff00 */
[----:B------:R-:W-:Y:S01]  /*2790*/  UMOV UR17, 0x40000040 ;  /* 0x4000004000117882 */ /* 0x000fe20000000000 */
[----:B------:R-:W-:Y:S01]  /*27a0*/  UMOV UR19, 0x40000040 ;  /* 0x4000004000137882 */ /* 0x000fe20000000000 */
[----:B------:R-:W-:Y:S01]  /*27b0*/  UMOV UR20, UR16 ;  /* 0x0000001000147c82 */ /* 0x000fe20008000000 */
[----:B------:R-:W-:Y:S01]  /*27c0*/  UMOV UR21, UR17 ;  /* 0x0000001100157c82 */ /* 0x000fe20008000000 */
[----:B------:R-:W-:Y:S01]  /*27d0*/  UMOV UR23, 0x40000040 ;  /* 0x4000004000177882 */ /* 0x000fe20000000000 */
[----:B------:R-:W-:Y:S01]  /*27e0*/  QGMMA.64x16x32.F32.E4M3.E4M3 R112, gdesc[UR16], R112 ;  /* 0x00200000107079f3 */ /* 0x000fe20008700870 */
[----:B------:R-:W-:Y:S01]  /*27f0*/  UMOV UR24, UR16 ;  /* 0x0000001000187c82 */ /* 0x000fe20008000000 */
[----:B------:R-:W-:Y:S01]  /*2800*/  UMOV UR25, UR17 ;  /* 0x0000001100197c82 */ /* 0x000fe20008000000 */
[----:B------:R-:W-:Y:S01]  /*2810*/  UMOV UR27, 0x40000040 ;  /* 0x40000040001b7882 */ /* 0x000fe20000000000 */
[----:B------:R-:W-:Y:S01]  /*2820*/  QGMMA.64x16x32.F32.E4M3.E4M3 R80, gdesc[UR20], R80 ;  /* 0x00200000145079f3 */ /* 0x000fe20008700850 */
[----:B------:R-:W-:Y:S01]  /*2830*/  CS2R R128, SRZ ;  /* 0x0000000000807805 */ /* 0x000fe2000001ff00 */
[----:B0-----:R-:W-:-:S02]  /*2840*/  IMAD.MOV.U32 R15, RZ, RZ, RZ ;  /* 0x000000ffff0f7224 */ /* 0x001fc400078e00ff */
[----:B------:R-:W-:Y:S01]  /*2850*/  QGMMA.64x16x32.F32.E4M3.E4M3 R48, gdesc[UR24], R48 ;  /* 0x00200000183079f3 */ /* 0x000fe20008700830 */
[----:B------:R-:W-:Y:S01]  /*2860*/  UMOV UR24, UR7 ;  /* 0x0000000700187c82 */ /* 0x000fe20008000000 */
[----:B------:R-:W-:Y:S01]  /*2870*/  UIADD3 UR7, UR8, 0x806, URZ ;  /* 0x0000080608077890 */ /* 0x000fe2000fffe03f */
[----:B------:R-:W-:Y:S01]  /*2880*/  UMOV UR25, 0x40000040 ;  /* 0x4000004000197882 */ /* 0x000fe20000000000 */
[----:B------:R-:W-:Y:S01]  /*2890*/  UMOV UR20, UR24 ;  /* 0x0000001800147c82 */ /* 0x000fe20008000000 */
[----:B------:R-:W-:Y:S01]  /*28a0*/  UMOV UR21, UR25 ;  /* 0x0000001900157c82 */ /* 0x000fe20008000000 */
[----:B------:R-:W-:Y:S01]  /*28b0*/  QGMMA.64x16x32.F32.E4M3.E4M3 R40, gdesc[UR24], R40 ;  /* 0x00200000182879f3 */ /* 0x000fe20008700828 */
[----:B------:R-:W-:Y:S01]  /*28c0*/  UMOV UR16, UR24 ;  /* 0x0000001800107c82 */ /* 0x000fe20008000000 */
[----:B------:R-:W-:Y:S01]  /*28d0*/  UMOV UR17, UR25 ;  /* 0x0000001900117c82 */ /* 0x000fe20008000000 */
[----:B------:R-:W-:Y:S01]  /*28e0*/  UIADD3 UR8, UR8, 0xc06, URZ ;  /* 0x00000c0608087890 */ /* 0x000fe2000fffe03f */
[----:B------:R-:W-:Y:S04]  /*28f0*/  QGMMA.64x16x32.F32.E4M3.E4M3 R72, gdesc[UR20], R72 ;  /* 0x00200000144879f3 */ /* 0x000fe80008700848 */
[----:B------:R-:W-:Y:S01]  /*2900*/  QGMMA.64x16x32.F32.E4M3.E4M3 R104, gdesc[UR16], R104 ;  /* 0x00200000106879f3 */ /* 0x000fe20008700868 */
[----:B------:R-:W-:Y:S01]  /*2910*/  UMOV UR16, UR7 ;  /* 0x0000000700107c82 */ /* 0x000fe20008000000 */
[----:B------:R-:W-:Y:S01]  /*2920*/  ULDC UR7, c[0x0][0x50c] ;  /* 0x0001430000077ab9 */ /* 0x000fe20000000800 */
[----:B------:R-:W-:Y:S01]  /*2930*/  UMOV UR17, 0x40000040 ;  /* 0x4000004000117882 */ /* 0x000fe20000000000 */
[----:B------:R-:W-:Y:S01]  /*2940*/  UISETP.NE.AND UP0, UPT, UR7, 0x4, UPT ;  /* 0x000000040700788c */ /* 0x000fe2000bf05270 */
[----:B------:R-:W-:Y:S01]  /*2950*/  QGMMA.64x16x32.F32.E4M3.E4M3 R96, gdesc[UR16], R96 ;  /* 0x00200000106079f3 */ /* 0x000fe20008700860 */
[----:B------:R-:W-:Y:S01]  /*2960*/  UMOV UR20, UR16 ;  /* 0x0000001000147c82 */ /* 0x000fe20008000000 */
[----:B------:R-:W-:Y:S01]  /*2970*/  UMOV UR21, UR17 ;  /* 0x0000001100157c82 */ /* 0x000fe20008000000 */
[----:B------:R-:W-:Y:S01]  /*2980*/  USEL UR7, URZ, 0x1, UP0 ;  /* 0x000000013f077887 */ /* 0x000fe20008000000 */
[----:B------:R-:W-:Y:S01]  /*2990*/  QGMMA.64x16x32.F32.E4M3.E4M3 R64, gdesc[UR20], R64 ;  /* 0x00200000144079f3 */ /* 0x000fe20008700840 */
[----:B------:R-:W-:Y:S01]  /*29a0*/  UMOV UR24, UR16 ;  /* 0x0000001000187c82 */ /* 0x000fe20008000000 */
[----:B------:R-:W-:-:S02]  /*29b0*/  UMOV UR25, UR17 ;  /* 0x0000001100197c82 */ /* 0x000fc40008000000 */
[----:B------:R-:W-:Y:S01]  /*29c0*/  QGMMA.64x16x32.F32.E4M3.E4M3 R32, gdesc[UR24], R32 ;  /* 0x00200000182079f3 */ /* 0x000fe20008700820 */
[----:B------:R-:W-:Y:S01]  /*29d0*/  ISETP.NE.AND P0, PT, RZ, UR7, PT ;  /* 0x00000007ff007c0c */ /* 0x000fe2000bf05270 */
[----:B------:R-:W-:Y:S01]  /*29e0*/  UMOV UR24, UR8 ;  /* 0x0000000800187c82 */ /* 0x000fe20008000000 */
[----:B------:R-:W-:Y:S01]  /*29f0*/  UMOV UR25, 0x40000040 ;  /* 0x4000004000197882 */ /* 0x000fe20000000000 */
[----:B------:R-:W-:Y:S01]  /*2a00*/  UMOV UR20, UR24 ;  /* 0x0000001800147c82 */ /* 0x000fe20008000000 */
[----:B------:R-:W-:Y:S01]  /*2a10*/  UMOV UR21, UR25 ;  /* 0x0000001900157c82 */ /* 0x000fe20008000000 */
[----:B------:R-:W-:Y:S01]  /*2a20*/  QGMMA.64x16x32.F32.E4M3.E4M3 R24, gdesc[UR24], R24 ;  /* 0x00200000181879f3 */ /* 0x000fe20008700818 */
[----:B------:R-:W-:Y:S01]  /*2a30*/  UMOV UR16, UR24 ;  /* 0x0000001800107c82 */ /* 0x000fe20008000000 */
[----:B------:R-:W-:Y:S02]  /*2a40*/  UMOV UR17, UR25 ;  /* 0x0000001900117c82 */ /* 0x000fe40008000000 */
[----:B------:R-:W-:Y:S04]  /*2a50*/  QGMMA.64x16x32.F32.E4M3.E4M3 R56, gdesc[UR20], R56 ;  /* 0x00200000143879f3 */ /* 0x000fe80008700838 */
[----:B------:R-:W-:Y:S01]  /*2a60*/  QGMMA.64x16x32.F32.E4M3.E4M3 R88, gdesc[UR16], R88, gsb0 ;  /* 0x00200000105879f3 */ /* 0x000fe20008000858 */
[----:B------:R-:W-:Y:S05]  /*2a70*/  @!P0 BRA `(.L_x_22) ;  /* 0x0000000400888947 */ /* 0x000fea0003800000 */
[----:B------:R-:W-:Y:S02]  /*2a80*/  WARPGROUP.DEPBAR.LE gsb0, 0x0 ;  /* 0x00008000000079c5 */ /* 0x000fe40000010000 */
[----:B------:R-:W-:-:S01]  /*2a90*/  FADD R154, RZ, R112 ;  /* 0x00000070ff9a7221 */ /* 0x000fc20000000000 */
[----:B------:R-:W-:Y:S01]  /*2aa0*/  FADD R16, RZ, R113 ;  /* 0x00000071ff107221 */ /* 0x000fe20000000000 */
        /* <DEDUP_REMOVED lines=94> */
[----:B------:R-:W-:-:S06]  /*3090*/  UMOV UR6, URZ ;  /* 0x0000003f00067c82 */ /* 0x000fcc0008000000 */
.L_x_22:
[----:B------:R-:W-:-:S04]  /*30a0*/  UIADD3 UR12, UR5, 0x1, URZ ;  /* 0x00000001050c7890 */ /* 0x000fc8000fffe03f */
[----:B------:R-:W-:-:S04]  /*30b0*/  UISETP.NE.AND UP0, UPT, UR12, 0x3, UPT ;  /* 0x000000030c00788c */ /* 0x000fc8000bf05270 */
[----:B------:R-:W-:Y:S02]  /*30c0*/  USEL UR8, URZ, 0x1, UP0 ;  /* 0x000000013f087887 */ /* 0x000fe40008000000 */
[----:B------:R-:W-:Y:S02]  /*30d0*/  USEL UR12, UR12, URZ, UP0 ;  /* 0x0000003f0c0c7287 */ /* 0x000fe40008000000 */
[----:B------:R-:W-:-:S06]  /*30e0*/  ULOP3.LUT UR8, UR4, UR8, URZ, 0x3c, !UPT ;  /* 0x0000000804087292 */ /* 0x000fcc000f8e3c3f */
[----:B------:R-:W-:Y:S01]  /*30f0*/  IMAD.U32 R211, RZ, RZ, UR8 ;  /* 0x00000008ffd37e24 */ /* 0x000fe2000f8e00ff */
[----:B------:R-:W-:-:S06]  /*3100*/  UMOV UR8, 0x1 ;  /* 0x0000000100087882 */ /* 0x000fcc0000000000 */
.L_x_17:
[----:B------:R-:W-:-:S04]  /*3110*/  UISETP.LT.AND UP0, UPT, UR9, 0x1, UPT ;  /* 0x000000010900788c */ /* 0x000fc8000bf01270 */
[----:B------:R-:W-:-:S04]  /*3120*/  USEL UR13, UR9, 0x1, UP0 ;  /* 0x00000001090d7887 */ /* 0x000fc80008000000 */
[----:B------:R-:W-:-:S04]  /*3130*/  UIADD3 UR13, UR9, -UR13, URZ ;  /* 0x8000000d090d7290 */ /* 0x000fc8000fffe03f */
[----:B------:R-:W-:-:S06]  /*3140*/  UISETP.GE.AND UP0, UPT, UR13, 0x1, UPT ;  /* 0x000000010d00788c */ /* 0x000fcc000bf06270 */
[----:B------:R-:W-:-:S13]  /*3150*/  PLOP3.LUT P0, PT, PT, PT, UP0, 0x80, 0x0 ;  /* 0x000000000000781c */ /* 0x000fda0003f0f008 */
[----:B------:R-:W-:Y:S05]  /*3160*/  @!P0 BRA `(.L_x_23) ;  /* 0x0000001400448947 */ /* 0x000fea0003800000 */
[----:B------:R-:W-:Y:S02]  /*3170*/  IMAD.U32 R208, RZ, RZ, UR5 ;  /* 0x00000005ffd07e24 */ /* 0x000fe4000f8e00ff */
[----:B------:R-:W-:Y:S01]  /*3180*/  IMAD.U32 R207, RZ, RZ, UR13 ;  /* 0x0000000dffcf7e24 */ /* 0x000fe2000f8e00ff */
[----:B------:R-:W-:-:S06]  /*3190*/  ULDC UR13, c[0x0][0x50c] ;  /* 0x00014300000d7ab9 */ /* 0x000fcc0000000800 */
.L_x_31:
[----:B------:R-:W-:-:S13]  /*31a0*/  ISETP.NE.AND P1, PT, R13, 0x3, PT ;  /* 0x000000030d00780c */ /* 0x000fda0003f25270 */
[----:B------:R-:W-:Y:S05]  /*31b0*/  @!P1 BRA `(.L_x_24) ;  /* 0x0000000000049947 */ /* 0x000fea0003800000 */
[----:B------:R-:W-:Y:S01]  /*31c0*/  BPT.TRAP 0x1 ;  /* 0x000000040000795c */ /* 0x000fe20000300000 */
.L_x_24:
[----:B------:R-:W0:Y:S01]  /*31d0*/  S2UR UR16, SR_CgaCtaId ;  /* 0x00000000001079c3 */ /* 0x000e220000008800 */
[----:B------:R-:W-:Y:S01]  /*31e0*/  UMOV UR11, 0x400 ;  /* 0x00000400000b7882 */ /* 0x000fe20000000000 */
[----:B------:R-:W-:Y:S01]  /*31f0*/  SHF.L.U32 R209, R211, 0x1f, RZ ;  /* 0x0000001fd3d17819 */ /* 0x000fe200000006ff */
[----:B0-----:R-:W-:-:S04]  /*3200*/  ULEA UR11, UR16, UR11, 0x18 ;  /* 0x0000000b100b7291 */ /* 0x001fc8000f8ec03f */
[----:B------:R-:W-:-:S09]  /*3210*/  ULEA UR16, UR12, UR11, 0x3 ;  /* 0x0000000b0c107291 */ /* 0x000fd2000f8e183f */
[----:B------:R0:W1:Y:S01]  /*3220*/  SYNCS.PHASECHK.TRANS64.TRYWAIT P0, [UR16], R209 ;  /* 0x000000d1ff0075a7 */ /* 0x0000620008000150 */
[----:B------:R-:W-:Y:S05]  /*3230*/  @!P1 BRA `(.L_x_25) ;  /* 0x0000000000049947 */ /* 0x000fea0003800000 */
[----:B------:R-:W-:Y:S01]  /*3240*/  BPT.TRAP 0x1 ;  /* 0x000000040000795c */ /* 0x000fe20000300000 */
.L_x_25:
[----:B-1----:R-:W-:Y:S05]  /*3250*/  @P0 BRA `(.L_x_26) ;  /* 0x0000000000080947 */ /* 0x002fea0003800000 */
[----:B------:R-:W1:Y:S02]  /*3260*/  SYNCS.PHASECHK.TRANS64.TRYWAIT P0, [UR16], R209 ;  /* 0x000000d1ff0075a7 */ /* 0x000e640008000150 */
[----:B-1----:R-:W-:Y:S05]  /*3270*/  @!P0 BRA `(.L_x_27) ;  /* 0x000000e800708947 */ /* 0x002fea0003800000 */
.L_x_26:
[----:B------:R-:W-:Y:S01]  /*3280*/  UIADD3 UR16, UR11, 0x30100, URZ ;  /* 0x000301000b107890 */ /* 0x000fe2000fffe03f */
[----:B------:R-:W-:Y:S01]  /*3290*/  WARPGROUP.ARRIVE ;  /* 0x00000000000079c5 */ /* 0x000fe20000000000 */
[----:B------:R-:W-:Y:S02]  /*32a0*/  UISETP.NE.AND UP0, UPT, UR7, URZ, UPT ;  /* 0x0000003f0700728c */ /* 0x000fe4000bf05270 */
[----:B------:R-:W-:Y:S02]  /*32b0*/  USHF.R.U32.HI UR16, URZ, 0x4, UR16 ;  /* 0x000000043f107899 */ /* 0x000fe40008011610 */
[----:B------:R-:W-:Y:S02]  /*32c0*/  USEL UR8, UR8, URZ, !UP0 ;  /* 0x0000003f08087287 */ /* 0x000fe4000c000000 */
[----:B------:R-:W-:Y:S02]  /*32d0*/  ULOP3.LUT UR16, UR16, 0x3fff, URZ, 0xc0, !UPT ;  /* 0x00003fff10107892 */ /* 0x000fe4000f8ec03f */
[----:B------:R-:W-:-:S02]  /*32e0*/  ULOP3.LUT UR7, UR10, 0x10000, URZ, 0xfc, !UPT ;  /* 0x000100000a077892 */ /* 0x000fc4000f8efc3f */
[----:B------:R-:W-:Y:S02]  /*32f0*/  ULOP3.LUT UR16, UR16, 0x10000, URZ, 0xfc, !UPT ;  /* 0x0001000010107892 */ /* 0x000fe4000f8efc3f */
[----:B------:R-:W-:Y:S02]  /*3300*/  UISETP.NE.U32.AND UP0, UPT, UR8, URZ, UPT ;  /* 0x0000003f0800728c */ /* 0x000fe4000bf05070 */
[----:B------:R-:W-:Y:S02]  /*3310*/  UIMAD UR18, UR12, 0x180, UR16 ;  /* 0x000001800c1278a4 */ /* 0x000fe4000f8e0210 */
[----:B------:R-:W-:Y:S02]  /*3320*/  ULEA UR8, UR12, UR7, 0xc ;  /* 0x000000070c087291 */ /* 0x000fe4000f8e603f */
[----:B------:R-:W-:Y:S02]  /*3330*/  UIADD3 UR22, UR18, 0x80, URZ ;  /* 0x0000008012167890 */ /* 0x000fe4000fffe03f */
[----:B------:R-:W-:Y:S01]  /*3340*/  UIADD3 UR26, UR18, 0x100, URZ ;  /* 0x00000100121a7890 */ /* 0x000fe2000fffe03f */
[----:B------:R-:W-:-:S02]  /*3350*/  UMOV UR17, 0x40000040 ;  /* 0x4000004000117882 */ /* 0x000fc40000000000 */
[----:B------:R-:W-:Y:S01]  /*3360*/  UMOV UR16, UR8 ;  /* 0x0000000800107c82 */ /* 0x000fe20008000000 */
[----:B------:R-:W-:Y:S01]  /*3370*/  UMOV UR19, 0x40000040 ;  /* 0x4000004000137882 */ /* 0x000fe20000000000 */
[----:B------:R-:W-:Y:S01]  /*3380*/  UIADD3 UR7, UR8, 0x400, URZ ;  /* 0x0000040008077890 */ /* 0x000fe2000fffe03f */
[----:B------:R-:W-:Y:S01]  /*3390*/  QGMMA.64x16x32.F32.E4M3.E4M3 R112, gdesc[UR16], R112, UP0 ;  /* 0x00200000107079f3 */ /* 0x000fe2000bf00870 */
[----:B------:R-:W-:Y:S01]  /*33a0*/  UMOV UR20, UR16 ;  /* 0x0000001000147c82 */ /* 0x000fe20008000000 */
[----:B------:R-:W-:Y:S01]  /*33b0*/  UMOV UR21, UR17 ;  /* 0x0000001100157c82 */ /* 0x000fe20008000000 */
[----:B------:R-:W-:Y:S01]  /*33c0*/  UMOV UR23, 0x40000040 ;  /* 0x4000004000177882 */ /* 0x000fe20000000000 */
[----:B------:R-:W-:Y:S01]  /*33d0*/  UMOV UR24, UR16 ;  /* 0x0000001000187c82 */ /* 0x000fe20008000000 */
[----:B------:R-:W-:Y:S01]  /*33e0*/  UMOV UR25, UR17 ;  /* 0x0000001100197c82 */ /* 0x000fe20008000000 */
[----:B------:R-:W-:Y:S01]  /*33f0*/  UMOV UR27, 0x40000040 ;  /* 0x40000040001b7882 */ /* 0x000fe20000000000 */
[----:B------:R-:W-:Y:S01]  /*3400*/  QGMMA.64x16x32.F32.E4M3.E4M3 R80, gdesc[UR20], R80, UP0 ;  /* 0x00200000145079f3 */ /* 0x000fe2000bf00850 */
[----:B------:R-:W-:Y:S01]  /*3410*/  UMOV UR30, UR18 ;  /* 0x00000012001e7c82 */ /* 0x000fe20008000000 */
[----:B------:R-:W-:Y:S01]  /*3420*/  UMOV UR31, UR19 ;  /* 0x00000013001f7c82 */ /* 0x000fe20008000000 */
[----:B------:R-:W-:Y:S01]  /*3430*/  UIADD3 UR16, UR8, 0x6, URZ ;  /* 0x0000000608107890 */ /* 0x000fe2000fffe03f */
[----:B------:R-:W-:Y:S01]  /*3440*/  QGMMA.64x16x32.F32.E4M3.E4M3 R48, gdesc[UR24], R48, UP0 ;  /* 0x00200000183079f3 */ /* 0x000fe2000bf00830 */
[----:B------:R-:W-:Y:S01]  /*3450*/  UMOV UR24, UR7 ;  /* 0x0000000700187c82 */ /* 0x000fe20008000000 */
[----:B------:R-:W-:Y:S01]  /*3460*/  UMOV UR25, 0x40000040 ;  /* 0x4000004000197882 */ /* 0x000fe20000000000 */
[----:B------:R-:W-:Y:S01]  /*3470*/  UIADD3 UR7, UR8, 0x800, URZ ;  /* 0x0000080008077890 */ /* 0x000fe2000fffe03f */
[----:B------:R-:W-:Y:S01]  /*3480*/  QGMMA.64x16x32.F32.E4M3.E4M3 R40, gdesc[UR24], R40, UP0 ;  /* 0x00200000182879f3 */ /* 0x000fe2000bf00828 */
[----:B------:R-:W-:Y:S01]  /*3490*/  UMOV UR20, UR24 ;  /* 0x0000001800147c82 */ /* 0x000fe20008000000 */
[----:B------:R-:W-:Y:S01]  /*34a0*/  UMOV UR21, UR25 ;  /* 0x0000001900157c82 */ /* 0x000fe20008000000 */
[----:B------:R-:W-:Y:S01]  /*34b0*/  UMOV UR28, UR24 ;  /* 0x00000018001c7c82 */ /* 0x000fe20008000000 */
[----:B------:R-:W-:Y:S01]  /*34c0*/  UMOV UR29, UR25 ;  /* 0x00000019001d7c82 */ /* 0x000fe20008000000 */
[----:B------:R-:W-:Y:S01]  /*34d0*/  QGMMA.64x16x32.F32.E4M3.E4M3 R72, gdesc[UR20], R72, UP0 ;  /* 0x00200000144879f3 */ /* 0x000fe2000bf00848 */
[----:B------:R-:W-:Y:S01]  /*34e0*/  UIADD3 UR24, UR8, 0xc00, URZ ;  /* 0x00000c0008187890 */ /* 0x000fe2000fffe03f */
[----:B------:R-:W-:-:S02]  /*34f0*/  UMOV UR25, 0x40000040 ;  /* 0x4000004000197882 */ /* 0x000fc40000000000 */
[----:B------:R-:W-:Y:S01]  /*3500*/  QGMMA.64x16x32.F32.E4M3.E4M3 R104, gdesc[UR28], R104, UP0 ;  /* 0x002000001c6879f3 */ /* 0x000fe2000bf00868 */
[----:B------:R-:W-:Y:S01]  /*3510*/  UMOV UR30, UR18 ;  /* 0x00000012001e7c82 */ /* 0x000fe20008000000 */
[----:B------:R-:W-:Y:S01]  /*3520*/  UMOV UR31, UR19 ;  /* 0x00000013001f7c82 */ /* 0x000fe20008000000 */
[----:B------:R-:W-:Y:S01]  /*3530*/  UMOV UR28, UR7 ;  /* 0x00000007001c7c82 */ /* 0x000fe20008000000 */
[----:B------:R-:W-:Y:S01]  /*3540*/  UMOV UR29, 0x40000040 ;  /* 0x40000040001d7882 */ /* 0x000fe20000000000 */
[----:B------:R-:W-:Y:S01]  /*3550*/  UMOV UR20, UR28 ;  /* 0x0000001c00147c82 */ /* 0x000fe20008000000 */
[----:B------:R-:W-:Y:S01]  /*3560*/  QGMMA.64x16x32.F32.E4M3.E4M3 R96, gdesc[UR28], R96, UP0 ;  /* 0x002000001c6079f3 */ /* 0x000fe2000bf00860 */
[----:B------:R-:W-:Y:S01]  /*3570*/  UMOV UR21, UR29 ;  /* 0x0000001d00157c82 */ /* 0x000fe20008000000 */
[----:B------:R-:W-:Y:S01]  /*3580*/  UMOV UR30, UR26 ;  /* 0x0000001a001e7c82 */ /* 0x000fe20008000000 */
[----:B------:R-:W-:Y:S01]  /*3590*/  UMOV UR31, UR27 ;  /* 0x0000001b001f7c82 */ /* 0x000fe20008000000 */
[----:B------:R-:W-:Y:S01]  /*35a0*/  QGMMA.64x16x32.F32.E4M3.E4M3 R64, gdesc[UR20], R64, UP0 ;  /* 0x00200000144079f3 */ /* 0x000fe2000bf00840 */
[----:B------:R-:W-:Y:S01]  /*35b0*/  UMOV UR20, UR24 ;  /* 0x0000001800147c82 */ /* 0x000fe20008000000 */
[----:B------:R-:W-:Y:S01]  /*35c0*/  UMOV UR21, UR25 ;  /* 0x0000001900157c82 */ /* 0x000fe20008000000 */
[----:B------:R-:W-:Y:S01]  /*35d0*/  UIADD3 UR7, UR8, 0x402, URZ ;  /* 0x0000040208077890 */ /* 0x000fe2000fffe03f */
[----:B------:R-:W-:Y:S01]  /*35e0*/  QGMMA.64x16x32.F32.E4M3.E4M3 R32, gdesc[UR28], R32, UP0 ;  /* 0x002000001c2079f3 */ /* 0x000fe2000bf00820 */
[----:B------:R-:W-:Y:S01]  /*35f0*/  UIADD3 UR30, UR18, 0x102, URZ ;  /* 0x00000102121e7890 */ /* 0x000fe2000fffe03f */
[----:B------:R-:W-:-:S02]  /*3600*/  UMOV UR31, 0x40000040 ;  /* 0x40000040001f7882 */ /* 0x000fc40000000000 */
[----:B------:R-:W-:Y:S01]  /*3610*/  QGMMA.64x16x32.F32.E4M3.E4M3 R24, gdesc[UR24], R24, UP0 ;  /* 0x00200000181879f3 */ /* 0x000fe2000bf00818 */
[----:B------:R-:W-:Y:S01]  /*3620*/  UMOV UR26, UR18 ;  /* 0x00000012001a7c82 */ /* 0x000fe20008000000 */
[----:B------:R-:W-:Y:S01]  /*3630*/  UMOV UR27, UR19 ;  /* 0x00000013001b7c82 */ /* 0x000fe20008000000 */
[----:B------:R-:W-:Y:S01]  /*3640*/  UMOV UR17, 0x40000040 ;  /* 0x4000004000117882 */ /* 0x000fe20000000000 */
[----:B------:R-:W-:Y:S01]  /*3650*/  QGMMA.64x16x32.F32.E4M3.E4M3 R56, gdesc[UR20], R56, UP0 ;  /* 0x00200000143879f3 */ /* 0x000fe2000bf00838 */
[----:B------:R-:W-:Y:S02]  /*3660*/  UIADD3 UR20, UR8, 0x2, URZ ;  /* 0x0000000208147890 */ /* 0x000fe4000fffe03f */
[----:B------:R-:W-:Y:S01]  /*3670*/  UIADD3 UR22, UR18, 0x2, URZ ;  /* 0x0000000212167890 */ /* 0x000fe2000fffe03f */
[----:B------:R-:W-:Y:S01]  /*3680*/  QGMMA.64x16x32.F32.E4M3.E4M3 R88, gdesc[UR24], R88, UP0 ;  /* 0x00200000185879f3 */ /* 0x000fe2000bf00858 */
[----:B------:R-:W-:Y:S01]  /*3690*/  UIADD3 UR26, UR18, 0x82, URZ ;  /* 0x00000082121a7890 */ /* 0x000fe2000fffe03f */
[----:B------:R-:W-:Y:S01]  /*36a0*/  UMOV UR21, 0x40000040 ;  /* 0x4000004000157882 */ /* 0x000fe20000000000 */
[----:B------:R-:W-:Y:S01]  /*36b0*/  UMOV UR23, 0x40000040 ;  /* 0x4000004000177882 */ /* 0x000fe20000000000 */
[----:B------:R-:W-:Y:S01]  /*36c0*/  UMOV UR24, UR20 ;  /* 0x0000001400187c82 */ /* 0x000fe20008000000 */
[----:B------:R-:W-:Y:S01]  /*36d0*/  UMOV UR25, UR21 ;  /* 0x0000001500197c82 */ /* 0x000fe20008000000 */
[----:B------:R-:W-:-:S02]  /*36e0*/  UMOV UR27, 0x40000040 ;  /* 0x40000040001b7882 */ /* 0x000fc40000000000 */
[----:B------:R-:W-:Y:S01]  /*36f0*/  QGMMA.64x16x32.F32.E4M3.E4M3 R112, gdesc[UR20], R112 ;  /* 0x00200000147079f3 */ /* 0x000fe20008700870 */
[----:B------:R-:W-:Y:S01]  /*3700*/  UMOV UR28, UR20 ;  /* 0x00000014001c7c82 */ /* 0x000fe20008000000 */
[----:B------:R-:W-:Y:S01]  /*3710*/  UMOV UR29, UR21 ;  /* 0x00000015001d7c82 */ /* 0x000fe20008000000 */
[----:B------:R-:W-:Y:S01]  /*3720*/  UMOV UR19, 0x40000040 ;  /* 0x4000004000137882 */ /* 0x000fe20000000000 */
[----:B------:R-:W-:Y:S01]  /*3730*/  QGMMA.64x16x32.F32.E4M3.E4M3 R80, gdesc[UR24], R80 ;  /* 0x00200000185079f3 */ /* 0x000fe20008700850 */
[----:B------:R-:W-:-:S03]  /*3740*/  UIADD3 UR6, UR6, 0x4, URZ ;  /* 0x0000000406067890 */ /* 0x000fc6000fffe03f */
        /* <DEDUP_REMOVED lines=9> */
[----:B------:R-:W-:Y:S01]  /*37e0*/  UISETP.NE.AND UP0, UPT, UR6, UR13, UPT ;  /* 0x0000000d0600728c */ /* 0x000fe2000bf05270 */
[----:B------:R-:W-:Y:S04]  /*37f0*/  QGMMA.64x16x32.F32.E4M3.E4M3 R72, gdesc[UR24], R72 ;  /* 0x00200000184879f3 */ /* 0x000fe80008700848 */
        /* <DEDUP_REMOVED lines=8> */
[----:B------:R-:W-:-:S02]  /*3880*/  UMOV UR29, UR21 ;  /* 0x00000015001d7c82 */ /* 0x000fc40008000000 */
[----:B------:R-:W-:Y:S04]  /*3890*/  QGMMA.64x16x32.F32.E4M3.E4M3 R64, gdesc[UR24], R64 ;  /* 0x00200000184079f3 */ /* 0x000fe80008700840 */
        /* <DEDUP_REMOVED lines=10> */
[----:B------:R-:W-:-:S02]  /*3940*/  UIADD3 UR26, UR18, 0x84, URZ ;  /* 0x00000084121a7890 */ /* 0x000fc4000fffe03f */
[----:B------:R-:W-:Y:S01]  /*3950*/  UIADD3 UR7, UR8, 0x404, URZ ;  /* 0x0000040408077890 */ /* 0x000fe2000fffe03f */
[----:B------:R-:W-:Y:S01]  /*3960*/  QGMMA.64x16x32.F32.E4M3.E4M3 R88, gdesc[UR20], R88 ;  /* 0x00200000145879f3 */ /* 0x000fe20008700858 */
[----:B------:R-:W-:Y:S02]  /*3970*/  UIADD3 UR20, UR8, 0x4, URZ ;  /* 0x0000000408147890 */ /* 0x000fe4000fffe03f */
[----:B------:R-:W-:Y:S01]  /*3980*/  UIADD3 UR22, UR18, 0x4, URZ ;  /* 0x0000000412167890 */ /* 0x000fe2000fffe03f */
[----:B------:R-:W-:Y:S01]  /*3990*/  UMOV UR21, 0x40000040 ;  /* 0x4000004000157882 */ /* 0x000fe20000000000 */
[----:B------:R-:W-:Y:S01]  /*39a0*/  UMOV UR23, 0x40000040 ;  /* 0x4000004000177882 */ /* 0x000fe20000000000 */
[----:B------:R-:W-:Y:S02]  /*39b0*/  UMOV UR25, UR21 ;  /* 0x0000001500197c82 */ /* 0x000fe40008000000 */
[----:B------:R-:W-:Y:S01]  /*39c0*/  UMOV UR24, UR20 ;  /* 0x0000001400187c82 */ /* 0x000fe20008000000 */
[----:B------:R-:W-:Y:S01]  /*39d0*/  UMOV UR27, 0x40000040 ;  /* 0x40000040001b7882 */ /* 0x000fe20000000000 */
[----:B------:R-:W-:Y:S01]  /*39e0*/  UMOV UR28, UR20 ;  /* 0x00000014001c7c82 */ /* 0x000fe20008000000 */
[----:B------:R-:W-:Y:S01]  /*39f0*/  UMOV UR29, UR21 ;  /* 0x00000015001d7c82 */ /* 0x000fe20008000000 */
[----:B------:R-:W-:Y:S01]  /*3a00*/  QGMMA.64x16x32.F32.E4M3.E4M3 R112, gdesc[UR20], R112 ;  /* 0x00200000147079f3 */ /* 0x000fe20008700870 */
[----:B------:R-:W-:-:S03]  /*3a10*/  UMOV UR31, 0x40000040 ;  /* 0x40000040001f7882 */ /* 0x000fc60000000000 */
        /* <DEDUP_REMOVED lines=32> */
[----:B------:R-:W-:-:S02]  /*3c20*/  UMOV UR24, UR16 ;  /* 0x0000001000187c82 */ /* 0x000fc40008000000 */
[----:B------:R-:W-:Y:S01]  /*3c30*/  QGMMA.64x16x32.F32.E4M3.E4M3 R88, gdesc[UR20], R88 ;  /* 0x00200000145879f3 */ /* 0x000fe20008700858 */
[----:B------:R-:W-:Y:S01]  /*3c40*/  UIADD3 UR22, UR18, 0x86, URZ ;  /* 0x0000008612167890 */ /* 0x000fe2000fffe03f */
[----:B------:R-:W-:Y:S02]  /*3c50*/  UMOV UR20, UR16 ;  /* 0x0000001000147c82 */ /* 0x000fe40008000000 */
[----:B------:R-:W-:Y:S01]  /*3c60*/  UMOV UR18, UR7 ;  /* 0x0000000700127c82 */ /* 0x000fe20008000000 */
[----:B------:R-:W-:Y:S01]  /*3c70*/  UIADD3 UR7, UR8, 0x406, URZ ;  /* 0x0000040608077890 */ /* 0x000fe2000fffe03f */
[----:B------:R-:W-:Y:S01]  /*3c80*/  QGMMA.64x16x32.F32.E4M3.E4M3 R112, gdesc[UR16], R112 ;  /* 0x00200000107079f3 */ /* 0x000fe20008700870 */
[----:B------:R-:W-:Y:S01]  /*3c90*/  UMOV UR21, UR17 ;  /* 0x0000001100157c82 */ /* 0x000fe20008000000 */
[----:B------:R-:W-:Y:S01]  /*3ca0*/  UMOV UR23, 0x40000040 ;  /* 0x4000004000177882 */ /* 0x000fe20000000000 */
[----:B------:R-:W-:Y:S01]  /*3cb0*/  UMOV UR25, UR17 ;  /* 0x0000001100197c82 */ /* 0x000fe20008000000 */
[----:B------:R-:W-:Y:S01]  /*3cc0*/  UMOV UR27, 0x40000040 ;  /* 0x40000040001b7882 */ /* 0x000fe20000000000 */
        /* <DEDUP_REMOVED lines=20> */
[----:B------:R-:W-:Y:S01]  /*3e10*/  USEL UR7, URZ, 0x1, UP0 ;  /* 0x000000013f077887 */ /* 0x000fe20008000000 */
        /* <DEDUP_REMOVED lines=9> */
[----:B------:R-:W-:Y:S01]  /*3eb0*/  ISETP.NE.AND P0, PT, RZ, UR7, PT ;  /* 0x00000007ff007c0c */ /* 0x000fe2000bf05270 */
[----:B------:R-:W-:Y:S04]  /*3ec0*/  QGMMA.64x16x32.F32.E4M3.E4M3 R56, gdesc[UR20], R56 ;  /* 0x00200000143879f3 */ /* 0x000fe80008700838 */
[----:B------:R-:W-:Y:S03]  /*3ed0*/  QGMMA.64x16x32.F32.E4M3.E4M3 R88, gdesc[UR16], R88, gsb0 ;  /* 0x00200000105879f3 */ /* 0x000fe60008000858 */
[----:B------:R-:W-:-:S05]  /*3ee0*/  WARPGROUP.DEPBAR.LE gsb0, 0x1 ;  /* 0x00008000000079c5 */ /* 0x000fca0000010100 */
[----:B------:R-:W-:Y:S05]  /*3ef0*/  @!P0 BRA `(.L_x_28) ;  /* 0x0000000400888947 */ /* 0x000fea0003800000 */
[----:B------:R-:W-:Y:S02]  /*3f00*/  WARPGROUP.DEPBAR.LE gsb0, 0x0 ;  /* 0x00008000000079c5 */ /* 0x000fe40000010000 */
[----:B------:R-:W-:-:S01]  /*3f10*/  FADD R154, R112, R154 ;  /* 0x0000009a709a7221 */ /* 0x000fc20000000000 */
[----:B------:R-:W-:Y:S01]  /*3f20*/  FADD R16, R113, R16 ;  /* 0x0000001071107221 */ /* 0x000fe20000000000 */
        /* <DEDUP_REMOVED lines=94> */
[----:B------:R-:W-:-:S06]  /*4510*/  UMOV UR6, URZ ;  /* 0x0000003f00067c82 */ /* 0x000fcc0008000000 */
.L_x_28:
[----:B------:R-:W-:Y:S05]  /*4520*/  @!P1 BRA `(.L_x_29) ;  /* 0x0000000000049947 */ /* 0x000fea0003800000 */
[----:B------:R-:W-:Y:S01]  /*4530*/  BPT.TRAP 0x1 ;  /* 0x000000040000795c */ /* 0x000fe20000300000 */
.L_x_29:
[----:B------:R-:W-:-:S13]  /*4540*/  ISETP.NE.AND P0, PT, R2, RZ, PT ;  /* 0x000000ff0200720c */ /* 0x000fda0003f05270 */
[----:B01----:R-:W-:-:S05]  /*4550*/  @P0 LEA R209, R208, UR11, 0x3 ;  /* 0x0000000bd0d10c11 */ /* 0x003fca000f8e18ff */
[----:B------:R-:W-:-:S05]  /*4560*/  @P0 VIADD R210, R209, 0x18 ;  /* 0x00000018d1d20836 */ /* 0x000fca0000000000 */
[----:B------:R-:W-:-:S04]  /*4570*/  @P0 PRMT R210, R3, 0x654, R210 ;  /* 0x0000065403d20816 */ /* 0x000fc800000000d2 */
[----:B------:R0:W-:Y:S01]  /*4580*/  @P0 SYNCS.ARRIVE.TRANS64.RED.A1T0 RZ, [R210+URZ], RZ ;  /* 0x000000ffd2ff09a7 */ /* 0x0001e2000810043f */
[----:B------:R-:W-:-:S13]  /*4590*/  ISETP.GT.U32.AND P0, PT, R0, 0x1, PT ;  /* 0x000000010000780c */ /* 0x000fda0003f04070 */
[----:B0-----:R-:W-:Y:S05]  /*45a0*/  @P0 BRA `(.L_x_30) ;  /* 0x0000000000040947 */ /* 0x001fea0003800000 */
[----:B------:R-:W-:Y:S01]  /*45b0*/  BPT.TRAP 0x1 ;  /* 0x000000040000795c */ /* 0x000fe20000300000 */
.L_x_30:
[----:B------:R-:W-:Y:S01]  /*45c0*/  UIADD3 UR12, UR12, 0x1, URZ ;  /* 0x000000010c0c7890 */ /* 0x000fe2000fffe03f */
[C---:B------:R-:W-:Y:S01]  /*45d0*/  ISETP.GT.AND P1, PT, R207.reuse, 0x1, PT ;  /* 0x00000001cf00780c */ /* 0x040fe20003f24270 */
[----:B------:R-:W-:Y:S02]  /*45e0*/  VIADD R208, R208, 0x1 ;  /* 0x00000001d0d07836 */ /* 0x000fe40000000000 */
[----:B------:R-:W-:Y:S01]  /*45f0*/  UISETP.NE.AND UP0, UPT, UR12, 0x3, UPT ;  /* 0x000000030c00788c */ /* 0x000fe2000bf05270 */
[----:B------:R-:W-:Y:S02]  /*4600*/  VIADD R207, R207, 0xffffffff ;  /* 0xffffffffcfcf7836 */ /* 0x000fe40000000000 */
[C---:B------:R-:W-:Y:S01]  /*4610*/  ISETP.NE.AND P0, PT, R208.reuse, 0x3, PT ;  /* 0x00000003d000780c */ /* 0x040fe20003f05270 */
[----:B------:R-:W-:Y:S02]  /*4620*/  USEL UR8, URZ, 0x1, UP0 ;  /* 0x000000013f087887 */ /* 0x000fe40008000000 */
[----:B------:R-:W-:Y:S01]  /*4630*/  USEL UR12, UR12, URZ, UP0 ;  /* 0x0000003f0c0c7287 */ /* 0x000fe20008000000 */
[----:B------:R-:W-:-:S03]  /*4640*/  SEL R208, R208, RZ, P0 ;  /* 0x000000ffd0d07207 */ /* 0x000fc60000000000 */
[----:B------:R-:W-:Y:S01]  /*4650*/  LOP3.LUT R211, R211, UR8, RZ, 0x3c, !PT ;  /* 0x00000008d3d37c12 */ /* 0x000fe2000f8e3cff */
[----:B------:R-:W-:Y:S01]  /*4660*/  UMOV UR8, 0x1 ;  /* 0x0000000100087882 */ /* 0x000fe20000000000 */
[----:B------:R-:W-:Y:S06]  /*4670*/  @P1 BRA `(.L_x_31) ;  /* 0xffffffe800c81947 */ /* 0x000fec000383ffff */
.L_x_23:
[----:B------:R-:W-:Y:S01]  /*4680*/  UISETP.NE.AND UP0, UPT, UR6, URZ, UPT ;  /* 0x0000003f0600728c */ /* 0x000fe2000bf05270 */
[----:B------:R-:W0:Y:S03]  /*4690*/  LDC R207, c[0x0][0x28c] ;  /* 0x0000a300ffcf7b82 */ /* 0x000e260000000800 */
[----:B------:R-:W-:-:S06]  /*46a0*/  USEL UR6, URZ, 0x1, !UP0 ;  /* 0x000000013f067887 */ /* 0x000fcc000c000000 */
[----:B------:R-:W-:Y:S02]  /*46b0*/  ISETP.NE.AND P0, PT, RZ, UR6, PT ;  /* 0x00000006ff007c0c */ /* 0x000fe4000bf05270 */
[----:B0-----:R-:W-:-:S11]  /*46c0*/  ISETP.GE.AND P1, PT, R207, 0x1, PT ;  /* 0x00000001cf00780c */ /* 0x001fd60003f26270 */
[----:B------:R-:W-:Y:S05]  /*46d0*/  @!P0 BRA `(.L_x_32) ;  /* 0x0000000400848947 */ /* 0x000fea0003800000 */
[----:B------:R-:W-:Y:S02]  /*46e0*/  WARPGROUP.DEPBAR.LE gsb0, 0x0 ;  /* 0x00008000000079c5 */ /* 0x000fe40000010000 */
[----:B------:R-:W-:Y:S01]  /*46f0*/  FADD R154, R112, R154 ;  /* 0x0000009a709a7221 */ /* 0x000fe20000000000 */
        /* <DEDUP_REMOVED lines=94> */
[----:B------:R-:W-:-:S07]  /*4ce0*/  FADD R14, R14, R31 ;  /* 0x0000001f0e0e7221 */ /* 0x000fce0000000000 */
.L_x_32:
[----:B------:R-:W-:Y:S02]  /*4cf0*/  WARPGROUP.DEPBAR.LE gsb0, 0x0 ;  /* 0x00008000000079c5 */ /* 0x000fe40000010000 */
[----:B------:R-:W-:Y:S05]  /*4d00*/  @!P1 BRA `(.L_x_33) ;  /* 0x0000000000549947 */ /* 0x000fea0003800000 */
[----:B------:R-:W-:-:S13]  /*4d10*/  ISETP.NE.AND P0, PT, R13, 0x3, PT ;  /* 0x000000030d00780c */ /* 0x000fda0003f05270 */
[----:B------:R-:W-:Y:S05]  /*4d20*/  @!P0 BRA `(.L_x_34) ;  /* 0x0000000000048947 */ /* 0x000fea0003800000 */
[----:B------:R-:W-:Y:S01]  /*4d30*/  BPT.TRAP 0x1 ;  /* 0x000000040000795c */ /* 0x000fe20000300000 */
.L_x_34:
[----:B------:R-:W-:Y:S01]  /*4d40*/  ISETP.NE.AND P0, PT, R2, RZ, PT ;  /* 0x000000ff0200720c */ /* 0x000fe20003f05270 */
[----:B------:R-:W-:Y:S01]  /*4d50*/  BSSY B0, `(.L_x_35) ;  /* 0x000000e000007945 */ /* 0x000fe20003800000 */
[----:B------:R-:W-:-:S11]  /*4d60*/  ISETP.GT.U32.AND P1, PT, R0, 0x1, PT ;  /* 0x000000010000780c */ /* 0x000fd60003f24070 */
[----:B------:R-:W-:Y:S05]  /*4d70*/  @!P0 BRA `(.L_x_36) ;  /* 0x00000000002c8947 */ /* 0x000fea0003800000 */
[----:B------:R-:W-:-:S04]  /*4d80*/  UISETP.LT.AND UP0, UPT, UR9, 0x1, UPT ;  /* 0x000000010900788c */ /* 0x000fc8000bf01270 */
[----:B------:R-:W-:-:S04]  /*4d90*/  USEL UR8, UR9, 0x1, UP0 ;  /* 0x0000000109087887 */ /* 0x000fc80008000000 */
[----:B------:R-:W-:-:S04]  /*4da0*/  UIADD3 UR8, UR5, UR9, -UR8 ;  /* 0x0000000905087290 */ /* 0x000fc8000fffe808 */
[----:B------:R-:W-:-:S04]  /*4db0*/  UIMAD.WIDE.U32 UR6, UR8, -0x55555555, URZ ;  /* 0xaaaaaaab080678a5 */ /* 0x000fc8000f8e003f */
[----:B------:R-:W-:-:S04]  /*4dc0*/  USHF.R.U32.HI UR6, URZ, 0x1, UR7 ;  /* 0x000000013f067899 */ /* 0x000fc80008011607 */
[----:B------:R-:W-:-:S04]  /*4dd0*/  UIMAD UR8, UR6, -0x3, UR8 ;  /* 0xfffffffd060878a4 */ /* 0x000fc8000f8e0208 */
[----:B------:R-:W-:-:S04]  /*4de0*/  ULEA UR8, UR8, UR11, 0x3 ;  /* 0x0000000b08087291 */ /* 0x000fc8000f8e183f */
[----:B------:R-:W-:-:S06]  /*4df0*/  UIADD3 UR8, UR8, 0x18, URZ ;  /* 0x0000001808087890 */ /* 0x000fcc000fffe03f */
[----:B------:R-:W-:-:S05]  /*4e00*/  IMAD.U32 R24, RZ, RZ, UR8 ;  /* 0x00000008ff187e24 */ /* 0x000fca000f8e00ff */
[----:B------:R-:W-:-:S04]  /*4e10*/  PRMT R24, R3, 0x654, R24 ;  /* 0x0000065403187816 */ /* 0x000fc80000000018 */
[----:B------:R0:W-:Y:S03]  /*4e20*/  SYNCS.ARRIVE.TRANS64.RED.A1T0 RZ, [R24+URZ], RZ ;  /* 0x000000ff18ff79a7 */ /* 0x0001e6000810043f */
.L_x_36:
[----:B------:R-:W-:Y:S05]  /*4e30*/  BSYNC B0 ;  /* 0x0000000000007941 */ /* 0x000fea0003800000 */
.L_x_35:
[----:B------:R-:W-:Y:S05]  /*4e40*/  @P1 BRA `(.L_x_33) ;  /* 0x0000000000041947 */ /* 0x000fea0003800000 */
[----:B------:R-:W-:Y:S01]  /*4e50*/  BPT.TRAP 0x1 ;  /* 0x000000040000795c */ /* 0x000fe20000300000 */
.L_x_33:
[----:B------:R-:W2:Y:S01]  /*4e60*/  LDL.LU R209, [R1+0xc] ;  /* 0x00000c0001d17983 */ /* 0x000ea20000300800 */
[----:B------:R-:W1:Y:S01]  /*4e70*/  LDC R34, c[0x0][0x288] ;  /* 0x0000a200ff227b82 */ /* 0x000e620000000800 */
[----:B------:R-:W0:Y:S01]  /*4e80*/  S2R R208, SR_TID.X ;  /* 0x0000000000d07919 */ /* 0x000e220000002100 */
[----:B------:R-:W-:Y:S01]  /*4e90*/  UISETP.GE.U32.AND UP1, UPT, UR9, 0x3, UPT ;  /* 0x000000030900788c */ /* 0x000fe2000bf26070 */
[----:B------:R-:W-:Y:S01]  /*4ea0*/  ULDC.64 UR6, c[0x0][0x5d0] ;  /* 0x0001740000067ab9 */ /* 0x000fe20000000a00 */
[----:B------:R-:W3:Y:S04]  /*4eb0*/  LDL.LU R207, [R1+0x10] ;  /* 0x0000100001cf7983 */ /* 0x000ee80000300800 */
[----:B------:R-:W4:Y:S01]  /*4ec0*/  LDL R222, [R1+0x4] ;  /* 0x0000040001de7983 */ /* 0x000f220000100800 */
[----:B------:R-:W-:-:S04]  /*4ed0*/  UIADD3 UR5, UR9, UR5, URZ ;  /* 0x0000000509057290 */ /* 0x000fc8000fffe03f */
[----:B------:R-:W-:-:S04]  /*4ee0*/  UISETP.GT.U32.AND UP0, UPT, UR5, 0x2, UPT ;  /* 0x000000020500788c */ /* 0x000fc8000bf04070 */
[----:B------:R-:W-:-:S04]  /*4ef0*/  UISETP.LT.U32.AND UP0, UPT, UR9, 0x3, UP0 ;  /* 0x000000030900788c */ /* 0x000fc80008701070 */
[----:B------:R-:W-:-:S04]  /*4f00*/  USEL UR8, URZ, 0x1, !UP0 ;  /* 0x000000013f087887 */ /* 0x000fc8000c000000 */
[----:B------:R-:W-:Y:S01]  /*4f10*/  ULOP3.LUT UR4, UR4, UR8, URZ, 0x3c, !UPT ;  /* 0x0000000804047292 */ /* 0x000fe2000f8e3c3f */
[--C-:B0-----:R-:W-:Y:S01]  /*4f20*/  SHF.R.U32.HI R24, RZ, 0x2, R208.reuse ;  /* 0x00000002ff187819 */ /* 0x101fe200000116d0 */
[C---:B------:R-:W-:Y:S01]  /*4f30*/  IMAD.SHL.U32 R28, R208.reuse, 0x2, RZ ;  /* 0x00000002d01c7824 */ /* 0x040fe200078e00ff */
[----:B------:R-:W-:Y:S02]  /*4f40*/  SHF.R.U32.HI R27, RZ, 0x7, R208 ;  /* 0x00000007ff1b7819 */ /* 0x000fe400000116d0 */
[----:B------:R-:W-:Y:S02]  /*4f50*/  LOP3.LUT R26, R208, 0x60, RZ, 0xc0, !PT ;  /* 0x00000060d01a7812 */ /* 0x000fe400078ec0ff */
[----:B------:R-:W-:Y:S02]  /*4f60*/  LOP3.LUT R25, R24, 0x7, RZ, 0xc0, !PT ;  /* 0x0000000718197812 */ /* 0x000fe400078ec0ff */
[----:B------:R-:W-:Y:S02]  /*4f70*/  LOP3.LUT R24, R27, 0x1, RZ, 0xc0, !PT ;  /* 0x000000011b187812 */ /* 0x000fe400078ec0ff */
[----:B------:R-:W-:-:S03]  /*4f80*/  SHF.R.U32.HI R30, RZ, 0x1, R26 ;  /* 0x00000001ff1e7819 */ /* 0x000fc6000001161a */
[----:B------:R-:W-:Y:S01]  /*4f90*/  IMAD.SHL.U32 R32, R24, 0x40, RZ ;  /* 0x0000004018207824 */ /* 0x000fe200078e00ff */
[----:B------:R-:W-:-:S04]  /*4fa0*/  IADD3 R27, RZ, -R30, -R25 ;  /* 0x8000001eff1b7210 */ /* 0x000fc80007ffe819 */
[----:B------:R-:W-:Y:S01]  /*4fb0*/  LOP3.LUT R39, R32, 0x40, R25, 0xe2, !PT ;  /* 0x0000004020277812 */ /* 0x000fe200078ee219 */
[----:B------:R-:W-:Y:S01]  /*4fc0*/  IMAD R33, R24, -0x40, R27 ;  /* 0xffffffc018217824 */ /* 0x000fe200078e021b */
[----:B------:R-:W-:-:S05]  /*4fd0*/  LOP3.LUT R24, R208, 0x3, RZ, 0xc0, !PT ;  /* 0x00000003d0187812 */ /* 0x000fca00078ec0ff */
[----:B-1----:R-:W-:Y:S02]  /*4fe0*/  IMAD R24, R24, -0x2, R34 ;  /* 0xfffffffe18187824 */ /* 0x002fe400078e0222 */
[----:B--2---:R-:W-:-:S05]  /*4ff0*/  IMAD R31, R209, 0x30, RZ ;  /* 0x00000030d11f7824 */ /* 0x004fca00078e02ff */
[C---:B------:R-:W-:Y:S02]  /*5000*/  LOP3.LUT R28, R31.reuse, 0x6, R28, 0xf8, !PT ;  /* 0x000000061f1c7812 */ /* 0x040fe400078ef81c */
[----:B------:R-:W-:Y:S01]  /*5010*/  ISETP.GE.AND P0, PT, R31, R34, PT ;  /* 0x000000221f00720c */ /* 0x000fe20003f06270 */
[C---:B---3--:R-:W-:Y:S01]  /*5020*/  IMAD.SHL.U32 R32, R207.reuse, 0x200, RZ ;  /* 0x00000200cf207824 */ /* 0x048fe200078e00ff */
[----:B------:R-:W-:Y:S01]  /*5030*/  SHF.R.S32.HI R29, RZ, 0x1f, R28 ;  /* 0x0000001fff1d7819 */ /* 0x000fe2000001141c */
[----:B------:R-:W-:Y:S01]  /*5040*/  IMAD.WIDE R214, R207, 0x200, RZ ;  /* 0x00000200cfd67825 */ /* 0x000fe200078e02ff */
[----:B----4-:R-:W-:-:S03]  /*5050*/  SHF.R.S32.HI R41, RZ, 0x1f, R222 ;  /* 0x0000001fff297819 */ /* 0x010fc600000114de */
[----:B------:R-:W-:Y:S01]  /*5060*/  IMAD.MOV.U32 R207, RZ, RZ, -0x1 ;  /* 0xffffffffffcf7424 */ /* 0x000fe200078e00ff */
[----:B------:R-:W-:Y:S01]  /*5070*/  LOP3.LUT R39, R214, R39, R30, 0xfe, !PT ;  /* 0x00000027d6277212 */ /* 0x000fe200078efe1e */
[----:B------:R-:W-:-:S03]  /*5080*/  IMAD R26, R41, UR6, RZ ;  /* 0x00000006291a7c24 */ /* 0x000fc6000f8e02ff */
[----:B------:R0:W-:Y:S01]  /*5090*/  STL [R1+0x14], R207 ;  /* 0x000014cf01007387 */ /* 0x0001e20000100800 */
[C---:B------:R-:W-:Y:S02]  /*50a0*/  IMAD R25, R222.reuse, UR7, R26 ;  /* 0x00000007de197c24 */ /* 0x040fe4000f8e021a */
[----:B------:R-:W-:Y:S01]  /*50b0*/  IMAD.WIDE.U32 R26, R222, UR6, R28 ;  /* 0x00000006de1a7c25 */ /* 0x000fe2000f8e001c */
[----:B------:R-:W-:-:S03]  /*50c0*/  @UP1 UIMAD.WIDE.U32 UR6, UR5, -0x55555555, URZ ;  /* 0xaaaaaaab050618a5 */ /* 0x000fc6000f8e003f */
[----:B------:R-:W-:Y:S01]  /*50d0*/  IMAD.IADD R27, R27, 0x1, R25 ;  /* 0x000000011b1b7824 */ /* 0x000fe200078e0219 */
[----:B------:R-:W-:-:S03]  /*50e0*/  @UP1 USHF.R.U32.HI UR6, URZ, 0x1, UR7 ;  /* 0x000000013f061899 */ /* 0x000fc60008011607 */
[----:B------:R-:W-:Y:S01]  /*50f0*/  ULDC UR7, c[0x0][0x284] ;  /* 0x0000a10000077ab9 */ /* 0x000fe20000000800 */
[----:B------:R-:W-:Y:S01]  /*5100*/  @UP1 ULOP3.LUT UR4, UR4, 0x1, UR6, 0x78, !UPT ;  /* 0x0000000104041892 */ /* 0x000fe2000f8e7806 */
[C---:B------:R-:W-:Y:S02]  /*5110*/  ISETP.GE.OR P0, PT, R32.reuse, UR7, P0 ;  /* 0x0000000720007c0c */ /* 0x040fe40008706670 */
[----:B------:R-:W-:Y:S01]  /*5120*/  IADD3 R33, -R32, UR7, R33 ;  /* 0x0000000720217c10 */ /* 0x000fe2000fffe121 */
[----:B------:R-:W-:-:S10]  /*5130*/  IMAD.IADD R32, R24, 0x1, -R31 ;  /* 0x0000000118207824 */ /* 0x000fd400078e0a1f */
[----:B0-----:R-:W-:Y:S05]  /*5140*/  @P0 BRA `(.L_x_37) ;  /* 0x000000ac00400947 */ /* 0x001fea0003800000 */
[----:B------:R-:W0:Y:S01]  /*5150*/  LDC.64 R24, c[0x0][0x5c8] ;  /* 0x00017200ff187b82 */ /* 0x000e220000000a00 */
[----:B-----5:R-:W-:Y:S01]  /*5160*/  FSETP.NEU.AND P0, PT, R6, RZ, PT ;  /* 0x000000ff0600720b */ /* 0x020fe20003f0d000 */
[----:B------:R-:W-:Y:S01]  /*5170*/  BSSY B0, `(.L_x_37) ;  /* 0x0000acd000007945 */ /* 0x000fe20003800000 */
[-C--:B0-----:R-:W-:Y:S02]  /*5180*/  IMAD R30, R215, R24.reuse, RZ ;  /* 0x00000018d71e7224 */ /* 0x081fe400078e02ff */
[----:B------:R-:W-:-:S04]  /*5190*/  IMAD.WIDE.U32 R26, R39, R24, R26 ;  /* 0x00000018271a7225 */ /* 0x000fc800078e001a */
[----:B------:R-:W-:-:S04]  /*51a0*/  IMAD R31, R39, R25, R30 ;  /* 0x00000019271f7224 */ /* 0x000fc800078e021e */
[----:B------:R-:W-:Y:S01]  /*51b0*/  IMAD.IADD R38, R27, 0x1, R31 ;  /* 0x000000011b267824 */ /* 0x000fe200078e021f */
[----:B------:R-:W-:Y:S06]  /*51c0*/  @!P0 BRA `(.L_x_38) ;  /* 0x0000006800848947 */ /* 0x000fec0003800000 */
[----:B------:R-:W-:Y:S01]  /*51d0*/  ISETP.GE.AND P2, PT, R33, 0x189, PT ;  /* 0x000001892100780c */ /* 0x000fe20003f46270 */
[----:B------:R-:W-:Y:S01]  /*51e0*/  ULDC.64 UR6, c[0x0][0x5b8] ;  /* 0x00016e0000067ab9 */ /* 0x000fe20000000a00 */
[----:B------:R-:W-:Y:S01]  /*51f0*/  LOP3.LUT R180, R180, 0xfffbffff, RZ, 0xc0, !PT ;  /* 0xfffbffffb4b47812 */ /* 0x000fe200078ec0ff */
[----:B------:R-:W-:Y:S01]  /*5200*/  IMAD R41, R41, UR6, RZ ;  /* 0x0000000629297c24 */ /* 0x000fe2000f8e02ff */
[----:B------:R-:W-:Y:S01]  /*5210*/  ISETP.LT.OR P5, PT, R32, 0x1, !P2 ;  /* 0x000000012000780c */ /* 0x000fe200057a1670 */
[----:B------:R-:W-:Y:S01]  /*5220*/  IMAD.WIDE.U32 R28, R222, UR6, R28 ;  /* 0x00000006de1c7c25 */ /* 0x000fe2000f8e001c */
[C---:B------:R-:W-:Y:S01]  /*5230*/  ISETP.LT.OR P4, PT, R32.reuse, 0x2, !P2 ;  /* 0x000000022000780c */ /* 0x040fe20005781670 */
[----:B------:R-:W-:Y:S01]  /*5240*/  ULDC.64 UR10, c[0x0][0x5a8] ;  /* 0x00016a00000a7ab9 */ /* 0x000fe20000000a00 */
[----:B------:R-:W-:Y:S01]  /*5250*/  ISETP.LT.OR P3, PT, R32, 0x9, !P2 ;  /* 0x000000092000780c */ /* 0x000fe20005761670 */
[----:B------:R-:W-:Y:S01]  /*5260*/  IMAD R41, R222, UR7, R41 ;  /* 0x00000007de297c24 */ /* 0x000fe2000f8e0229 */
[----:B------:R-:W-:Y:S01]  /*5270*/  LOP3.LUT R4, R4, 0xfffffffe, RZ, 0xc0, !PT ;  /* 0xfffffffe04047812 */ /* 0x000fe200078ec0ff */
[----:B------:R-:W-:Y:S01]  /*5280*/  ULDC.64 UR6, c[0x0][0x5b0] ;  /* 0x00016c0000067ab9 */ /* 0x000fe20000000a00 */
[----:B------:R-:W-:Y:S01]  /*5290*/  LOP3.LUT R40, R40, 0xfffffffe, RZ, 0xc0, !PT ;  /* 0xfffffffe28287812 */ /* 0x000fe200078ec0ff */
[----:B------:R-:W-:Y:S01]  /*52a0*/  IMAD.IADD R29, R29, 0x1, R41 ;  /* 0x000000011d1d7824 */ /* 0x000fe200078e0229 */
[----:B------:R-:W-:Y:S03]  /*52b0*/  STL [R1+0x3c], R21 ;  /* 0x00003c1501007387 */ /* 0x000fe60000100800 */
[----:B------:R-:W0:Y:S01]  /*52c0*/  @!P5 LDC.64 R34, c[0x0][0x5c0] ;  /* 0x00017000ff22db82 */ /* 0x000e220000000a00 */
[----:B------:R-:W-:Y:S01]  /*52d0*/  @!P5 IMAD.MOV.U32 R30, RZ, RZ, R26 ;  /* 0x000000ffff1ed224 */ /* 0x000fe200078e001a */
[----:B------:R-:W-:Y:S01]  /*52e0*/  @P5 LOP3.LUT R180, R180, 0x40000, RZ, 0xfc, !PT ;  /* 0x00040000b4b45812 */ /* 0x000fe200078efcff */
[----:B------:R-:W-:-:S02]  /*52f0*/  @!P5 IMAD.MOV.U32 R31, RZ, RZ, R38 ;  /* 0x000000ffff1fd224 */ /* 0x000fc400078e0026 */
[C---:B------:R-:W-:Y:S01]  /*5300*/  @!P5 IMAD R45, R25.reuse, 0x180, RZ ;  /* 0x00000180192dd824 */ /* 0x040fe200078e02ff */
[----:B------:R-:W-:Y:S01]  /*5310*/  LOP3.LUT R180, R180, 0xfffffeff, RZ, 0xc0, !PT ;  /* 0xfffffeffb4b47812 */ /* 0x000fe200078ec0ff */
[----:B------:R-:W-:Y:S01]  /*5320*/  @!P5 IMAD.WIDE.U32 R30, R24, 0x180, R30 ;  /* 0x00000180181ed825 */ /* 0x000fe200078e001e */
[----:B------:R-:W1:Y:S03]  /*5330*/  @!P4 LDC.64 R42, c[0x0][0x5c0] ;  /* 0x00017000ff2acb82 */ /* 0x000e660000000a00 */
[----:B------:R-:W-:Y:S01]  /*5340*/  @!P4 IMAD R47, R25, 0x180, RZ ;  /* 0x00000180192fc824 */ /* 0x000fe200078e02ff */
[----:B------:R-:W-:Y:S01]  /*5350*/  @P4 LOP3.LUT R180, R180, 0x100, RZ, 0xfc, !PT ;  /* 0x00000100b4b44812 */ /* 0x000fe200078efcff */
[----:B------:R-:W-:-:S03]  /*5360*/  @!P5 IMAD.IADD R45, R31, 0x1, R45 ;  /* 0x000000011f2dd824 */ /* 0x000fc600078e022d */
[----:B------:R-:W2:Y:S01]  /*5370*/  @!P3 LDC.64 R36, c[0x0][0x5c0] ;  /* 0x00017000ff24bb82 */ /* 0x000ea20000000a00 */
[----:B------:R-:W-:Y:S01]  /*5380*/  @!P4 IMAD.MOV.U32 R31, RZ, RZ, R38 ;  /* 0x000000ffff1fc224 */ /* 0x000fe200078e0026 */
[----:B------:R-:W-:Y:S01]  /*5390*/  LOP3.LUT R180, R180, 0xffefffff, RZ, 0xc0, !PT ;  /* 0xffefffffb4b47812 */ /* 0x000fe200078ec0ff */
[----:B------:R-:W-:Y:S03]  /*53a0*/  STL [R1+0x38], R18 ;  /* 0x0000381201007387 */ /* 0x000fe60000100800 */
[----:B------:R-:W-:Y:S01]  /*53b0*/  @P3 LOP3.LUT R180, R180, 0x100000, RZ, 0xfc, !PT ;  /* 0x00100000b4b43812 */ /* 0x000fe200078efcff */
[----:B------:R-:W-:Y:S01]  /*53c0*/  STL [R1+0x34], R20 ;  /* 0x0000341401007387 */ /* 0x000fe20000100800 */
[----:B0-----:R-:W-:Y:S01]  /*53d0*/  @!P5 IADD3 R208, P0, P1, R30, R34, R11 ;  /* 0x000000221ed0d210 */ /* 0x001fe2000791e00b */
[----:B------:R-:W-:Y:S01]  /*53e0*/  @!P4 IMAD.MOV.U32 R30, RZ, RZ, R26 ;  /* 0x000000ffff1ec224 */ /* 0x000fe200078e001a */
[----:B------:R-:W-:Y:S01]  /*53f0*/  LOP3.LUT R180, R180, 0xfff7ffff, RZ, 0xc0, !PT ;  /* 0xfff7ffffb4b47812 */ /* 0x000fe200078ec0ff */
[----:B------:R-:W-:Y:S01]  /*5400*/  STL [R1+0x30], R19 ;  /* 0x0000301301007387 */ /* 0x000fe20000100800 */
[----:B------:R-:W-:Y:S01]  /*5410*/  @!P5 IADD3.X R209, R45, R35, R8, P0, P1 ;  /* 0x000000232dd1d210 */ /* 0x000fe200007e2408 */
[----:B------:R-:W-:Y:S01]  /*5420*/  @!P4 IMAD.WIDE.U32 R30, R24, 0x180, R30 ;  /* 0x00000180181ec825 */ /* 0x000fe200078e001e */
[----:B------:R-:W-:Y:S01]  /*5430*/  PRMT R41, RZ, 0x7610, R41 ;  /* 0x00007610ff297816 */ /* 0x000fe20000000029 */
[----:B------:R-:W-:Y:S02]  /*5440*/  STL [R1+0x2c], R17 ;  /* 0x00002c1101007387 */ /* 0x000fe40000100800 */
[----:B------:R-:W-:Y:S01]  /*5450*/  @!P4 IMAD.IADD R47, R31, 0x1, R47 ;  /* 0x000000011f2fc824 */ /* 0x000fe200078e022f */
[----:B-1----:R-:W-:Y:S01]  /*5460*/  @!P4 IADD3 R114, P0, P1, R30, R42, R11 ;  /* 0x0000002a1e72c210 */ /* 0x002fe2000791e00b */
[----:B------:R-:W-:Y:S01]  /*5470*/  @!P3 IMAD.MOV.U32 R30, RZ, RZ, R26 ;  /* 0x000000ffff1eb224 */ /* 0x000fe200078e001a */
[----:B------:R-:W-:Y:S01]  /*5480*/  STL [R1+0x28], R14 ;  /* 0x0000280e01007387 */ /* 0x000fe20000100800 */
[----:B------:R-:W-:Y:S01]  /*5490*/  @!P3 IMAD.MOV.U32 R31, RZ, RZ, R38 ;  /* 0x000000ffff1fb224 */ /* 0x000fe200078e0026 */
[----:B------:R-:W-:Y:S01]  /*54a0*/  @!P4 IADD3.X R115, R47, R43, R8, P0, P1 ;  /* 0x0000002b2f73c210 */ /* 0x000fe200007e2408 */
[----:B------:R-:W-:Y:S01]  /*54b0*/  @!P3 IMAD R35, R25, 0x180, RZ ;  /* 0x000001801923b824 */ /* 0x000fe200078e02ff */
[----:B------:R-:W-:Y:S01]  /*54c0*/  STL [R1+0x24], R13 ;  /* 0x0000240d01007387 */ /* 0x000fe20000100800 */
[----:B------:R-:W-:-:S03]  /*54d0*/  @!P3 IMAD.WIDE.U32 R30, R24, 0x180, R30 ;  /* 0x00000180181eb825 */ /* 0x000fc600078e001e */
[----:B------:R-:W-:Y:S01]  /*54e0*/  STL [R1+0x20], R3 ;  /* 0x0000200301007387 */ /* 0x000fe20000100800 */
[----:B------:R-:W-:Y:S01]  /*54f0*/  @!P3 IMAD.IADD R35, R31, 0x1, R35 ;  /* 0x000000011f23b824 */ /* 0x000fe200078e0223 */
[----:B--2---:R-:W-:Y:S02]  /*5500*/  @!P3 IADD3 R210, P0, P1, R30, R36, R11 ;  /* 0x000000241ed2b210 */ /* 0x004fe4000791e00b */
[----:B------:R-:W-:Y:S02]  /*5510*/  STL [R1+0x1c], R2 ;  /* 0x00001c0201007387 */ /* 0x000fe40000100800 */
[----:B------:R-:W-:Y:S02]  /*5520*/  @!P3 IADD3.X R211, R35, R37, R8, P0, P1 ;  /* 0x0000002523d3b210 */ /* 0x000fe400007e2408 */
[----:B------:R-:W-:Y:S01]  /*5530*/  ISETP.LT.OR P3, PT, R32, 0xa, !P2 ;  /* 0x0000000a2000780c */ /* 0x000fe20005761670 */
[----:B------:R-:W-:-:S12]  /*5540*/  STL [R1+0x18], R0 ;  /* 0x0000180001007387 */ /* 0x000fd80000100800 */
[----:B------:R-:W0:Y:S01]  /*5550*/  @!P3 LDC.64 R30, c[0x0][0x5c0] ;  /* 0x00017000ff1ebb82 */ /* 0x000e220000000a00 */
[----:B------:R-:W-:Y:S01]  /*5560*/  @!P3 IMAD.MOV.U32 R34, RZ, RZ, R26 ;  /* 0x000000ffff22b224 */ /* 0x000fe200078e001a */
[----:B------:R-:W-:Y:S01]  /*5570*/  @P3 LOP3.LUT R180, R180, 0x80000, RZ, 0xfc, !PT ;  /* 0x00080000b4b43812 */ /* 0x000fe200078efcff */
[----:B------:R-:W-:Y:S02]  /*5580*/  @!P3 IMAD.MOV.U32 R35, RZ, RZ, R38 ;  /* 0x000000ffff23b224 */ /* 0x000fe400078e0026 */
[----:B------:R-:W-:Y:S01]  /*5590*/  @!P3 IMAD R37, R25, 0x180, RZ ;  /* 0x000001801925b824 */ /* 0x000fe200078e02ff */
[----:B------:R-:W-:Y:S01]  /*55a0*/  LOP3.LUT R180, R180, 0xff7fffff, RZ, 0xc0, !PT ;  /* 0xff7fffffb4b47812 */ /* 0x000fe200078ec0ff */
[----:B------:R-:W-:-:S04]  /*55b0*/  @!P3 IMAD.WIDE.U32 R34, R24, 0x180, R34 ;  /* 0x000001801822b825 */ /* 0x000fc800078e0022 */
[----:B------:R-:W-:Y:S01]  /*55c0*/  @!P3 IMAD.IADD R37, R35, 0x1, R37 ;  /* 0x000000012325b824 */ /* 0x000fe200078e0225 */
[----:B0-----:R-:W-:-:S04]  /*55d0*/  @!P3 IADD3 R118, P0, P1, R34, R30, R11 ;  /* 0x0000001e2276b210 */ /* 0x001fc8000791e00b */
[----:B------:R-:W-:Y:S02]  /*55e0*/  @!P3 IADD3.X R119, R37, R31, R8, P0, P1 ;  /* 0x0000001f2577b210 */ /* 0x000fe400007e2408 */
[----:B------:R-:W-:-:S13]  /*55f0*/  ISETP.LT.OR P3, PT, R32, 0x11, !P2 ;  /* 0x000000112000780c */ /* 0x000fda0005761670 */
        /* <DEDUP_REMOVED lines=21> */
[C---:B------:R-:W-:Y:S02]  /*5750*/  ISETP.LT.OR P3, PT, R32.reuse, 0x19, !P2 ;  /* 0x000000192000780c */ /* 0x040fe40005761670 */
[----:B------:R-:W-:-:S11]  /*5760*/  ISETP.LT.OR P2, PT, R32, 0x1a, !P2 ;  /* 0x0000001a2000780c */ /* 0x000fd60005741670 */
[----:B------:R-:W0:Y:S01]  /*5770*/  @!P3 LDC.64 R30, c[0x0][0x5c0] ;  /* 0x00017000ff1ebb82 */ /* 0x000e220000000a00 */
[----:B------:R-:W-:Y:S01]  /*5780*/  @!P3 IMAD.MOV.U32 R34, RZ, RZ, R26 ;  /* 0x000000ffff22b224 */ /* 0x000fe200078e001a */
[----:B------:R-:W-:Y:S01]  /*5790*/  @P3 LOP3.LUT R180, R180, 0x1000000, RZ, 0xfc, !PT ;  /* 0x01000000b4b43812 */ /* 0x000fe200078efcff */
[----:B------:R-:W-:Y:S02]  /*57a0*/  @!P3 IMAD.MOV.U32 R35, RZ, RZ, R38 ;  /* 0x000000ffff23b224 */ /* 0x000fe400078e0026 */
[----:B------:R-:W-:Y:S01]  /*57b0*/  @!P3 IMAD R37, R25, 0x180, RZ ;  /* 0x000001801925b824 */ /* 0x000fe200078e02ff */
[----:B------:R-:W-:Y:S01]  /*57c0*/  LOP3.LUT R180, R180, 0xffbfffff, RZ, 0xc0, !PT ;  /* 0xffbfffffb4b47812 */ /* 0x000fe200078ec0ff */
[----:B------:R-:W-:-:S03]  /*57d0*/  @!P3 IMAD.WIDE.U32 R34, R24, 0x180, R34 ;  /* 0x000001801822b825 */ /* 0x000fc600078e0022 */
[----:B------:R-:W-:Y:S01]  /*57e0*/  @P2 LOP3.LUT R180, R180, 0x400000, RZ, 0xfc, !PT ;  /* 0x00400000b4b42812 */ /* 0x000fe200078efcff */
[----:B------:R-:W-:Y:S02]  /*57f0*/  @!P3 IMAD.IADD R37, R35, 0x1, R37 ;  /* 0x000000012325b824 */ /* 0x000fe400078e0225 */
[----:B------:R-:W-:Y:S01]  /*5800*/  @!P2 IMAD.MOV.U32 R35, RZ, RZ, R38 ;  /* 0x000000ffff23a224 */ /* 0x000fe200078e0026 */
[----:B------:R-:W-:Y:S02]  /*5810*/  LOP3.LUT R180, R180, 0xfffffffe, RZ, 0xc0, !PT ;  /* 0xfffffffeb4b47812 */ /* 0x000fe400078ec0ff */
[----:B0-----:R-:W-:Y:S01]  /*5820*/  @!P3 IADD3 R112, P0, P1, R34, R30, R11 ;  /* 0x0000001e2270b210 */ /* 0x001fe2000791e00b */
[----:B------:R-:W-:-:S03]  /*5830*/  @!P2 IMAD.MOV.U32 R34, RZ, RZ, R26 ;  /* 0x000000ffff22a224 */ /* 0x000fc600078e001a */
[----:B------:R-:W-:Y:S01]  /*5840*/  @!P3 IADD3.X R113, R37, R31, R8, P0, P1 ;  /* 0x0000001f2571b210 */ /* 0x000fe200007e2408 */
[----:B------:R-:W-:Y:S01]  /*5850*/  @!P2 IMAD R37, R25, 0x180, RZ ;  /* 0x000001801925a824 */ /* 0x000fe200078e02ff */
[----:B------:R-:W0:Y:S01]  /*5860*/  @!P2 LDC.64 R30, c[0x0][0x5c0] ;  /* 0x00017000ff1eab82 */ /* 0x000e220000000a00 */
[----:B------:R-:W-:-:S04]  /*5870*/  @!P2 IMAD.WIDE.U32 R34, R24, 0x180, R34 ;  /* 0x000001801822a825 */ /* 0x000fc800078e0022 */
[----:B------:R-:W-:Y:S01]  /*5880*/  @!P2 IMAD.IADD R37, R35, 0x1, R37 ;  /* 0x000000012325a824 */ /* 0x000fe200078e0225 */
[----:B0-----:R-:W-:Y:S01]  /*5890*/  @!P2 IADD3 R110, P0, P1, R34, R30, R11 ;  /* 0x0000001e226ea210 */ /* 0x001fe2000791e00b */
[----:B------:R-:W-:-:S03]  /*58a0*/  IMAD R34, R215, UR6, RZ ;  /* 0x00000006d7227c24 */ /* 0x000fc6000f8e02ff */
[----:B------:R-:W-:Y:S01]  /*58b0*/  @!P2 IADD3.X R111, R37, R31, R8, P0, P1 ;  /* 0x0000001f256fa210 */ /* 0x000fe200007e2408 */
[----:B------:R-:W-:Y:S01]  /*58c0*/  IMAD R34, R39, UR7, R34 ;  /* 0x0000000727227c24 */ /* 0x000fe2000f8e0222 */
[----:B------:R-:W-:-:S04]  /*58d0*/  ISETP.GE.AND P0, PT, R33, 0x9, PT ;  /* 0x000000092100780c */ /* 0x000fc80003f06270 */
[C---:B------:R-:W-:Y:S02]  /*58e0*/  ISETP.LT.OR P4, PT, R32.reuse, 0x1, !P0 ;  /* 0x000000012000780c */ /* 0x040fe40004781670 */
[----:B------:R-:W-:-:S11]  /*58f0*/  ISETP.LT.OR P3, PT, R32, 0x2, !P0 ;  /* 0x000000022000780c */ /* 0x000fd60004761670 */
[----:B------:R-:W0:Y:S02]  /*5900*/  @!P4 LDC.64 R30, c[0x0][0x5c0] ;  /* 0x00017000ff1ecb82 */ /* 0x000e240000000a00 */
[----:B------:R-:W-:-:S04]  /*5910*/  @P3 LOP3.LUT R180, R180, 0x1, RZ, 0xfc, !PT ;  /* 0x00000001b4b43812 */ /* 0x000fc800078efcff */
[----:B------:R-:W-:Y:S02]  /*5920*/  LOP3.LUT R180, R180, 0xfffffffd, RZ, 0xc0, !PT ;  /* 0xfffffffdb4b47812 */ /* 0x000fe400078ec0ff */
[----:B0-----:R-:W-:-:S04]  /*5930*/  @!P4 IADD3 R44, P1, P2, R26, R30, R11 ;  /* 0x0000001e1a2cc210 */ /* 0x001fc80007a3e00b */
[----:B------:R-:W-:Y:S02]  /*5940*/  @!P4 IADD3.X R45, R38, R31, R8, P1, P2 ;  /* 0x0000001f262dc210 */ /* 0x000fe40000fe4408 */
[----:B------:R-:W0:Y:S02]  /*5950*/  @!P3 LDC.64 R30, c[0x0][0x5c0] ;  /* 0x00017000ff1ebb82 */ /* 0x000e240000000a00 */
[----:B0-----:R-:W-:-:S04]  /*5960*/  @!P3 IADD3 R36, P1, P2, R26, R30, R11 ;  /* 0x0000001e1a24b210 */ /* 0x001fc80007a3e00b */
[----:B------:R-:W-:Y:S02]  /*5970*/  @!P3 IADD3.X R37, R38, R31, R8, P1, P2 ;  /* 0x0000001f2625b210 */ /* 0x000fe40000fe4408 */
[----:B------:R-:W-:-:S13]  /*5980*/  ISETP.LT.OR P3, PT, R32, 0x9, !P0 ;  /* 0x000000092000780c */ /* 0x000fda0004761670 */
[----:B------:R-:W0:Y:S01]  /*5990*/  @!P3 LDC.64 R30, c[0x0][0x5c0] ;  /* 0x00017000ff1ebb82 */ /* 0x000e220000000a00 */
[----:B------:R-:W-:-:S04]  /*59a0*/  @P3 LOP3.LUT R180, R180, 0x2, RZ, 0xfc, !PT ;  /* 0x00000002b4b43812 */ /* 0x000fc800078efcff */
[----:B------:R-:W-:Y:S02]  /*59b0*/  LOP3.LUT R180, R180, 0xfffffff7, RZ, 0xc0, !PT ;  /* 0xfffffff7b4b47812 */ /* 0x000fe400078ec0ff */
        /* <DEDUP_REMOVED lines=8> */
[----:B------:R-:W-:-:S04]  /*5a40*/  ISETP.GE.AND P1, PT, R33, 0x81, PT ;  /* 0x000000812100780c */ /* 0x000fc80003f26270 */
        /* <DEDUP_REMOVED lines=139> */
[C---:B------:R-:W-:Y:S02]  /*6300*/  ISETP.LT.OR P6, PT, R32.reuse, 0x2a, !P0 ;  /* 0x0000002a2000780c */ /* 0x040fe400047c1670 */
[----:B------:R-:W-:-:S11]  /*6310*/  ISETP.LT.OR P3, PT, R32, 0x21, !P1 ;  /* 0x000000212000780c */ /* 0x000fd60004f61670 */
[----:B------:R-:W0:Y:S01]  /*6320*/  @!P6 LDC.64 R30, c[0x0][0x5c0] ;  /* 0x00017000ff1eeb82 */ /* 0x000e220000000a00 */
[----:B------:R-:W-:-:S04]  /*6330*/  @P6 LOP3.LUT R4, R4, 0x10000, RZ, 0xfc, !PT ;  /* 0x0001000004046812 */ /* 0x000fc800078efcff */
[----:B------:R-:W-:-:S04]  /*6340*/  LOP3.LUT R4, R4, 0xffffbfff, RZ, 0xc0, !PT ;  /* 0xffffbfff04047812 */ /* 0x000fc800078ec0ff */
        /* <DEDUP_REMOVED lines=42> */
[----:B------:R-:W-:Y:S01]  /*65f0*/  @!P2 IADD3.X R43, R38, R31, R9, P0, P1 ;  /* 0x0000001f262ba210 */ /* 0x000fe200007e2409 */
[----:B------:R-:W-:Y:S01]  /*6600*/  IMAD.WIDE.U32 R30, R39, UR6, R28 ;  /* 0x00000006271e7c25 */ /* 0x000fe2000f8e001c */
[----:B------:R-:W-:-:S04]  /*6610*/  ISETP.GE.AND P2, PT, R33, 0x89, PT ;  /* 0x000000892100780c */ /* 0x000fc80003f46270 */
[----:B------:R-:W-:-:S13]  /*6620*/  ISETP.LT.OR P3, PT, R32, 0x1, !P2 ;  /* 0x000000012000780c */ /* 0x000fda0005761670 */
[----:B------:R-:W-:Y:S02]  /*6630*/  @!P3 IADD3 R207, P0, P1, R11, R26, R10 ;  /* 0x0000001a0bcfb210 */ /* 0x000fe4000791e00a */
[----:B------:R-:W-:Y:S02]  /*6640*/  @P3 LOP3.LUT R4, R4, 0x80000000, RZ, 0xfc, !PT ;  /* 0x8000000004043812 */ /* 0x000fe400078efcff */
[----:B------:R-:W-:Y:S02]  /*6650*/  @!P3 IADD3.X R214, R8, R38, R7, P0, P1 ;  /* 0x0000002608d6b210 */ /* 0x000fe400007e2407 */
[----:B------:R-:W-:Y:S02]  /*6660*/  ISETP.LT.OR P1, PT, R32, 0x2, !P2 ;  /* 0x000000022000780c */ /* 0x000fe40005721670 */
[----:B------:R-:W-:Y:S02]  /*6670*/  LOP3.LUT R4, R4, 0xbfffffff, RZ, 0xc0, !PT ;  /* 0xbfffffff04047812 */ /* 0x000fe400078ec0ff */
[----:B------:R-:W-:-:S09]  /*6680*/  ISETP.LT.OR P3, PT, R32, 0xa, !P2 ;  /* 0x0000000a2000780c */ /* 0x000fd20005761670 */
[----:B------:R-:W-:Y:S02]  /*6690*/  @!P1 IADD3 R216, P0, P5, R11, R26, R10 ;  /* 0x0000001a0bd89210 */ /* 0x000fe40007d1e00a */
[----:B------:R-:W-:Y:S02]  /*66a0*/  @P1 LOP3.LUT R40, R40, 0x1, RZ, 0xfc, !PT ;  /* 0x0000000128281812 */ /* 0x000fe400078efcff */
[----:B------:R-:W-:Y:S02]  /*66b0*/  @!P1 IADD3.X R217, R8, R38, R7, P0, P5 ;  /* 0x0000002608d99210 */ /* 0x000fe400007ea407 */
[----:B------:R-:W-:Y:S02]  /*66c0*/  ISETP.LT.OR P0, PT, R32, 0x9, !P2 ;  /* 0x000000092000780c */ /* 0x000fe40005701670 */
[----:B------:R-:W-:Y:S02]  /*66d0*/  @P3 LOP3.LUT R180, R180, 0x20, RZ, 0xfc, !PT ;  /* 0x00000020b4b43812 */ /* 0x000fe400078efcff */
[----:B------:R-:W-:-:S02]  /*66e0*/  LOP3.LUT R40, R40, 0xfffffffd, RZ, 0xc0, !PT ;  /* 0xfffffffd28287812 */ /* 0x000fc400078ec0ff */
[----:B------:R-:W-:Y:S02]  /*66f0*/  LOP3.LUT R180, R180, 0xfffffdff, RZ, 0xc0, !PT ;  /* 0xfffffdffb4b47812 */ /* 0x000fe400078ec0ff */
[----:B------:R-:W-:-:S05]  /*6700*/  @P2 LOP3.LUT R40, R40, 0x2, RZ, 0xfc, !PT ;  /* 0x0000000228282812 */ /* 0x000fca00078efcff */
[--C-:B------:R-:W-:Y:S02]  /*6710*/  @!P0 IADD3 R218, P5, P6, R11, R26, R10.reuse ;  /* 0x0000001a0bda8210 */ /* 0x100fe40007ebe00a */
[----:B------:R-:W-:Y:S02]  /*6720*/  @P0 LOP3.LUT R4, R4, 0x40000000, RZ, 0xfc, !PT ;  /* 0x4000000004040812 */ /* 0x000fe400078efcff */
[----:B------:R-:W-:Y:S02]  /*6730*/  @!P0 IADD3.X R219, R8, R38, R7, P5, P6 ;  /* 0x0000002608db8210 */ /* 0x000fe40002fec407 */
[----:B------:R-:W-:Y:S02]  /*6740*/  ISETP.GE.AND P0, PT, R33, 0x109, PT ;  /* 0x000001092100780c */ /* 0x000fe40003f06270 */
[----:B------:R-:W-:Y:S02]  /*6750*/  @!P3 IADD3 R220, P5, P6, R11, R26, R10 ;  /* 0x0000001a0bdcb210 */ /* 0x000fe40007ebe00a */
[----:B------:R-:W-:-:S02]  /*6760*/  ISETP.LT.OR P1, PT, R32, 0x1, !P0 ;  /* 0x000000012000780c */ /* 0x000fc40004721670 */
[----:B------:R-:W-:-:S11]  /*6770*/  @!P3 IADD3.X R221, R8, R38, R7, P5, P6 ;  /* 0x0000002608ddb210 */ /* 0x000fd60002fec407 */
[----:B------:R-:W-:Y:S02]  /*6780*/  @!P1 IADD3 R224, P5, P6, R11, R26, R12 ;  /* 0x0000001a0be09210 */ /* 0x000fe40007ebe00c */
[----:B------:R-:W-:Y:S02]  /*6790*/  @P1 LOP3.LUT R180, R180, 0x200, RZ, 0xfc, !PT ;  /* 0x00000200b4b41812 */ /* 0x000fe400078efcff */
[----:B------:R-:W-:Y:S02]  /*67a0*/  @!P1 IADD3.X R225, R8, R38, R9, P5, P6 ;  /* 0x0000002608e19210 */ /* 0x000fe40002fec409 */
[----:B------:R-:W-:Y:S02]  /*67b0*/  ISETP.LT.OR P1, PT, R32, 0x2, !P0 ;  /* 0x000000022000780c */ /* 0x000fe40004721670 */
[----:B------:R-:W-:-:S11]  /*67c0*/  LOP3.LUT R180, R180, 0xffffff7f, RZ, 0xc0, !PT ;  /* 0xffffff7fb4b47812 */ /* 0x000fd600078ec0ff */
[----:B------:R-:W-:Y:S02]  /*67d0*/  @!P1 IADD3 R226, P5, P6, R11, R26, R12 ;  /* 0x0000001a0be29210 */ /* 0x000fe40007ebe00c */
[----:B------:R-:W-:Y:S02]  /*67e0*/  @P1 LOP3.LUT R180, R180, 0x80, RZ, 0xfc, !PT ;  /* 0x00000080b4b41812 */ /* 0x000fe400078efcff */
[----:B------:R-:W-:Y:S02]  /*67f0*/  @!P1 IADD3.X R227, R8, R38, R9, P5, P6 ;  /* 0x0000002608e39210 */ /* 0x000fe40002fec409 */
[----:B------:R-:W-:Y:S02]  /*6800*/  IADD3 R30, P5, R30, UR10, RZ ;  /* 0x0000000a1e1e7c10 */ /* 0x000fe4000ffbe0ff */
[----:B------:R-:W-:Y:S02]  /*6810*/  ISETP.GE.AND P1, PT, R33, 0x1, PT ;  /* 0x000000012100780c */ /* 0x000fe40003f26270 */
[----:B------:R-:W-:-:S02]  /*6820*/  IADD3.X R31, R31, UR11, R34, P5, !PT ;  /* 0x0000000b1f1f7c10 */ /* 0x000fc4000affe422 */
[----:B------:R-:W-:Y:S02]  /*6830*/  ISETP.LT.OR P5, PT, R32, 0x1, !P1 ;  /* 0x000000012000780c */ /* 0x000fe40004fa1670 */
[----:B------:R-:W-:Y:S02]  /*6840*/  PRMT R34, RZ, 0x7610, R34 ;  /* 0x00007610ff227816 */ /* 0x000fe40000000022 */
[----:B------:R-:W-:-:S09]  /*6850*/  LOP3.LUT P3, RZ, R180, 0x1, RZ, 0xc0, !PT ;  /* 0x00000001b4ff7812 */ /* 0x000fd2000786c0ff */
[----:B------:R-:W2:Y:S02]  /*6860*/  @!P5 LDG.E.U8 R34, desc[UR14][R30.64] ;  /* 0x0000000e1e22d981 */ /* 0x000ea4000c1e1100 */
[----:B--2---:R-:W-:-:S04]  /*6870*/  LOP3.LUT R34, R34, 0xff, RZ, 0xc0, !PT ;  /* 0x000000ff22227812 */ /* 0x004fc800078ec0ff */
[----:B------:R-:W-:-:S05]  /*6880*/  F2FP.F16.E4M3.UNPACK_B R34, R34 ;  /* 0x00000022ff22723e */ /* 0x000fca00020006ff */
[----:B------:R-:W-:-:S05]  /*6890*/  HADD2.F32 R35, -RZ, R34.H0_H0 ;  /* 0x20000022ff237230 */ /* 0x000fca0000004100 */
[----:B------:R-:W-:-:S04]  /*68a0*/  FMUL R35, R35, R6 ;  /* 0x0000000623237220 */ /* 0x000fc80000400000 */
[----:B------:R-:W-:Y:S02]  /*68b0*/  FFMA R154, R154, R5, R35 ;  /* 0x000000059a9a7223 */ /* 0x000fe40000000023 */
[----:B------:R-:W0:Y:S03]  /*68c0*/  @!P5 LDC.64 R34, c[0x0][0x5c0] ;  /* 0x00017000ff22db82 */ /* 0x000e260000000a00 */
[----:B------:R-:W-:Y:S02]  /*68d0*/  F2FP.SATFINITE.E4M3.F32.PACK_AB_MERGE_C R154, RZ, R154, RZ ;  /* 0x0000009aff9a723e */ /* 0x000fe400048070ff */
[----:B0-----:R-:W-:-:S05]  /*68e0*/  @!P5 IADD3 R34, P6, R26, R34, RZ ;  /* 0x000000221a22d210 */ /* 0x001fca0007fde0ff */
[----:B------:R-:W-:-:S05]  /*68f0*/  @!P5 IMAD.X R35, R38, 0x1, R35, P6 ;  /* 0x000000012623d824 */ /* 0x000fca00030e0623 */
[----:B------:R0:W-:Y:S01]  /*6900*/  @!P5 STG.E.U8 desc[UR14][R34.64], R154 ;  /* 0x0000009a2200d986 */ /* 0x0001e2000c10110e */
[----:B------:R-:W-:-:S13]  /*6910*/  ISETP.LT.OR P5, PT, R32, 0x2, !P1 ;  /* 0x000000022000780c */ /* 0x000fda0004fa1670 */
[----:B------:R-:W2:Y:S01]  /*6920*/  @!P5 LDG.E.U8 R41, desc[UR14][R30.64+0x1] ;  /* 0x0000010e1e29d981 */ /* 0x000ea2000c1e1100 */
[----:B0-----:R-:W0:Y:S02]  /*6930*/  @!P5 LDC.64 R34, c[0x0][0x5c0] ;  /* 0x00017000ff22db82 */ /* 0x001e240000000a00 */
[----:B0-----:R-:W-:-:S05]  /*6940*/  @!P5 IADD3 R34, P6, R26, R34, RZ ;  /* 0x000000221a22d210 */ /* 0x001fca0007fde0ff */
[----:B------:R-:W-:Y:S01]  /*6950*/  @!P5 IMAD.X R35, R38, 0x1, R35, P6 ;  /* 0x000000012623d824 */ /* 0x000fe200030e0623 */
[----:B--2---:R-:W-:-:S04]  /*6960*/  LOP3.LUT R41, R41, 0xff, RZ, 0xc0, !PT ;  /* 0x000000ff29297812 */ /* 0x004fc800078ec0ff */
[----:B------:R-:W-:-:S05]  /*6970*/  F2FP.F16.E4M3.UNPACK_B R41, R41 ;  /* 0x00000029ff29723e */ /* 0x000fca00020006ff */
[----:B------:R-:W-:-:S05]  /*6980*/  HADD2.F32 R41, -RZ, R41.H0_H0 ;  /* 0x20000029ff297230 */ /* 0x000fca0000004100 */
[----:B------:R-:W-:-:S04]  /*6990*/  FMUL R41, R41, R6 ;  /* 0x0000000629297220 */ /* 0x000fc80000400000 */
[----:B------:R-:W-:-:S05]  /*69a0*/  FFMA R41, R16, R5, R41 ;  /* 0x0000000510297223 */ /* 0x000fca0000000029 */
[----:B------:R-:W-:-:S05]  /*69b0*/  F2FP.SATFINITE.E4M3.F32.PACK_AB_MERGE_C R223, RZ, R41, RZ ;  /* 0x00000029ffdf723e */ /* 0x000fca00048070ff */
[----:B------:R0:W-:Y:S01]  /*69c0*/  @!P5 STG.E.U8 desc[UR14][R34.64+0x1], R223 ;  /* 0x000001df2200d986 */ /* 0x0001e2000c10110e */
[----:B------:R-:W-:-:S05]  /*69d0*/  IADD3 R41, P5, R39, 0x8, RZ ;  /* 0x0000000827297810 */ /* 0x000fca0007fbe0ff */
[----:B------:R-:W-:-:S04]  /*69e0*/  IMAD.X R16, RZ, RZ, R215, P5 ;  /* 0x000000ffff107224 */ /* 0x000fc800028e06d7 */
[----:B------:R-:W-:Y:S02]  /*69f0*/  IMAD R16, R16, UR6, RZ ;  /* 0x0000000610107c24 */ /* 0x000fe4000f8e02ff */
[----:B0-----:R-:W-:-:S04]  /*6a00*/  IMAD.WIDE.U32 R34, R41, UR6, R28 ;  /* 0x0000000629227c25 */ /* 0x001fc8000f8e001c */
[----:B------:R-:W-:Y:S01]  /*6a10*/  IMAD R16, R41, UR7, R16 ;  /* 0x0000000729107c24 */ /* 0x000fe2000f8e0210 */
[----:B------:R-:W-:-:S04]  /*6a20*/  IADD3 R34, P5, R34, UR10, RZ ;  /* 0x0000000a22227c10 */ /* 0x000fc8000ffbe0ff */
[--C-:B------:R-:W-:Y:S02]  /*6a30*/  IADD3.X R35, R35, UR11, R16.reuse, P5, !PT ;  /* 0x0000000b23237c10 */ /* 0x100fe4000affe410 */
[----:B------:R-:W-:-:S06]  /*6a40*/  PRMT R16, RZ, 0x7610, R16 ;  /* 0x00007610ff107816 */ /* 0x000fcc0000000010 */
[----:B------:R-:W2:Y:S02]  /*6a50*/  @!P4 LDG.E.U8 R16, desc[UR14][R34.64] ;  /* 0x0000000e2210c981 */ /* 0x000ea4000c1e1100 */
[----:B--2---:R-:W-:-:S04]  /*6a60*/  LOP3.LUT R16, R16, 0xff, RZ, 0xc0, !PT ;  /* 0x000000ff10107812 */ /* 0x004fc800078ec0ff */
[----:B------:R-:W-:-:S05]  /*6a70*/  F2FP.F16.E4M3.UNPACK_B R16, R16 ;  /* 0x00000010ff10723e */ /* 0x000fca00020006ff */
[----:B------:R-:W-:-:S05]  /*6a80*/  HADD2.F32 R41, -RZ, R16.H0_H0 ;  /* 0x20000010ff297230 */ /* 0x000fca0000004100 */
[----:B------:R-:W-:-:S04]  /*6a90*/  FMUL R41, R41, R6 ;  /* 0x0000000629297220 */ /* 0x000fc80000400000 */
[----:B------:R-:W-:-:S05]  /*6aa0*/  FFMA R16, R152, R5, R41 ;  /* 0x0000000598107223 */ /* 0x000fca0000000029 */
[----:B------:R-:W-:-:S05]  /*6ab0*/  F2FP.SATFINITE.E4M3.F32.PACK_AB_MERGE_C R16, RZ, R16, RZ ;  /* 0x00000010ff10723e */ /* 0x000fca00048070ff */
[----:B------:R0:W-:Y:S02]  /*6ac0*/  @!P4 STG.E.U8 desc[UR14][R44.64], R16 ;  /* 0x000000102c00c986 */ /* 0x0001e4000c10110e */
[----:B0-----:R-:W-:-:S06]  /*6ad0*/  PRMT R16, RZ, 0x7610, R16 ;  /* 0x00007610ff107816 */ /* 0x001fcc0000000010 */
[----:B------:R-:W2:Y:S01]  /*6ae0*/  @!P3 LDG.E.U8 R16, desc[UR14][R34.64+0x1] ;  /* 0x0000010e2210b981 */ /* 0x000ea2000c1e1100 */
[----:B------:R-:W-:Y:S02]  /*6af0*/  ISETP.LT.OR P2, PT, R32, 0x9, !P0 ;  /* 0x000000092000780c */ /* 0x000fe40004741670 */
[----:B------:R-:W-:Y:S02]  /*6b00*/  LOP3.LUT R180, R180, 0xfffffffb, RZ, 0xc0, !PT ;  /* 0xfffffffbb4b47812 */ /* 0x000fe400078ec0ff */
[----:B------:R-:W-:-:S09]  /*6b10*/  ISETP.LT.OR P4, PT, R32, 0xa, !P0 ;  /* 0x0000000a2000780c */ /* 0x000fd20004781670 */
[----:B------:R-:W-:Y:S02]  /*6b20*/  @!P2 IADD3 R152, P5, P6, R11, R26, R12 ;  /* 0x0000001a0b98a210 */ /* 0x000fe40007ebe00c */
[----:B------:R-:W-:Y:S02]  /*6b30*/  @P2 LOP3.LUT R180, R180, 0x4, RZ, 0xfc, !PT ;  /* 0x00000004b4b42812 */ /* 0x000fe400078efcff */
[----:B------:R-:W-:Y:S02]  /*6b40*/  @!P2 IADD3.X R222, R8, R38, R9, P5, P6 ;  /* 0x0000002608dea210 */ /* 0x000fe40002fec409 */
[----:B------:R-:W-:-:S04]  /*6b50*/  LOP3.LUT P2, RZ, R40, 0x2, RZ, 0xc0, !PT ;  /* 0x0000000228ff7812 */ /* 0x000fc8000784c0ff */
[----:B------:R-:W-:Y:S02]  /*6b60*/  ISETP.LT.OR P0, PT, R32, 0x11, !P2 ;  /* 0x000000112000780c */ /* 0x000fe40005701670 */
[----:B------:R-:W-:-:S04]  /*6b70*/  @!P4 IADD3 R154, P5, P6, R11, R26, R12 ;  /* 0x0000001a0b9ac210 */ /* 0x000fc80007ebe00c */
[----:B------:R-:W-:-:S07]  /*6b80*/  @!P4 IADD3.X R223, R8, R38, R9, P5, P6 ;  /* 0x0000002608dfc210 */ /* 0x000fce0002fec409 */
[----:B------:R-:W-:-:S04]  /*6b90*/  @!P0 IADD3 R21, P5, P6, R11, R26, R10 ;  /* 0x0000001a0b158210 */ /* 0x000fc80007ebe00a */
[----:B------:R-:W-:Y:S02]  /*6ba0*/  @!P0 IADD3.X R18, R8, R38, R7, P5, P6 ;  /* 0x0000002608128210 */ /* 0x000fe40002fec407 */
[----:B------:R-:W-:Y:S02]  /*6bb0*/  ISETP.LT.OR P5, PT, R32, 0x9, !P1 ;  /* 0x000000092000780c */ /* 0x000fe40004fa1670 */
[----:B--2---:R-:W-:-:S04]  /*6bc0*/  LOP3.LUT R16, R16, 0xff, RZ, 0xc0, !PT ;  /* 0x000000ff10107812 */ /* 0x004fc800078ec0ff */
[----:B------:R-:W-:-:S05]  /*6bd0*/  F2FP.F16.E4M3.UNPACK_B R16, R16 ;  /* 0x00000010ff10723e */ /* 0x000fca00020006ff */
[----:B------:R-:W-:-:S05]  /*6be0*/  HADD2.F32 R16, -RZ, R16.H0_H0 ;  /* 0x20000010ff107230 */ /* 0x000fca0000004100 */
[----:B------:R-:W-:-:S04]  /*6bf0*/  FMUL R16, R16, R6 ;  /* 0x0000000610107220 */ /* 0x000fc80000400000 */
[--C-:B------:R-:W-:Y:S01]  /*6c00*/  FFMA R137, R137, R5, R16.reuse ;  /* 0x0000000589897223 */ /* 0x100fe20000000010 */
[----:B------:R-:W-:-:S04]  /*6c10*/  PRMT R16, RZ, 0x7610, R16 ;  /* 0x00007610ff107816 */ /* 0x000fc80000000010 */
[----:B------:R-:W-:-:S05]  /*6c20*/  F2FP.SATFINITE.E4M3.F32.PACK_AB_MERGE_C R137, RZ, R137, RZ ;  /* 0x00000089ff89723e */ /* 0x000fca00048070ff */
[----:B------:R0:W-:Y:S04]  /*6c30*/  @!P3 STG.E.U8 desc[UR14][R36.64+0x1], R137 ;  /* 0x000001892400b986 */ /* 0x0001e8000c10110e */
        /* <DEDUP_REMOVED lines=11> */
[----:B------:R-:W-:Y:S02]  /*6cf0*/  ISETP.LT.OR P5, PT, R32, 0xa, !P1 ;  /* 0x0000000a2000780c */ /* 0x000fe40004fa1670 */
[----:B------:R-:W-:-:S11]  /*6d00*/  PRMT R16, RZ, 0x7610, R16 ;  /* 0x00007610ff107816 */ /* 0x000fd60000000010 */
[----:B------:R-:W2:Y:S01]  /*6d10*/  @!P5 LDG.E.U8 R16, desc[UR14][R30.64+0x9] ;  /* 0x0000090e1e10d981 */ /* 0x000ea2000c1e1100 */
[----:B0-----:R-:W0:Y:S01]  /*6d20*/  @!P5 LDC.64 R36, c[0x0][0x5c0] ;  /* 0x00017000ff24db82 */ /* 0x001e220000000a00 */
[----:B------:R-:W-:-:S04]  /*6d30*/  LOP3.LUT R180, R180, 0xffff7fff, RZ, 0xc0, !PT ;  /* 0xffff7fffb4b47812 */ /* 0x000fc800078ec0ff */
[----:B------:R-:W-:-:S04]  /*6d40*/  @P0 LOP3.LUT R180, R180, 0x8000, RZ, 0xfc, !PT ;  /* 0x00008000b4b40812 */ /* 0x000fc800078efcff */
[----:B------:R-:W-:Y:S02]  /*6d50*/  LOP3.LUT P0, RZ, R180, 0x2, RZ, 0xc0, !PT ;  /* 0x00000002b4ff7812 */ /* 0x000fe4000780c0ff */
[----:B0-----:R-:W-:-:S05]  /*6d60*/  @!P5 IADD3 R36, P6, R26, R36, RZ ;  /* 0x000000241a24d210 */ /* 0x001fca0007fde0ff */
[----:B------:R-:W-:Y:S01]  /*6d70*/  @!P5 IMAD.X R37, R38, 0x1, R37, P6 ;  /* 0x000000012625d824 */ /* 0x000fe200030e0625 */
[----:B--2---:R-:W-:-:S04]  /*6d80*/  LOP3.LUT R16, R16, 0xff, RZ, 0xc0, !PT ;  /* 0x000000ff10107812 */ /* 0x004fc800078ec0ff */
[----:B------:R-:W-:-:S05]  /*6d90*/  F2FP.F16.E4M3.UNPACK_B R16, R16 ;  /* 0x00000010ff10723e */ /* 0x000fca00020006ff */
[----:B------:R-:W-:-:S05]  /*6da0*/  HADD2.F32 R16, -RZ, R16.H0_H0 ;  /* 0x20000010ff107230 */ /* 0x000fca0000004100 */
[----:B------:R-:W-:-:S04]  /*6db0*/  FMUL R16, R16, R6 ;  /* 0x0000000610107220 */ /* 0x000fc80000400000 */
[----:B------:R-:W-:-:S05]  /*6dc0*/  FFMA R16, R194, R5, R16 ;  /* 0x00000005c2107223 */ /* 0x000fca0000000010 */
[----:B------:R-:W-:Y:S02]  /*6dd0*/  F2FP.SATFINITE.E4M3.F32.PACK_AB_MERGE_C R45, RZ, R16, RZ ;  /* 0x00000010ff2d723e */ /* 0x000fe400048070ff */
[----:B------:R-:W-:-:S03]  /*6de0*/  PRMT R16, RZ, 0x7610, R16 ;  /* 0x00007610ff107816 */ /* 0x000fc60000000010 */
[----:B------:R0:W-:Y:S04]  /*6df0*/  @!P5 STG.E.U8 desc[UR14][R36.64+0x9], R45 ;  /* 0x0000092d2400d986 */ /* 0x0001e8000c10110e */
[----:B------:R-:W2:Y:S01]  /*6e00*/  @!P0 LDG.E.U8 R16, desc[UR14][R34.64+0x8] ;  /* 0x0000080e22108981 */ /* 0x000ea2000c1e1100 */
[----:B------:R-:W-:Y:S02]  /*6e10*/  LOP3.LUT P1, RZ, R180, 0x8, RZ, 0xc0, !PT ;  /* 0x00000008b4ff7812 */ /* 0x000fe4000782c0ff */
[----:B--2---:R-:W-:-:S04]  /*6e20*/  LOP3.LUT R16, R16, 0xff, RZ, 0xc0, !PT ;  /* 0x000000ff10107812 */ /* 0x004fc800078ec0ff */
[----:B------:R-:W-:-:S05]  /*6e30*/  F2FP.F16.E4M3.UNPACK_B R16, R16 ;  /* 0x00000010ff10723e */ /* 0x000fca00020006ff */
[----:B------:R-:W-:-:S05]  /*6e40*/  HADD2.F32 R41, -RZ, R16.H0_H0 ;  /* 0x20000010ff297230 */ /* 0x000fca0000004100 */
[----:B------:R-:W-:-:S04]  /*6e50*/  FMUL R16, R41, R6 ;  /* 0x0000000629107220 */ /* 0x000fc80000400000 */
[--C-:B------:R-:W-:Y:S01]  /*6e60*/  FFMA R193, R193, R5, R16.reuse ;  /* 0x00000005c1c17223 */ /* 0x100fe20000000010 */
[----:B------:R-:W-:-:S04]  /*6e70*/  PRMT R16, RZ, 0x7610, R16 ;  /* 0x00007610ff107816 */ /* 0x000fc80000000010 */
[----:B------:R-:W-:-:S05]  /*6e80*/  F2FP.SATFINITE.E4M3.F32.PACK_AB_MERGE_C R193, RZ, R193, RZ ;  /* 0x000000c1ffc1723e */ /* 0x000fca00048070ff */
[----:B------:R-:W-:Y:S04]  /*6e90*/  @!P0 STG.E.U8 desc[UR14][R66.64+0x8], R193 ;  /* 0x000008c142008986 */ /* 0x000fe8000c10110e */
[----:B------:R-:W2:Y:S01]  /*6ea0*/  @!P1 LDG.E.U8 R16, desc[UR14][R34.64+0x9] ;  /* 0x0000090e22109981 */ /* 0x000ea2000c1e1100 */
[----:B------:R-:W-:Y:S02]  /*6eb0*/  LOP3.LUT R4, R4, 0xdfffffff, RZ, 0xc0, !PT ;  /* 0xdfffffff04047812 */ /* 0x000fe400078ec0ff */
[----:B------:R-:W-:Y:S02]  /*6ec0*/  ISETP.LT.OR P3, PT, R32, 0x12, !P2 ;  /* 0x000000122000780c */ /* 0x000fe40005761670 */
[----:B------:R-:W-:Y:S02]  /*6ed0*/  @P4 LOP3.LUT R4, R4, 0x20000000, RZ, 0xfc, !PT ;  /* 0x2000000004044812 */ /* 0x000fe400078efcff */
[----:B------:R-:W-:-:S02]  /*6ee0*/  ISETP.LT.OR P4, PT, R32, 0x19, !P2 ;  /* 0x000000192000780c */ /* 0x000fc40005781670 */
[----:B------:R-:W-:-:S07]  /*6ef0*/  ISETP.LT.OR P0, PT, R32, 0x1a, !P2 ;  /* 0x0000001a2000780c */ /* 0x000fce0005701670 */
[----:B------:R-:W-:-:S04]  /*6f00*/  @!P3 IADD3 R20, P5, P6, R11, R26, R10 ;  /* 0x0000001a0b14b210 */ /* 0x000fc80007ebe00a */
[----:B------:R-:W-:Y:S02]  /*6f10*/  @!P3 IADD3.X R19, R8, R38, R7, P5, P6 ;  /* 0x000000260813b210 */ /* 0x000fe40002fec407 */
[----:B------:R-:W-:-:S04]  /*6f20*/  @!P4 IADD3 R17, P5, P6, R11, R26, R10 ;  /* 0x0000001a0b11c210 */ /* 0x000fc80007ebe00a */
[----:B------:R-:W-:Y:S02]  /*6f30*/  @!P4 IADD3.X R14, R8, R38, R7, P5, P6 ;  /* 0x00000026080ec210 */ /* 0x000fe40002fec407 */
[----:B------:R-:W-:-:S04]  /*6f40*/  @!P0 IADD3 R13, P5, P6, R11, R26, R10 ;  /* 0x0000001a0b0d8210 */ /* 0x000fc80007ebe00a */
[----:B------:R-:W-:Y:S02]  /*6f50*/  @!P0 IADD3.X R3, R8, R38, R7, P5, P6 ;  /* 0x0000002608038210 */ /* 0x000fe40002fec407 */
[----:B0-----:R-:W-:Y:S02]  /*6f60*/  IADD3 R37, P5, R39, 0x80, RZ ;  /* 0x0000008027257810 */ /* 0x001fe40007fbe0ff */
[----:B------:R-:W-:-:S04]  /*6f70*/  LOP3.LUT R180, R180, 0xffffdfff, RZ, 0xc0, !PT ;  /* 0xffffdfffb4b47812 */ /* 0x000fc800078ec0ff */
[----:B------:R-:W-:-:S04]  /*6f80*/  @P3 LOP3.LUT R180, R180, 0x2000, RZ, 0xfc, !PT ;  /* 0x00002000b4b43812 */ /* 0x000fc800078efcff */
[----:B------:R-:W-:Y:S02]  /*6f90*/  LOP3.LUT P3, RZ, R180, 0x10, RZ, 0xc0, !PT ;  /* 0x00000010b4ff7812 */ /* 0x000fe4000786c0ff */
[----:B--2---:R-:W-:-:S04]  /*6fa0*/  LOP3.LUT R16, R16, 0xff, RZ, 0xc0, !PT ;  /* 0x000000ff10107812 */ /* 0x004fc800078ec0ff */
[----:B------:R-:W-:-:S05]  /*6fb0*/  F2FP.F16.E4M3.UNPACK_B R16, R16 ;  /* 0x00000010ff10723e */ /* 0x000fca00020006ff */
[----:B------:R-:W-:-:S05]  /*6fc0*/  HADD2.F32 R16, -RZ, R16.H0_H0 ;  /* 0x20000010ff107230 */ /* 0x000fca0000004100 */
[----:B------:R-:W-:-:S04]  /*6fd0*/  FMUL R16, R16, R6 ;  /* 0x0000000610107220 */ /* 0x000fc80000400000 */
[----:B------:R-:W-:-:S05]  /*6fe0*/  FFMA R16, R185, R5, R16 ;  /* 0x00000005b9107223 */ /* 0x000fca0000000010 */
[----:B------:R-:W-:Y:S01]  /*6ff0*/  F2FP.SATFINITE.E4M3.F32.PACK_AB_MERGE_C R41, RZ, R16, RZ ;  /* 0x00000010ff29723e */ /* 0x000fe200048070ff */
[----:B------:R-:W-:-:S04]  /*7000*/  IMAD.X R16, RZ, RZ, R215, P5 ;  /* 0x000000ffff107224 */ /* 0x000fc800028e06d7 */
[----:B------:R-:W-:-:S04]  /*7010*/  IMAD R16, R16, UR6, RZ ;  /* 0x0000000610107c24 */ /* 0x000fc8000f8e02ff */
[C---:B------:R-:W-:Y:S02]  /*7020*/  IMAD R16, R37.reuse, UR7, R16 ;  /* 0x0000000725107c24 */ /* 0x040fe4000f8e0210 */
[----:B------:R-:W-:-:S03]  /*7030*/  IMAD.WIDE.U32 R36, R37, UR6, R28 ;  /* 0x0000000625247c25 */ /* 0x000fc6000f8e001c */
[----:B------:R-:W-:-:S04]  /*7040*/  IADD3 R36, P5, R36, UR10, RZ ;  /* 0x0000000a24247c10 */ /* 0x000fc8000ffbe0ff */
[--C-:B------:R-:W-:Y:S02]  /*7050*/  IADD3.X R37, R37, UR11, R16.reuse, P5, !PT ;  /* 0x0000000b25257c10 */ /* 0x100fe4000affe410 */
[----:B------:R-:W-:Y:S01]  /*7060*/  PRMT R16, RZ, 0x7610, R16 ;  /* 0x00007610ff107816 */ /* 0x000fe20000000010 */
[----:B------:R0:W-:Y:S05]  /*7070*/  @!P1 STG.E.U8 desc[UR14][R58.64+0x9], R41 ;  /* 0x000009293a009986 */ /* 0x0001ea000c10110e */
[----:B------:R-:W2:Y:S01]  /*7080*/  @!P3 LDG.E.U8 R16, desc[UR14][R36.64] ;  /* 0x0000000e2410b981 */ /* 0x000ea2000c1e1100 */
[----:B------:R-:W-:-:S04]  /*7090*/  LOP3.LUT R180, R180, 0xffffefff, RZ, 0xc0, !PT ;  /* 0xffffefffb4b47812 */ /* 0x000fc800078ec0ff */
[----:B------:R-:W-:-:S04]  /*70a0*/  @P4 LOP3.LUT R180, R180, 0x1000, RZ, 0xfc, !PT ;  /* 0x00001000b4b44812 */ /* 0x000fc800078efcff */
[----:B------:R-:W-:-:S04]  /*70b0*/  LOP3.LUT R180, R180, 0xfffff7ff, RZ, 0xc0, !PT ;  /* 0xfffff7ffb4b47812 */ /* 0x000fc800078ec0ff */
[----:B------:R-:W-:-:S04]  /*70c0*/  @P0 LOP3.LUT R180, R180, 0x800, RZ, 0xfc, !PT ;  /* 0x00000800b4b40812 */ /* 0x000fc800078efcff */
[----:B------:R-:W-:Y:S02]  /*70d0*/  LOP3.LUT P0, RZ, R180, 0x400, RZ, 0xc0, !PT ;  /* 0x00000400b4ff7812 */ /* 0x000fe4000780c0ff */
[----:B--2---:R-:W-:-:S04]  /*70e0*/  LOP3.LUT R16, R16, 0xff, RZ, 0xc0, !PT ;  /* 0x000000ff10107812 */ /* 0x004fc800078ec0ff */
[----:B------:R-:W-:-:S05]  /*70f0*/  F2FP.F16.E4M3.UNPACK_B R16, R16 ;  /* 0x00000010ff10723e */ /* 0x000fca00020006ff */
[----:B0-----:R-:W-:-:S05]  /*7100*/  HADD2.F32 R41, -RZ, R16.H0_H0 ;  /* 0x20000010ff297230 */ /* 0x001fca0000004100 */
[----:B------:R-:W-:-:S04]  /*7110*/  FMUL R41, R41, R6 ;  /* 0x0000000629297220 */ /* 0x000fc80000400000 */
[----:B------:R-:W-:Y:S01]  /*7120*/  FFMA R140, R140, R5, R41 ;  /* 0x000000058c8c7223 */ /* 0x000fe20000000029 */
[----:B------:R-:W-:-:S04]  /*7130*/  PRMT R16, RZ, 0x7610, R16 ;  /* 0x00007610ff107816 */ /* 0x000fc80000000010 */
[----:B------:R-:W-:-:S05]  /*7140*/  F2FP.SATFINITE.E4M3.F32.PACK_AB_MERGE_C R45, RZ, R140, RZ ;  /* 0x0000008cff2d723e */ /* 0x000fca00048070ff */
[----:B------:R0:W-:Y:S04]  /*7150*/  @!P3 STG.E.U8 desc[UR14][R68.64], R45 ;  /* 0x0000002d4400b986 */ /* 0x0001e8000c10110e */
[----:B------:R-:W2:Y:S01]  /*7160*/  @!P0 LDG.E.U8 R16, desc[UR14][R36.64+0x1] ;  /* 0x0000010e24108981 */ /* 0x000ea2000c1e1100 */
[----:B------:R-:W-:-:S04]  /*7170*/  ISETP.GE.AND P4, PT, R33, 0x109, PT ;  /* 0x000001092100780c */ /* 0x000fc80003f86270 */
[C---:B------:R-:W-:Y:S02]  /*7180*/  ISETP.LT.OR P1, PT, R32.reuse, 0x11, !P4 ;  /* 0x000000112000780c */ /* 0x040fe40006721670 */
[----:B------:R-:W-:-:S11]  /*7190*/  ISETP.LT.OR P3, PT, R32, 0x12, !P4 ;  /* 0x000000122000780c */ /* 0x000fd60006761670 */
[----:B------:R-:W-:-:S04]  /*71a0*/  @!P1 IADD3 R2, P5, P6, R11, R26, R12 ;  /* 0x0000001a0b029210 */ /* 0x000fc80007ebe00c */
[----:B------:R-:W-:Y:S02]  /*71b0*/  @!P1 IADD3.X R0, R8, R38, R9, P5, P6 ;  /* 0x0000002608009210 */ /* 0x000fe40002fec409 */
[----:B------:R-:W-:-:S04]  /*71c0*/  @!P3 IADD3 R229, P5, P6, R11, R26, R12 ;  /* 0x0000001a0be5b210 */ /* 0x000fc80007ebe00c */
[----:B------:R-:W-:Y:S02]  /*71d0*/  @!P3 IADD3.X R228, R8, R38, R9, P5, P6 ;  /* 0x0000002608e4b210 */ /* 0x000fe40002fec409 */
[----:B------:R-:W-:-:S04]  /*71e0*/  LOP3.LUT R180, R180, 0xffffffbf, RZ, 0xc0, !PT ;  /* 0xffffffbfb4b47812 */ /* 0x000fc800078ec0ff */
[----:B------:R-:W-:Y:S02]  /*71f0*/  @P1 LOP3.LUT R180, R180, 0x40, RZ, 0xfc, !PT ;  /* 0x00000040b4b41812 */ /* 0x000fe400078efcff */
[----:B------:R-:W-:Y:S02]  /*7200*/  LOP3.LUT P1, RZ, R40, 0x1, RZ, 0xc0, !PT ;  /* 0x0000000128ff7812 */ /* 0x000fe4000782c0ff */
[----:B------:R-:W-:-:S04]  /*7210*/  LOP3.LUT R180, R180, 0xffffffef, RZ, 0xc0, !PT ;  /* 0xffffffefb4b47812 */ /* 0x000fc800078ec0ff */
[----:B------:R-:W-:Y:S02]  /*7220*/  @P3 LOP3.LUT R180, R180, 0x10, RZ, 0xfc, !PT ;  /* 0x00000010b4b43812 */ /* 0x000fe400078efcff */
[----:B------:R-:W-:-:S13]  /*7230*/  LOP3.LUT P3, RZ, R4, 0x80000000, RZ, 0xc0, !PT ;  /* 0x8000000004ff7812 */ /* 0x000fda000786c0ff */
[----:B0-----:R-:W0:Y:S01]  /*7240*/  @!P3 LDC.64 R44, c[0x0][0x5c0] ;  /* 0x00017000ff2cbb82 */ /* 0x001e220000000a00 */
[----:B--2---:R-:W-:-:S04]  /*7250*/  LOP3.LUT R16, R16, 0xff, RZ, 0xc0, !PT ;  /* 0x000000ff10107812 */ /* 0x004fc800078ec0ff */
[----:B------:R-:W-:-:S05]  /*7260*/  F2FP.F16.E4M3.UNPACK_B R16, R16 ;  /* 0x00000010ff10723e */ /* 0x000fca00020006ff */
[----:B------:R-:W-:-:S05]  /*7270*/  HADD2.F32 R41, -RZ, R16.H0_H0 ;  /* 0x20000010ff297230 */ /* 0x000fca0000004100 */
[----:B------:R-:W-:-:S04]  /*7280*/  FMUL R41, R41, R6 ;  /* 0x0000000629297220 */ /* 0x000fc80000400000 */
[----:B------:R-:W-:-:S05]  /*7290*/  FFMA R41, R178, R5, R41 ;  /* 0x00000005b2297223 */ /* 0x000fca0000000029 */
[----:B------:R-:W-:Y:S02]  /*72a0*/  F2FP.SATFINITE.E4M3.F32.PACK_AB_MERGE_C R59, RZ, R41, RZ ;  /* 0x00000029ff3b723e */ /* 0x000fe400048070ff */
[----:B------:R-:W-:-:S05]  /*72b0*/  IADD3 R41, P5, R39, 0x88, RZ ;  /* 0x0000008827297810 */ /* 0x000fca0007fbe0ff */
        /* <DEDUP_REMOVED lines=9> */
[----:B0-----:R-:W-:-:S05]  /*7350*/  @!P3 IADD3 R44, P5, R207, R44, RZ ;  /* 0x0000002ccf2cb210 */ /* 0x001fca0007fbe0ff */
[----:B------:R-:W-:Y:S01]  /*7360*/  @!P3 IMAD.X R45, R214, 0x1, R45, P5 ;  /* 0x00000001d62db824 */ /* 0x000fe200028e062d */
[----:B--2---:R-:W-:-:S04]  /*7370*/  LOP3.LUT R16, R16, 0xff, RZ, 0xc0, !PT ;  /* 0x000000ff10107812 */ /* 0x004fc800078ec0ff */
[----:B------:R-:W-:-:S05]  /*7380*/  F2FP.F16.E4M3.UNPACK_B R16, R16 ;  /* 0x00000010ff10723e */ /* 0x000fca00020006ff */
[----:B-1----:R-:W-:-:S05]  /*7390*/  HADD2.F32 R57, -RZ, R16.H0_H0 ;  /* 0x20000010ff397230 */ /* 0x002fca0000004100 */
[----:B------:R-:W-:-:S04]  /*73a0*/  FMUL R57, R57, R6 ;  /* 0x0000000639397220 */ /* 0x000fc80000400000 */
[----:B------:R-:W-:Y:S01]  /*73b0*/  FFMA R57, R172, R5, R57 ;  /* 0x00000005ac397223 */ /* 0x000fe20000000039 */
[----:B------:R-:W-:-:S04]  /*73c0*/  PRMT R16, RZ, 0x7610, R16 ;  /* 0x00007610ff107816 */ /* 0x000fc80000000010 */
[----:B------:R-:W-:-:S05]  /*73d0*/  F2FP.SATFINITE.E4M3.F32.PACK_AB_MERGE_C R57, RZ, R57, RZ ;  /* 0x00000039ff39723e */ /* 0x000fca00048070ff */
[----:B------:R0:W-:Y:S04]  /*73e0*/  @!P3 STG.E.U8 desc[UR14][R44.64], R57 ;  /* 0x000000392c00b986 */ /* 0x0001e8000c10110e */
[----:B------:R-:W2:Y:S01]  /*73f0*/  @!P1 LDG.E.U8 R16, desc[UR14][R40.64+0x1] ;  /* 0x0000010e28109981 */ /* 0x000ea2000c1e1100 */
[----:B------:R-:W-:Y:S02]  /*7400*/  ISETP.LT.OR P0, PT, R32, 0x19, !P4 ;  /* 0x000000192000780c */ /* 0x000fe40006701670 */
[----:B------:R-:W-:Y:S01]  /*7410*/  LOP3.LUT R180, R180, 0xfffffff7, RZ, 0xc0, !PT ;  /* 0xfffffff7b4b47812 */ /* 0x000fe200078ec0ff */
[----:B0-----:R-:W0:Y:S10]  /*7420*/  @!P1 LDC.64 R44, c[0x0][0x5c0] ;  /* 0x00017000ff2c9b82 */ /* 0x001e340000000a00 */
[----:B------:R-:W-:-:S02]  /*7430*/  @!P0 IADD3 R207, P5, P6, R11, R26, R12 ;  /* 0x0000001a0bcf8210 */ /* 0x000fc40007ebe00c */
[----:B------:R-:W-:Y:S02]  /*7440*/  @P0 LOP3.LUT R180, R180, 0x8, RZ, 0xfc, !PT ;  /* 0x00000008b4b40812 */ /* 0x000fe400078efcff */
[----:B------:R-:W-:Y:S02]  /*7450*/  @!P0 IADD3.X R196, R8, R38, R9, P5, P6 ;  /* 0x0000002608c48210 */ /* 0x000fe40002fec409 */
[----:B------:R-:W-:Y:S02]  /*7460*/  ISETP.LT.OR P0, PT, R32, 0x1a, !P4 ;  /* 0x0000001a2000780c */ /* 0x000fe40006701670 */
[----:B------:R-:W-:-:S11]  /*7470*/  LOP3.LUT R180, R180, 0xfffffffd, RZ, 0xc0, !PT ;  /* 0xfffffffdb4b47812 */ /* 0x000fd600078ec0ff */
[----:B------:R-:W-:Y:S02]  /*7480*/  @!P0 IADD3 R194, P5, P6, R11, R26, R12 ;  /* 0x0000001a0bc28210 */ /* 0x000fe40007ebe00c */
[----:B------:R-:W-:Y:S02]  /*7490*/  @P0 LOP3.LUT R180, R180, 0x2, RZ, 0xfc, !PT ;  /* 0x00000002b4b40812 */ /* 0x000fe400078efcff */
[----:B------:R-:W-:Y:S02]  /*74a0*/  @!P0 IADD3.X R193, R8, R38, R9, P5, P6 ;  /* 0x0000002608c18210 */ /* 0x000fe40002fec409 */
        /* <DEDUP_REMOVED lines=22> */
[----:B------:R-:W-:Y:S02]  /*7610*/  ISETP.LT.OR P0, PT, R32, 0x21, !P2 ;  /* 0x000000212000780c */ /* 0x000fe40005701670 */
[----:B------:R-:W-:-:S11]  /*7620*/  LOP3.LUT R180, R180, 0xffffbfff, RZ, 0xc0, !PT ;  /* 0xffffbfffb4b47812 */ /* 0x000fd600078ec0ff */
        /* <DEDUP_REMOVED lines=9> */
[----:B--2---:R-:W-:-:S04]  /*76c0*/  LOP3.LUT R16, R16, 0xff, RZ, 0xc0, !PT ;  /* 0x000000ff10107812 */ /* 0x004fc800078ec0ff */
[----:B------:R-:W-:-:S05]  /*76d0*/  F2FP.F16.E4M3.UNPACK_B R16, R16 ;  /* 0x00000010ff10723e */ /* 0x000fca00020006ff */
[----:B0-----:R-:W-:-:S05]  /*76e0*/  HADD2.F32 R45, -RZ, R16.H0_H0 ;  /* 0x20000010ff2d7230 */ /* 0x001fca0000004100 */
[----:B------:R-:W-:Y:S01]  /*76f0*/  FMUL R16, R45, R6 ;  /* 0x000000062d107220 */ /* 0x000fe20000400000 */
[----:B------:R-:W-:Y:S01]  /*7700*/  ISETP.LT.OR P3, PT, R32, 0x29, !P2 ;  /* 0x000000292000780c */ /* 0x000fe20005761670 */
[----:B------:R-:W0:Y:S02]  /*7710*/  @!P0 LDC.64 R44, c[0x0][0x5c0] ;  /* 0x00017000ff2c8b82 */ /* 0x000e240000000a00 */
[----:B------:R-:W-:-:S05]  /*7720*/  FFMA R16, R135, R5, R16 ;  /* 0x0000000587107223 */ /* 0x000fca0000000010 */
[----:B-1----:R-:W-:Y:S02]  /*7730*/  F2FP.SATFINITE.E4M3.F32.PACK_AB_MERGE_C R57, RZ, R16, RZ ;  /* 0x00000010ff39723e */ /* 0x002fe400048070ff */
[----:B------:R-:W-:-:S03]  /*7740*/  PRMT R16, RZ, 0x7610, R16 ;  /* 0x00007610ff107816 */ /* 0x000fc60000000010 */
[----:B------:R1:W-:Y:S04]  /*7750*/  @!P6 STG.E.U8 desc[UR14][R72.64+0x9], R57 ;  /* 0x000009394800e986 */ /* 0x0003e8000c10110e */
[----:B------:R-:W2:Y:S01]  /*7760*/  @!P0 LDG.E.U8 R16, desc[UR14][R40.64+0x8] ;  /* 0x0000080e28108981 */ /* 0x000ea2000c1e1100 */
[----:B------:R-:W-:Y:S02]  /*7770*/  ISETP.LT.OR P2, PT, R32, 0x2a, !P2 ;  /* 0x0000002a2000780c */ /* 0x000fe40005741670 */
[----:B------:R-:W-:Y:S02]  /*7780*/  LOP3.LUT R4, R4, 0xfdffffff, RZ, 0xc0, !PT ;  /* 0xfdffffff04047812 */ /* 0x000fe400078ec0ff */
[----:B------:R-:W-:Y:S02]  /*7790*/  @!P3 IADD3 R140, P1, P5, R11, R26, R10 ;  /* 0x0000001a0b8cb210 */ /* 0x000fe40007d3e00a */
[----:B------:R-:W-:-:S02]  /*77a0*/  @P3 LOP3.LUT R4, R4, 0x2000000, RZ, 0xfc, !PT ;  /* 0x0200000004043812 */ /* 0x000fc400078efcff */
[----:B------:R-:W-:Y:S02]  /*77b0*/  @!P3 IADD3.X R137, R8, R38, R7, P1, P5 ;  /* 0x000000260889b210 */ /* 0x000fe40000fea407 */
[----:B------:R-:W-:-:S03]  /*77c0*/  LOP3.LUT R4, R4, 0xfbffffff, RZ, 0xc0, !PT ;  /* 0xfbffffff04047812 */ /* 0x000fc600078ec0ff */
[----:B------:R-:W-:Y:S02]  /*77d0*/  @!P2 IADD3 R135, P1, P5, R11, R26, R10 ;  /* 0x0000001a0b87a210 */ /* 0x000fe40007d3e00a */
[----:B------:R-:W-:Y:S02]  /*77e0*/  @P2 LOP3.LUT R4, R4, 0x4000000, RZ, 0xfc, !PT ;  /* 0x0400000004042812 */ /* 0x000fe400078efcff */
[----:B------:R-:W-:Y:S02]  /*77f0*/  @!P2 IADD3.X R75, R8, R38, R7, P1, P5 ;  /* 0x00000026084ba210 */ /* 0x000fe40000fea407 */
[----:B------:R-:W-:Y:S02]  /*7800*/  LOP3.LUT P2, RZ, R180, 0x20, RZ, 0xc0, !PT ;  /* 0x00000020b4ff7812 */ /* 0x000fe4000784c0ff */
[----:B0-----:R-:W-:Y:S02]  /*7810*/  @!P0 IADD3 R44, P1, R218, R44, RZ ;  /* 0x0000002cda2c8210 */ /* 0x001fe40007f3e0ff */
[----:B------:R-:W-:-:S03]  /*7820*/  PRMT R56, RZ, 0x7610, R56 ;  /* 0x00007610ff387816 */ /* 0x000fc60000000038 */
[----:B------:R-:W-:Y:S01]  /*7830*/  @!P0 IMAD.X R45, R219, 0x1, R45, P1 ;  /* 0x00000001db2d8824 */ /* 0x000fe200008e062d */
[----:B--2---:R-:W-:-:S04]  /*7840*/  LOP3.LUT R16, R16, 0xff, RZ, 0xc0, !PT ;  /* 0x000000ff10107812 */ /* 0x004fc800078ec0ff */
[----:B------:R-:W-:-:S05]  /*7850*/  F2FP.F16.E4M3.UNPACK_B R16, R16 ;  /* 0x00000010ff10723e */ /* 0x000fca00020006ff */
[----:B-1----:R-:W-:-:S05]  /*7860*/  HADD2.F32 R57, -RZ, R16.H0_H0 ;  /* 0x20000010ff397230 */ /* 0x002fca0000004100 */
[----:B------:R-:W-:-:S04]  /*7870*/  FMUL R57, R57, R6 ;  /* 0x0000000639397220 */ /* 0x000fc80000400000 */
[----:B------:R-:W-:-:S05]  /*7880*/  FFMA R57, R132, R5, R57 ;  /* 0x0000000584397223 */ /* 0x000fca0000000039 */
[----:B------:R-:W-:-:S05]  /*7890*/  F2FP.SATFINITE.E4M3.F32.PACK_AB_MERGE_C R57, RZ, R57, RZ ;  /* 0x00000039ff39723e */ /* 0x000fca00048070ff */
[----:B------:R0:W-:Y:S04]  /*78a0*/  @!P0 STG.E.U8 desc[UR14][R44.64+0x8], R57 ;  /* 0x000008392c008986 */ /* 0x0001e8000c10110e */
[----:B------:R-:W2:Y:S01]  /*78b0*/  @!P2 LDG.E.U8 R56, desc[UR14][R40.64+0x9] ;  /* 0x0000090e2838a981 */ /* 0x000ea2000c1e1100 */
[C---:B------:R-:W-:Y:S01]  /*78c0*/  ISETP.LT.OR P1, PT, R32.reuse, 0x21, !P4 ;  /* 0x000000212000780c */ /* 0x040fe20006721670 */
[----:B0-----:R-:W0:Y:S01]  /*78d0*/  @!P2 LDC.64 R44, c[0x0][0x5c0] ;  /* 0x00017000ff2cab82 */ /* 0x001e220000000a00 */
[----:B------:R-:W-:-:S11]  /*78e0*/  ISETP.LT.OR P0, PT, R32, 0x22, !P4 ;  /* 0x000000222000780c */ /* 0x000fd60006701670 */
[----:B------:R-:W-:-:S04]  /*78f0*/  @!P1 IADD3 R74, P5, P6, R11, R26, R12 ;  /* 0x0000001a0b4a9210 */ /* 0x000fc80007ebe00c */
[----:B------:R-:W-:Y:S02]  /*7900*/  @!P1 IADD3.X R73, R8, R38, R9, P5, P6 ;  /* 0x0000002608499210 */ /* 0x000fe40002fec409 */
[----:B------:R-:W-:-:S04]  /*7910*/  @!P0 IADD3 R72, P5, P6, R11, R26, R12 ;  /* 0x0000001a0b488210 */ /* 0x000fc80007ebe00c */
[----:B------:R-:W-:Y:S02]  /*7920*/  @!P0 IADD3.X R16, R8, R38, R9, P5, P6 ;  /* 0x0000002608108210 */ /* 0x000fe40002fec409 */
[----:B0-----:R-:W-:-:S05]  /*7930*/  @!P2 IADD3 R44, P4, R220, R44, RZ ;  /* 0x0000002cdc2ca210 */ /* 0x001fca0007f9e0ff */
[----:B------:R-:W-:Y:S01]  /*7940*/  @!P2 IMAD.X R45, R221, 0x1, R45, P4 ;  /* 0x00000001dd2da824 */ /* 0x000fe200020e062d */
[----:B------:R-:W-:Y:S02]  /*7950*/  LOP3.LUT P3, RZ, R180, 0x80000000, RZ, 0xc0, !PT ;  /* 0x80000000b4ff7812 */ /* 0x000fe4000786c0ff */
[----:B--2---:R-:W-:-:S04]  /*7960*/  LOP3.LUT R56, R56, 0xff, RZ, 0xc0, !PT ;  /* 0x000000ff38387812 */ /* 0x004fc800078ec0ff */
[----:B------:R-:W-:-:S05]  /*7970*/  F2FP.F16.E4M3.UNPACK_B R56, R56 ;  /* 0x00000038ff38723e */ /* 0x000fca00020006ff */
[----:B------:R-:W-:-:S05]  /*7980*/  HADD2.F32 R57, -RZ, R56.H0_H0 ;  /* 0x20000038ff397230 */ /* 0x000fca0000004100 */
[----:B------:R-:W-:-:S04]  /*7990*/  FMUL R57, R57, R6 ;  /* 0x0000000639397220 */ /* 0x000fc80000400000 */
[----:B------:R-:W-:-:S05]  /*79a0*/  FFMA R57, R128, R5, R57 ;  /* 0x0000000580397223 */ /* 0x000fca0000000039 */
[----:B------:R-:W-:Y:S02]  /*79b0*/  F2FP.SATFINITE.E4M3.F32.PACK_AB_MERGE_C R59, RZ, R57, RZ ;  /* 0x00000039ff3b723e */ /* 0x000fe400048070ff */
[----:B------:R-:W-:-:S05]  /*79c0*/  IADD3 R57, P5, R39, 0x100, RZ ;  /* 0x0000010027397810 */ /* 0x000fca0007fbe0ff */
[----:B------:R-:W-:Y:S01]  /*79d0*/  IMAD.X R56, RZ, RZ, R215, P5 ;  /* 0x000000ffff387224 */ /* 0x000fe200028e06d7 */
[----:B------:R0:W-:Y:S03]  /*79e0*/  @!P2 STG.E.U8 desc[UR14][R44.64+0x9], R59 ;  /* 0x0000093b2c00a986 */ /* 0x0001e6000c10110e */
[----:B------:R-:W-:-:S04]  /*79f0*/  IMAD R56, R56, UR6, RZ ;  /* 0x0000000638387c24 */ /* 0x000fc8000f8e02ff */
[C---:B------:R-:W-:Y:S02]  /*7a00*/  IMAD R56, R57.reuse, UR7, R56 ;  /* 0x0000000739387c24 */ /* 0x040fe4000f8e0238 */
[----:B0-----:R-:W-:-:S03]  /*7a10*/  IMAD.WIDE.U32 R44, R57, UR6, R28 ;  /* 0x00000006392c7c25 */ /* 0x001fc6000f8e001c */
[----:B------:R-:W-:-:S04]  /*7a20*/  IADD3 R44, P5, R44, UR10, RZ ;  /* 0x0000000a2c2c7c10 */ /* 0x000fc8000ffbe0ff */
[--C-:B------:R-:W-:Y:S02]  /*7a30*/  IADD3.X R45, R45, UR11, R56.reuse, P5, !PT ;  /* 0x0000000b2d2d7c10 */ /* 0x100fe4000affe438 */
[----:B------:R-:W-:-:S06]  /*7a40*/  PRMT R56, RZ, 0x7610, R56 ;  /* 0x00007610ff387816 */ /* 0x000fcc0000000038 */
[----:B------:R-:W2:Y:S01]  /*7a50*/  @!P3 LDG.E.U8 R56, desc[UR14][R44.64] ;  /* 0x0000000e2c38b981 */ /* 0x000ea2000c1e1100 */
[----:B------:R-:W-:-:S04]  /*7a60*/  LOP3.LUT R4, R4, 0xf7ffffff, RZ, 0xc0, !PT ;  /* 0xf7ffffff04047812 */ /* 0x000fc800078ec0ff */
[----:B------:R-:W-:Y:S02]  /*7a70*/  @P1 LOP3.LUT R4, R4, 0x8000000, RZ, 0xfc, !PT ;  /* 0x0800000004041812 */ /* 0x000fe400078efcff */
        /* <DEDUP_REMOVED lines=11> */
[----:B------:R-:W-:Y:S02]  /*7b30*/  PRMT R66, RZ, 0x7610, R66 ;  /* 0x00007610ff427816 */ /* 0x000fe40000000042 */
[----:B--2---:R-:W-:-:S04]  /*7b40*/  LOP3.LUT R56, R56, 0xff, RZ, 0xc0, !PT ;  /* 0x000000ff38387812 */ /* 0x004fc800078ec0ff */
[----:B------:R-:W-:-:S05]  /*7b50*/  F2FP.F16.E4M3.UNPACK_B R56, R56 ;  /* 0x00000038ff38723e */ /* 0x000fca00020006ff */
[----:B------:R-:W-:-:S05]  /*7b60*/  HADD2.F32 R57, -RZ, R56.H0_H0 ;  /* 0x20000038ff397230 */ /* 0x000fca0000004100 */
[----:B------:R-:W-:Y:S01]  /*7b70*/  FMUL R56, R57, R6 ;  /* 0x0000000639387220 */ /* 0x000fe20000400000 */
[----:B------:R-:W-:-:S03]  /*7b80*/  IADD3 R57, P5, R39, 0x108, RZ ;  /* 0x0000010827397810 */ /* 0x000fc60007fbe0ff */
[----:B------:R-:W-:-:S05]  /*7b90*/  FFMA R56, R143, R5, R56 ;  /* 0x000000058f387223 */ /* 0x000fca0000000038 */
[----:B------:R-:W-:Y:S01]  /*7ba0*/  F2FP.SATFINITE.E4M3.F32.PACK_AB_MERGE_C R67, RZ, R56, RZ ;  /* 0x00000038ff43723e */ /* 0x000fe200048070ff */
[----:B------:R-:W-:-:S04]  /*7bb0*/  IMAD.X R56, RZ, RZ, R215, P5 ;  /* 0x000000ffff387224 */ /* 0x000fc800028e06d7 */
[----:B------:R-:W-:-:S04]  /*7bc0*/  IMAD R56, R56, UR6, RZ ;  /* 0x0000000638387c24 */ /* 0x000fc8000f8e02ff */
[C---:B0-----:R-:W-:Y:S02]  /*7bd0*/  IMAD R59, R57.reuse, UR7, R56 ;  /* 0x00000007393b7c24 */ /* 0x041fe4000f8e0238 */
[----:B------:R-:W-:-:S03]  /*7be0*/  IMAD.WIDE.U32 R56, R57, UR6, R28 ;  /* 0x0000000639387c25 */ /* 0x000fc6000f8e001c */
[----:B------:R-:W-:-:S04]  /*7bf0*/  IADD3 R56, P5, R56, UR10, RZ ;  /* 0x0000000a38387c10 */ /* 0x000fc8000ffbe0ff */
[----:B------:R-:W-:Y:S01]  /*7c00*/  IADD3.X R57, R57, UR11, R59, P5, !PT ;  /* 0x0000000b39397c10 */ /* 0x000fe2000affe43b */
[----:B------:R0:W-:Y:S01]  /*7c10*/  @!P1 STG.E.U8 desc[UR14][R78.64+0x1], R67 ;  /* 0x000001434e009986 */ /* 0x0001e2000c10110e */
[----:B------:R-:W1:Y:S03]  /*7c20*/  @!P2 LDC.64 R58, c[0x0][0x5c0] ;  /* 0x00017000ff3aab82 */ /* 0x000e660000000a00 */
[----:B------:R-:W2:Y:S01]  /*7c30*/  @!P2 LDG.E.U8 R66, desc[UR14][R56.64] ;  /* 0x0000000e3842a981 */ /* 0x000ea2000c1e1100 */
[----:B------:R-:W-:Y:S02]  /*7c40*/  LOP3.LUT P3, RZ, R180, 0x80, RZ, 0xc0, !PT ;  /* 0x00000080b4ff7812 */ /* 0x000fe4000786c0ff */
[----:B-1----:R-:W-:-:S05]  /*7c50*/  @!P2 IADD3 R58, P5, R224, R58, RZ ;  /* 0x0000003ae03aa210 */ /* 0x002fca0007fbe0ff */
[----:B------:R-:W-:Y:S01]  /*7c60*/  @!P2 IMAD.X R59, R225, 0x1, R59, P5 ;  /* 0x00000001e13ba824 */ /* 0x000fe200028e063b */
[----:B--2---:R-:W-:-:S04]  /*7c70*/  LOP3.LUT R66, R66, 0xff, RZ, 0xc0, !PT ;  /* 0x000000ff42427812 */ /* 0x004fc800078ec0ff */
[----:B------:R-:W-:-:S05]  /*7c80*/  F2FP.F16.E4M3.UNPACK_B R66, R66 ;  /* 0x00000042ff42723e */ /* 0x000fca00020006ff */
[----:B0-----:R-:W-:-:S05]  /*7c90*/  HADD2.F32 R67, -RZ, R66.H0_H0 ;  /* 0x20000042ff437230 */ /* 0x001fca0000004100 */
[----:B------:R-:W-:-:S04]  /*7ca0*/  FMUL R66, R67, R6 ;  /* 0x0000000643427220 */ /* 0x000fc80000400000 */
[----:B------:R-:W-:-:S05]  /*7cb0*/  FFMA R66, R187, R5, R66 ;  /* 0x00000005bb427223 */ /* 0x000fca0000000042 */
[----:B------:R-:W-:Y:S02]  /*7cc0*/  F2FP.SATFINITE.E4M3.F32.PACK_AB_MERGE_C R69, RZ, R66, RZ ;  /* 0x00000042ff45723e */ /* 0x000fe400048070ff */
[----:B------:R-:W-:-:S03]  /*7cd0*/  PRMT R66, RZ, 0x7610, R66 ;  /* 0x00007610ff427816 */ /* 0x000fc60000000042 */
[----:B------:R0:W-:Y:S04]  /*7ce0*/  @!P2 STG.E.U8 desc[UR14][R58.64], R69 ;  /* 0x000000453a00a986 */ /* 0x0001e8000c10110e */
[----:B------:R-:W2:Y:S01]  /*7cf0*/  @!P3 LDG.E.U8 R66, desc[UR14][R56.64+0x1] ;  /* 0x0000010e3842b981 */ /* 0x000ea2000c1e1100 */
[----:B0-----:R-:W0:Y:S01]  /*7d00*/  @!P3 LDC.64 R58, c[0x0][0x5c0] ;  /* 0x00017000ff3abb82 */ /* 0x001e220000000a00 */
[----:B------:R-:W-:Y:S02]  /*7d10*/  LOP3.LUT P1, RZ, R180, 0x40000000, RZ, 0xc0, !PT ;  /* 0x40000000b4ff7812 */ /* 0x000fe4000782c0ff */
[----:B0-----:R-:W-:-:S05]  /*7d20*/  @!P3 IADD3 R58, P5, R226, R58, RZ ;  /* 0x0000003ae23ab210 */ /* 0x001fca0007fbe0ff */
[----:B------:R-:W-:Y:S01]  /*7d30*/  @!P3 IMAD.X R59, R227, 0x1, R59, P5 ;  /* 0x00000001e33bb824 */ /* 0x000fe200028e063b */
[----:B--2---:R-:W-:-:S04]  /*7d40*/  LOP3.LUT R66, R66, 0xff, RZ, 0xc0, !PT ;  /* 0x000000ff42427812 */ /* 0x004fc800078ec0ff */
[----:B------:R-:W-:-:S05]  /*7d50*/  F2FP.F16.E4M3.UNPACK_B R66, R66 ;  /* 0x00000042ff42723e */ /* 0x000fca00020006ff */
[----:B------:R-:W-:-:S05]  /*7d60*/  HADD2.F32 R67, -RZ, R66.H0_H0 ;  /* 0x20000042ff437230 */ /* 0x000fca0000004100 */
[----:B------:R-:W-:-:S04]  /*7d70*/  FMUL R66, R67, R6 ;  /* 0x0000000643427220 */ /* 0x000fc80000400000 */
[----:B------:R-:W-:Y:S01]  /*7d80*/  FFMA R66, R15, R5, R66 ;  /* 0x000000050f427223 */ /* 0x000fe20000000042 */
[----:B------:R-:W-:-:S04]  /*7d90*/  PRMT R15, RZ, 0x7610, R15 ;  /* 0x00007610ff0f7816 */ /* 0x000fc8000000000f */
[----:B------:R-:W-:-:S05]  /*7da0*/  F2FP.SATFINITE.E4M3.F32.PACK_AB_MERGE_C R67, RZ, R66, RZ ;  /* 0x00000042ff43723e */ /* 0x000fca00048070ff */
[----:B------:R0:W-:Y:S04]  /*7db0*/  @!P3 STG.E.U8 desc[UR14][R58.64+0x1], R67 ;  /* 0x000001433a00b986 */ /* 0x0001e8000c10110e */
[----:B------:R-:W2:Y:S01]  /*7dc0*/  @!P1 LDG.E.U8 R15, desc[UR14][R44.64+0x8] ;  /* 0x0000080e2c0f9981 */ /* 0x000ea2000c1e1100 */
        /* <DEDUP_REMOVED lines=10> */
[----:B0-----:R-:W-:-:S04]  /*7e70*/  IMAD.X R58, RZ, RZ, R215, P5 ;  /* 0x000000ffff3a7224 */ /* 0x001fc800028e06d7 */
[----:B------:R-:W-:-:S04]  /*7e80*/  IMAD R58, R58, UR6, RZ ;  /* 0x000000063a3a7c24 */ /* 0x000fc8000f8e02ff */
[C---:B------:R-:W-:Y:S02]  /*7e90*/  IMAD R67, R15.reuse, UR7, R58 ;  /* 0x000000070f437c24 */ /* 0x040fe4000f8e023a */
[----:B------:R-:W-:Y:S01]  /*7ea0*/  IMAD.WIDE.U32 R58, R15, UR6, R28 ;  /* 0x000000060f3a7c25 */ /* 0x000fe2000f8e001c */
[----:B------:R-:W-:Y:S01]  /*7eb0*/  PRMT R15, RZ, 0x7610, R15 ;  /* 0x00007610ff0f7816 */ /* 0x000fe2000000000f */
[----:B------:R-:W-:Y:S05]  /*7ec0*/  @!P1 STG.E.U8 desc[UR14][R84.64+0x8], R69 ;  /* 0x0000084554009986 */ /* 0x000fea000c10110e */
[----:B------:R-:W2:Y:S01]  /*7ed0*/  @!P2 LDG.E.U8 R15, desc[UR14][R44.64+0x9] ;  /* 0x0000090e2c0fa981 */ /* 0x000ea2000c1e1100 */
[----:B------:R-:W-:-:S05]  /*7ee0*/  IADD3 R39, P5, R39, 0x188, RZ ;  /* 0x0000018827277810 */ /* 0x000fca0007fbe0ff */
[----:B------:R-:W-:Y:S01]  /*7ef0*/  IMAD.X R214, RZ, RZ, R215, P5 ;  /* 0x000000ffffd67224 */ /* 0x000fe200028e06d7 */
[----:B------:R-:W-:Y:S01]  /*7f00*/  IADD3 R58, P5, R58, UR10, RZ ;  /* 0x0000000a3a3a7c10 */ /* 0x000fe2000ffbe0ff */
[----:B------:R-:W-:Y:S01]  /*7f10*/  IMAD.WIDE.U32 R28, R39, UR6, R28 ;  /* 0x00000006271c7c25 */ /* 0x000fe2000f8e001c */
[----:B------:R-:W-:-:S03]  /*7f20*/  LOP3.LUT P3, RZ, R180, 0x4, RZ, 0xc0, !PT ;  /* 0x00000004b4ff7812 */ /* 0x000fc6000786c0ff */
[----:B------:R-:W-:Y:S01]  /*7f30*/  IMAD R214, R214, UR6, RZ ;  /* 0x00000006d6d67c24 */ /* 0x000fe2000f8e02ff */
[----:B------:R-:W-:Y:S02]  /*7f40*/  IADD3.X R59, R59, UR11, R67, P5, !PT ;  /* 0x0000000b3b3b7c10 */ /* 0x000fe4000affe443 */
[----:B------:R-:W-:Y:S01]  /*7f50*/  IADD3 R28, P5, R28, UR10, RZ ;  /* 0x0000000a1c1c7c10 */ /* 0x000fe2000ffbe0ff */
[----:B------:R-:W-:-:S05]  /*7f60*/  IMAD R39, R39, UR7, R214 ;  /* 0x0000000727277c24 */ /* 0x000fca000f8e02d6 */
[----:B------:R-:W-:Y:S02]  /*7f70*/  IADD3.X R29, R29, UR11, R39, P5, !PT ;  /* 0x0000000b1d1d7c10 */ /* 0x000fe4000affe427 */
[----:B--2---:R-:W-:-:S04]  /*7f80*/  LOP3.LUT R15, R15, 0xff, RZ, 0xc0, !PT ;  /* 0x000000ff0f0f7812 */ /* 0x004fc800078ec0ff */
[----:B------:R-:W-:-:S05]  /*7f90*/  F2FP.F16.E4M3.UNPACK_B R15, R15 ;  /* 0x0000000fff0f723e */ /* 0x000fca00020006ff */
[----:B------:R-:W-:-:S05]  /*7fa0*/  HADD2.F32 R15, -RZ, R15.H0_H0 ;  /* 0x2000000fff0f7230 */ /* 0x000fca0000004100 */
[----:B------:R-:W-:-:S04]  /*7fb0*/  FMUL R66, R15, R6 ;  /* 0x000000060f427220 */ /* 0x000fc80000400000 */
[----:B------:R-:W-:Y:S01]  /*7fc0*/  FFMA R66, R129, R5, R66 ;  /* 0x0000000581427223 */ /* 0x000fe20000000042 */
[----:B------:R-:W-:-:S04]  /*7fd0*/  PRMT R15, RZ, 0x7610, R15 ;  /* 0x00007610ff0f7816 */ /* 0x000fc8000000000f */
[----:B------:R-:W-:Y:S02]  /*7fe0*/  F2FP.SATFINITE.E4M3.F32.PACK_AB_MERGE_C R39, RZ, R66, RZ ;  /* 0x00000042ff27723e */ /* 0x000fe400048070ff */
[----:B------:R-:W0:Y:S03]  /*7ff0*/  @!P3 LDC.64 R66, c[0x0][0x5c0] ;  /* 0x00017000ff42bb82 */ /* 0x000e260000000a00 */
[----:B------:R1:W-:Y:S04]  /*8000*/  @!P2 STG.E.U8 desc[UR14][R86.64+0x9], R39 ;  /* 0x000009275600a986 */ /* 0x0003e8000c10110e */
[----:B------:R-:W2:Y:S01]  /*8010*/  @!P3 LDG.E.U8 R15, desc[UR14][R56.64+0x8] ;  /* 0x0000080e380fb981 */ /* 0x000ea2000c1e1100 */
[----:B------:R-:W-:-:S02]  /*8020*/  LOP3.LUT P4, RZ, R4, 0x20000000, RZ, 0xc0, !PT ;  /* 0x2000000004ff7812 */ /* 0x000fc4000788c0ff */
[----:B0-----:R-:W-:-:S05]  /*8030*/  @!P3 IADD3 R66, P5, R152, R66, RZ ;  /* 0x000000429842b210 */ /* 0x001fca0007fbe0ff */
[----:B------:R-:W-:Y:S01]  /*8040*/  @!P3 IMAD.X R67, R222, 0x1, R67, P5 ;  /* 0x00000001de43b824 */ /* 0x000fe200028e0643 */
[----:B--2---:R-:W-:-:S04]  /*8050*/  LOP3.LUT R15, R15, 0xff, RZ, 0xc0, !PT ;  /* 0x000000ff0f0f7812 */ /* 0x004fc800078ec0ff */
[----:B------:R-:W-:-:S05]  /*8060*/  F2FP.F16.E4M3.UNPACK_B R15, R15 ;  /* 0x0000000fff0f723e */ /* 0x000fca00020006ff */
[----:B------:R-:W-:-:S05]  /*8070*/  HADD2.F32 R15, -RZ, R15.H0_H0 ;  /* 0x2000000fff0f7230 */ /* 0x000fca0000004100 */
[----:B------:R-:W-:-:S04]  /*8080*/  FMUL R15, R15, R6 ;  /* 0x000000060f0f7220 */ /* 0x000fc80000400000 */
[----:B------:R-:W-:-:S05]  /*8090*/  FFMA R15, R134, R5, R15 ;  /* 0x00000005860f7223 */ /* 0x000fca000000000f */
[----:B-1----:R-:W-:Y:S02]  /*80a0*/  F2FP.SATFINITE.E4M3.F32.PACK_AB_MERGE_C R39, RZ, R15, RZ ;  /* 0x0000000fff27723e */ /* 0x002fe400048070ff */
[----:B------:R-:W-:-:S03]  /*80b0*/  PRMT R15, RZ, 0x7610, R15 ;  /* 0x00007610ff0f7816 */ /* 0x000fc6000000000f */
        /* <DEDUP_REMOVED lines=12> */
[----:B------:R-:W-:-:S04]  /*8180*/  ISETP.GE.AND P4, PT, R33, 0x181, PT ;  /* 0x000001812100780c */ /* 0x000fc80003f86270 */
[----:B------:R-:W-:-:S13]  /*8190*/  ISETP.LT.OR P5, PT, R32, 0x1, !P4 ;  /* 0x000000012000780c */ /* 0x000fda00067a1670 */
[----:B0-----:R-:W0:Y:S01]  /*81a0*/  @!P5 LDC.64 R66, c[0x0][0x5c0] ;  /* 0x00017000ff42db82 */ /* 0x001e220000000a00 */
[----:B------:R-:W-:Y:S02]  /*81b0*/  @!P5 IMAD.MOV.U32 R68, RZ, RZ, R26 ;  /* 0x000000ffff44d224 */ /* 0x000fe400078e001a */
[----:B------:R-:W-:Y:S02]  /*81c0*/  @!P5 IMAD.MOV.U32 R69, RZ, RZ, R38 ;  /* 0x000000ffff45d224 */ /* 0x000fe400078e0026 */
[----:B------:R-:W-:-:S04]  /*81d0*/  @!P5 IMAD.WIDE.U32 R68, R24, 0x180, R68 ;  /* 0x000001801844d825 */ /* 0x000fc800078e0044 */
[----:B------:R-:W-:Y:S01]  /*81e0*/  @!P5 IMAD R15, R25, 0x180, RZ ;  /* 0x00000180190fd824 */ /* 0x000fe200078e02ff */
[----:B0-----:R-:W-:-:S04]  /*81f0*/  @!P5 IADD3 R66, P6, R68, R66, RZ ;  /* 0x000000424442d210 */ /* 0x001fc80007fde0ff */
[--C-:B------:R-:W-:Y:S02]  /*8200*/  @!P5 IADD3.X R67, R67, R69, R15.reuse, P6, !PT ;  /* 0x000000454343d210 */ /* 0x100fe400037fe40f */
        /* <DEDUP_REMOVED lines=8> */
[----:B------:R0:W-:Y:S01]  /*8290*/  @!P5 STG.E.U8 desc[UR14][R66.64], R39 ;  /* 0x000000274200d986 */ /* 0x0001e2000c10110e */
        /* <DEDUP_REMOVED lines=18> */
[----:B------:R-:W-:Y:S04]  /*83c0*/  @!P5 STG.E.U8 desc[UR14][R66.64+0x1], R39 ;  /* 0x000001274200d986 */ /* 0x000fe8000c10110e */
        /* <DEDUP_REMOVED lines=11> */
[----:B------:R-:W-:-:S13]  /*8480*/  ISETP.LT.OR P5, PT, R32, 0x9, !P4 ;  /* 0x000000092000780c */ /* 0x000fda00067a1670 */
[----:B------:R-:W-:Y:S02]  /*8490*/  @!P5 IMAD.MOV.U32 R68, RZ, RZ, R26 ;  /* 0x000000ffff44d224 */ /* 0x000fe400078e001a */
[----:B0-----:R-:W-:Y:S02]  /*84a0*/  @!P5 IMAD.MOV.U32 R69, RZ, RZ, R38 ;  /* 0x000000ffff45d224 */ /* 0x001fe400078e0026 */
[----:B------:R-:W-:Y:S01]  /*84b0*/  @!P5 IMAD.WIDE.U32 R68, R24, 0x180, R68 ;  /* 0x000001801844d825 */ /* 0x000fe200078e0044 */
[----:B--2---:R-:W-:-:S04]  /*84c0*/  LOP3.LUT R15, R15, 0xff, RZ, 0xc0, !PT ;  /* 0x000000ff0f0f7812 */ /* 0x004fc800078ec0ff */
[----:B------:R-:W-:-:S05]  /*84d0*/  F2FP.F16.E4M3.UNPACK_B R15, R15 ;  /* 0x0000000fff0f723e */ /* 0x000fca00020006ff */
[----:B------:R-:W-:-:S05]  /*84e0*/  HADD2.F32 R15, -RZ, R15.H0_H0 ;  /* 0x2000000fff0f7230 */ /* 0x000fca0000004100 */
[----:B------:R-:W-:-:S04]  /*84f0*/  FMUL R66, R15, R6 ;  /* 0x000000060f427220 */ /* 0x000fc80000400000 */
[----:B------:R-:W-:-:S05]  /*8500*/  FFMA R66, R157, R5, R66 ;  /* 0x000000059d427223 */ /* 0x000fca0000000042 */
[----:B------:R-:W-:Y:S02]  /*8510*/  F2FP.SATFINITE.E4M3.F32.PACK_AB_MERGE_C R39, RZ, R66, RZ ;  /* 0x00000042ff27723e */ /* 0x000fe400048070ff */
[----:B------:R-:W0:Y:S01]  /*8520*/  @!P5 LDC.64 R66, c[0x0][0x5c0] ;  /* 0x00017000ff42db82 */ /* 0x000e220000000a00 */
[----:B------:R-:W-:Y:S02]  /*8530*/  @!P5 IMAD R15, R25, 0x180, RZ ;  /* 0x00000180190fd824 */ /* 0x000fe400078e02ff */
[----:B------:R1:W-:Y:S01]  /*8540*/  @!P3 STG.E.U8 desc[UR14][R114.64+0x1], R39 ;  /* 0x000001277200b986 */ /* 0x0003e2000c10110e */
        /* <DEDUP_REMOVED lines=9> */
[----:B-1----:R-:W-:-:S05]  /*85e0*/  F2FP.SATFINITE.E4M3.F32.PACK_AB_MERGE_C R39, RZ, R68, RZ ;  /* 0x00000044ff27723e */ /* 0x002fca00048070ff */
        /* <DEDUP_REMOVED lines=29> */
[----:B------:R-:W-:Y:S04]  /*87c0*/  @!P2 STG.E.U8 desc[UR14][R210.64+0x8], R69 ;  /* 0x00000845d200a986 */ /* 0x000fe8000c10110e */
[----:B------:R-:W2:Y:S01]  /*87d0*/  @!P3 LDG.E.U8 R15, desc[UR14][R28.64+0x9] ;  /* 0x0000090e1c0fb981 */ /* 0x000ea2000c1e1100 */
[----:B------:R-:W-:-:S04]  /*87e0*/  ISETP.GE.AND P2, PT, R33, 0x1, PT ;  /* 0x000000012100780c */ /* 0x000fc80003f46270 */
[----:B------:R-:W-:-:S13]  /*87f0*/  ISETP.LT.OR P5, PT, R32, 0x11, !P2 ;  /* 0x000000112000780c */ /* 0x000fda00057a1670 */
[----:B0-----:R-:W0:Y:S01]  /*8800*/  @!P5 LDC.64 R66, c[0x0][0x5c0] ;  /* 0x00017000ff42db82 */ /* 0x001e220000000a00 */
        /* <DEDUP_REMOVED lines=9> */
[----:B0-----:R-:W-:-:S05]  /*88a0*/  @!P5 IADD3 R66, P6, R26, R66, RZ ;  /* 0x000000421a42d210 */ /* 0x001fca0007fde0ff */
[----:B------:R-:W-:Y:S01]  /*88b0*/  @!P5 IMAD.X R67, R38, 0x1, R67, P6 ;  /* 0x000000012643d824 */ /* 0x000fe200030e0643 */
[----:B--2---:R-:W-:-:S04]  /*88c0*/  LOP3.LUT R15, R15, 0xff, RZ, 0xc0, !PT ;  /* 0x000000ff0f0f7812 */ /* 0x004fc800078ec0ff */
[----:B------:R-:W-:-:S05]  /*88d0*/  F2FP.F16.E4M3.UNPACK_B R15, R15 ;  /* 0x0000000fff0f723e */ /* 0x000fca00020006ff */
[----:B------:R-:W-:-:S05]  /*88e0*/  HADD2.F32 R15, -RZ, R15.H0_H0 ;  /* 0x2000000fff0f7230 */ /* 0x000fca0000004100 */
[----:B------:R-:W-:-:S04]  /*88f0*/  FMUL R68, R15, R6 ;  /* 0x000000060f447220 */ /* 0x000fc80000400000 */
[----:B------:R-:W-:-:S05]  /*8900*/  FFMA R68, R197, R5, R68 ;  /* 0x00000005c5447223 */ /* 0x000fca0000000044 */
[----:B-1----:R-:W-:-:S05]  /*8910*/  F2FP.SATFINITE.E4M3.F32.PACK_AB_MERGE_C R39, RZ, R68, RZ ;  /* 0x00000044ff27723e */ /* 0x002fca00048070ff */
[----:B------:R0:W-:Y:S01]  /*8920*/  @!P5 STG.E.U8 desc[UR14][R66.64+0x10], R39 ;  /* 0x000010274200d986 */ /* 0x0001e2000c10110e */
[----:B------:R-:W-:Y:S02]  /*8930*/  ISETP.LT.OR P5, PT, R32, 0x12, !P2 ;  /* 0x000000122000780c */ /* 0x000fe400057a1670 */
[----:B------:R-:W-:-:S11]  /*8940*/  PRMT R15, RZ, 0x7610, R15 ;  /* 0x00007610ff0f7816 */ /* 0x000fd6000000000f */
        /* <DEDUP_REMOVED lines=24> */
[----:B------:R-:W-:Y:S02]  /*8ad0*/  ISETP.LT.OR P5, PT, R32, 0x19, !P2 ;  /* 0x000000192000780c */ /* 0x000fe400057a1670 */
[----:B--2---:R-:W-:-:S04]  /*8ae0*/  LOP3.LUT R15, R15, 0xff, RZ, 0xc0, !PT ;  /* 0x000000ff0f0f7812 */ /* 0x004fc800078ec0ff */
[----:B------:R-:W-:-:S05]  /*8af0*/  F2FP.F16.E4M3.UNPACK_B R15, R15 ;  /* 0x0000000fff0f723e */ /* 0x000fca00020006ff */
[----:B------:R-:W-:-:S05]  /*8b00*/  HADD2.F32 R15, -RZ, R15.H0_H0 ;  /* 0x2000000fff0f7230 */ /* 0x000fca0000004100 */
[----:B0-----:R-:W-:-:S04]  /*8b10*/  FMUL R66, R15, R6 ;  /* 0x000000060f427220 */ /* 0x001fc80000400000 */
[----:B------:R-:W-:Y:S01]  /*8b20*/  FFMA R66, R203, R5, R66 ;  /* 0x00000005cb427223 */ /* 0x000fe20000000042 */
[----:B------:R-:W-:-:S04]  /*8b30*/  PRMT R15, RZ, 0x7610, R15 ;  /* 0x00007610ff0f7816 */ /* 0x000fc8000000000f */
[----:B------:R-:W-:Y:S02]  /*8b40*/  F2FP.SATFINITE.E4M3.F32.PACK_AB_MERGE_C R39, RZ, R66, RZ ;  /* 0x00000042ff27723e */ /* 0x000fe400048070ff */
[----:B------:R-:W0:Y:S03]  /*8b50*/  @!P5 LDC.64 R66, c[0x0][0x5c0] ;  /* 0x00017000ff42db82 */ /* 0x000e260000000a00 */
        /* <DEDUP_REMOVED lines=43> */
[----:B0-----:R-:W-:Y:S02]  /*8e10*/  F2FP.SATFINITE.E4M3.F32.PACK_AB_MERGE_C R39, RZ, R15, RZ ;  /* 0x0000000fff27723e */ /* 0x001fe400048070ff */
        /* <DEDUP_REMOVED lines=9> */
[----:B-1----:R-:W-:Y:S02]  /*8eb0*/  F2FP.SATFINITE.E4M3.F32.PACK_AB_MERGE_C R69, RZ, R15, RZ ;  /* 0x0000000fff45723e */ /* 0x002fe400048070ff */
[----:B------:R-:W-:-:S03]  /*8ec0*/  PRMT R15, RZ, 0x7610, R15 ;  /* 0x00007610ff0f7816 */ /* 0x000fc6000000000f */
[----:B------:R-:W-:Y:S04]  /*8ed0*/  @!P5 STG.E.U8 desc[UR14][R100.64+0x10], R69 ;  /* 0x000010456400d986 */ /* 0x000fe8000c10110e */
[----:B------:R-:W2:Y:S01]  /*8ee0*/  @!P6 LDG.E.U8 R15, desc[UR14][R36.64+0x11] ;  /* 0x0000110e240fe981 */ /* 0x000ea2000c1e1100 */
[----:B------:R-:W-:-:S13]  /*8ef0*/  LOP3.LUT P1, RZ, R180, 0x8000, RZ, 0xc0, !PT ;  /* 0x00008000b4ff7812 */ /* 0x000fda000782c0ff */
[----:B------:R-:W1:Y:S01]  /*8f00*/  @!P1 LDC.64 R66, c[0x0][0x5c0] ;  /* 0x00017000ff429b82 */ /* 0x000e620000000a00 */
        /* <DEDUP_REMOVED lines=10> */
[----:B-1----:R-:W-:Y:S02]  /*8fb0*/  @!P1 IADD3 R66, P5, R21, R66, RZ ;  /* 0x0000004215429210 */ /* 0x002fe40007fbe0ff */
[----:B------:R-:W-:Y:S01]  /*8fc0*/  LOP3.LUT P6, RZ, R4, 0x200, RZ, 0xc0, !PT ;  /* 0x0000020004ff7812 */ /* 0x000fe200078cc0ff */
[----:B------:R-:W3:Y:S02]  /*8fd0*/  LDL.LU R21, [R1+0x3c] ;  /* 0x00003c0001157983 */ /* 0x000ee40000300800 */
[----:B------:R-:W-:Y:S01]  /*8fe0*/  @!P1 IMAD.X R67, R18, 0x1, R67, P5 ;  /* 0x0000000112439824 */ /* 0x000fe200028e0643 */
[----:B------:R-:W-:Y:S01]  /*8ff0*/  LOP3.LUT P0, RZ, R4, 0x10000000, RZ, 0xc0, !PT ;  /* 0x1000000004ff7812 */ /* 0x000fe2000780c0ff */
[----:B------:R-:W4:Y:S01]  /*9000*/  LDL.LU R18, [R1+0x38] ;  /* 0x0000380001127983 */ /* 0x000f220000300800 */
[----:B--2---:R-:W-:-:S04]  /*9010*/  LOP3.LUT R15, R15, 0xff, RZ, 0xc0, !PT ;  /* 0x000000ff0f0f7812 */ /* 0x004fc800078ec0ff */
[----:B------:R-:W-:-:S05]  /*9020*/  F2FP.F16.E4M3.UNPACK_B R15, R15 ;  /* 0x0000000fff0f723e */ /* 0x000fca00020006ff */
[----:B------:R-:W-:-:S05]  /*9030*/  HADD2.F32 R15, -RZ, R15.H0_H0 ;  /* 0x2000000fff0f7230 */ /* 0x000fca0000004100 */
[----:B------:R-:W-:-:S04]  /*9040*/  FMUL R68, R15, R6 ;  /* 0x000000060f447220 */ /* 0x000fc80000400000 */
[----:B------:R-:W-:Y:S01]  /*9050*/  FFMA R68, R195, R5, R68 ;  /* 0x00000005c3447223 */ /* 0x000fe20000000044 */
[----:B------:R-:W-:-:S04]  /*9060*/  PRMT R15, RZ, 0x7610, R15 ;  /* 0x00007610ff0f7816 */ /* 0x000fc8000000000f */
[----:B0-----:R-:W-:-:S05]  /*9070*/  F2FP.SATFINITE.E4M3.F32.PACK_AB_MERGE_C R39, RZ, R68, RZ ;  /* 0x00000044ff27723e */ /* 0x001fca00048070ff */
[----:B------:R0:W-:Y:S04]  /*9080*/  @!P1 STG.E.U8 desc[UR14][R66.64+0x10], R39 ;  /* 0x0000102742009986 */ /* 0x0001e8000c10110e */
[----:B------:R-:W2:Y:S01]  /*9090*/  @!P3 LDG.E.U8 R15, desc[UR14][R40.64+0x11] ;  /* 0x0000110e280fb981 */ /* 0x000ea2000c1e1100 */
[----:B0-----:R-:W0:Y:S02]  /*90a0*/  @!P3 LDC.64 R66, c[0x0][0x5c0] ;  /* 0x00017000ff42bb82 */ /* 0x001e240000000a00 */
[----:B0-----:R-:W-:Y:S02]  /*90b0*/  @!P3 IADD3 R66, P5, R20, R66, RZ ;  /* 0x000000421442b210 */ /* 0x001fe40007fbe0ff */
[----:B------:R-:W-:Y:S01]  /*90c0*/  LOP3.LUT P1, RZ, R180, 0x1000, RZ, 0xc0, !PT ;  /* 0x00001000b4ff7812 */ /* 0x000fe2000782c0ff */
[----:B------:R-:W4:Y:S02]  /*90d0*/  LDL.LU R20, [R1+0x34] ;  /* 0x0000340001147983 */ /* 0x000f240000300800 */
[----:B------:R-:W-:Y:S01]  /*90e0*/  @!P3 IMAD.X R67, R19, 0x1, R67, P5 ;  /* 0x000000011343b824 */ /* 0x000fe200028e0643 */
[----:B------:R-:W-:Y:S01]  /*90f0*/  LOP3.LUT P5, RZ, R4, 0x1000, RZ, 0xc0, !PT ;  /* 0x0000100004ff7812 */ /* 0x000fe200078ac0ff */
[----:B------:R-:W4:Y:S01]  /*9100*/  LDL.LU R19, [R1+0x30] ;  /* 0x0000300001137983 */ /* 0x000f220000300800 */
        /* <DEDUP_REMOVED lines=8> */
[----:B------:R-:W2:Y:S02]  /*9190*/  @!P5 LDG.E.U8 R15, desc[UR14][R36.64+0x18] ;  /* 0x0000180e240fd981 */ /* 0x000ea4000c1e1100 */
        /* <DEDUP_REMOVED lines=8> */
[----:B------:R-:W2:Y:S02]  /*9220*/  @!P6 LDG.E.U8 R15, desc[UR14][R36.64+0x19] ;  /* 0x0000190e240fe981 */ /* 0x000ea4000c1e1100 */
        /* <DEDUP_REMOVED lines=10> */
[----:B------:R-:W-:-:S02]  /*92d0*/  LOP3.LUT P3, RZ, R180, 0x800, RZ, 0xc0, !PT ;  /* 0x00000800b4ff7812 */ /* 0x000fc4000786c0ff */
[----:B0-----:R-:W-:Y:S02]  /*92e0*/  @!P1 IADD3 R66, P5, R17, R66, RZ ;  /* 0x0000004211429210 */ /* 0x001fe40007fbe0ff */
[----:B------:R-:W-:Y:S01]  /*92f0*/  LOP3.LUT P6, RZ, R4, 0x80, RZ, 0xc0, !PT ;  /* 0x0000008004ff7812 */ /* 0x000fe200078cc0ff */
[----:B------:R-:W4:Y:S02]  /*9300*/  LDL.LU R17, [R1+0x2c] ;  /* 0x00002c0001117983 */ /* 0x000f240000300800 */
[----:B------:R-:W-:Y:S02]  /*9310*/  @!P1 IMAD.X R67, R14, 0x1, R67, P5 ;  /* 0x000000010e439824 */ /* 0x000fe400028e0643 */
[----:B------:R0:W5:Y:S01]  /*9320*/  LDL.LU R14, [R1+0x28] ;  /* 0x00002800010e7983 */ /* 0x0001620000300800 */
        /* <DEDUP_REMOVED lines=9> */
[----:B-1----:R-:W1:Y:S02]  /*93c0*/  @!P3 LDC.64 R66, c[0x0][0x5c0] ;  /* 0x00017000ff42bb82 */ /* 0x002e640000000a00 */
[----:B-1----:R-:W-:Y:S02]  /*93d0*/  @!P3 IADD3 R66, P5, R13, R66, RZ ;  /* 0x000000420d42b210 */ /* 0x002fe40007fbe0ff */
[----:B------:R-:W-:Y:S01]  /*93e0*/  LOP3.LUT P1, RZ, R180, 0x40, RZ, 0xc0, !PT ;  /* 0x00000040b4ff7812 */ /* 0x000fe2000782c0ff */
[----:B------:R0:W5:Y:S02]  /*93f0*/  LDL.LU R13, [R1+0x24] ;  /* 0x00002400010d7983 */ /* 0x0001640000300800 */
[----:B------:R-:W-:Y:S01]  /*9400*/  @!P3 IMAD.X R67, R3, 0x1, R67, P5 ;  /* 0x000000010343b824 */ /* 0x000fe200028e0643 */
[----:B------:R-:W-:Y:S01]  /*9410*/  LOP3.LUT P5, RZ, R4, 0x100, RZ, 0xc0, !PT ;  /* 0x0000010004ff7812 */ /* 0x000fe200078ac0ff */
[----:B------:R0:W5:Y:S01]  /*9420*/  LDL.LU R3, [R1+0x20] ;  /* 0x0000200001037983 */ /* 0x0001620000300800 */
        /* <DEDUP_REMOVED lines=9> */
[----:B-1----:R-:W1:Y:S01]  /*94c0*/  @!P1 LDC.64 R66, c[0x0][0x5c0] ;  /* 0x00017000ff429b82 */ /* 0x002e620000000a00 */
        /* <DEDUP_REMOVED lines=17> */
[----:B------:R-:W3:Y:S01]  /*95e0*/  @!P1 LDG.E.U8 R15, desc[UR14][R56.64+0x10] ;  /* 0x0000100e380f9981 */ /* 0x000ee2000c1e1100 */
[----:B------:R-:W-:Y:S02]  /*95f0*/  LOP3.LUT P3, RZ, R180, 0x10, RZ, 0xc0, !PT ;  /* 0x00000010b4ff7812 */ /* 0x000fe4000786c0ff */
[----:B-1----:R-:W-:Y:S02]  /*9600*/  @!P1 IADD3 R66, P5, R2, R66, RZ ;  /* 0x0000004202429210 */ /* 0x002fe40007fbe0ff */
[----:B------:R-:W-:Y:S01]  /*9610*/  LOP3.LUT P6, RZ, R4, 0x8, RZ, 0xc0, !PT ;  /* 0x0000000804ff7812 */ /* 0x000fe200078cc0ff */
[----:B------:R0:W5:Y:S02]  /*9620*/  LDL.LU R2, [R1+0x1c] ;  /* 0x00001c0001027983 */ /* 0x0001640000300800 */
[----:B------:R-:W-:-:S02]  /*9630*/  @!P1 IMAD.X R67, R0, 0x1, R67, P5 ;  /* 0x0000000100439824 */ /* 0x000fc400028e0643 */
[----:B------:R0:W5:Y:S01]  /*9640*/  LDL.LU R0, [R1+0x18] ;  /* 0x0000180001007983 */ /* 0x0001620000300800 */
[----:B---3--:R-:W-:-:S04]  /*9650*/  LOP3.LUT R15, R15, 0xff, RZ, 0xc0, !PT ;  /* 0x000000ff0f0f7812 */ /* 0x008fc800078ec0ff */
[----:B------:R-:W-:-:S05]  /*9660*/  F2FP.F16.E4M3.UNPACK_B R15, R15 ;  /* 0x0000000fff0f723e */ /* 0x000fca00020006ff */
[----:B------:R-:W-:-:S05]  /*9670*/  HADD2.F32 R15, -RZ, R15.H0_H0 ;  /* 0x2000000fff0f7230 */ /* 0x000fca0000004100 */
[----:B------:R-:W-:-:S04]  /*9680*/  FMUL R68, R15, R6 ;  /* 0x000000060f447220 */ /* 0x000fc80000400000 */
[----:B------:R-:W-:Y:S01]  /*9690*/  FFMA R68, R179, R5, R68 ;  /* 0x00000005b3447223 */ /* 0x000fe20000000044 */
[----:B------:R-:W-:-:S04]  /*96a0*/  PRMT R15, RZ, 0x7610, R15 ;  /* 0x00007610ff0f7816 */ /* 0x000fc8000000000f */
[----:B--2---:R-:W-:Y:S02]  /*96b0*/  F2FP.SATFINITE.E4M3.F32.PACK_AB_MERGE_C R39, RZ, R68, RZ ;  /* 0x00000044ff27723e */ /* 0x004fe400048070ff */
[----:B------:R-:W1:Y:S03]  /*96c0*/  @!P3 LDC.64 R68, c[0x0][0x5c0] ;  /* 0x00017000ff44bb82 */ /* 0x000e660000000a00 */
[----:B------:R2:W-:Y:S04]  /*96d0*/  @!P1 STG.E.U8 desc[UR14][R66.64+0x10], R39 ;  /* 0x0000102742009986 */ /* 0x0005e8000c10110e */
[----:B------:R-:W3:Y:S01]  /*96e0*/  @!P3 LDG.E.U8 R15, desc[UR14][R56.64+0x11] ;  /* 0x0000110e380fb981 */ /* 0x000ee2000c1e1100 */
[----:B-1----:R-:W-:-:S05]  /*96f0*/  @!P3 IADD3 R68, P5, R229, R68, RZ ;  /* 0x00000044e544b210 */ /* 0x002fca0007fbe0ff */
[----:B------:R-:W-:Y:S01]  /*9700*/  @!P3 IMAD.X R69, R228, 0x1, R69, P5 ;  /* 0x00000001e445b824 */ /* 0x000fe200028e0645 */
[----:B------:R-:W-:Y:S02]  /*9710*/  LOP3.LUT P5, RZ, R4, 0x40, RZ, 0xc0, !PT ;  /* 0x0000004004ff7812 */ /* 0x000fe400078ac0ff */
[----:B---3--:R-:W-:-:S04]  /*9720*/  LOP3.LUT R15, R15, 0xff, RZ, 0xc0, !PT ;  /* 0x000000ff0f0f7812 */ /* 0x008fc800078ec0ff */
[----:B------:R-:W-:-:S05]  /*9730*/  F2FP.F16.E4M3.UNPACK_B R15, R15 ;  /* 0x0000000fff0f723e */ /* 0x000fca00020006ff */
[----:B------:R-:W-:-:S05]  /*9740*/  HADD2.F32 R15, -RZ, R15.H0_H0 ;  /* 0x2000000fff0f7230 */ /* 0x000fca0000004100 */
[----:B------:R-:W-:-:S04]  /*9750*/  FMUL R78, R15, R6 ;  /* 0x000000060f4e7220 */ /* 0x000fc80000400000 */
[----:B------:R-:W-:Y:S01]  /*9760*/  FFMA R78, R177, R5, R78 ;  /* 0x00000005b14e7223 */ /* 0x000fe2000000004e */
[----:B------:R-:W-:-:S04]  /*9770*/  PRMT R15, RZ, 0x7610, R15 ;  /* 0x00007610ff0f7816 */ /* 0x000fc8000000000f */
[----:B--2---:R-:W-:-:S05]  /*9780*/  F2FP.SATFINITE.E4M3.F32.PACK_AB_MERGE_C R39, RZ, R78, RZ ;  /* 0x0000004eff27723e */ /* 0x004fca00048070ff */
        /* <DEDUP_REMOVED lines=11> */
[----:B------:R-:W-:-:S13]  /*9840*/  LOP3.LUT P1, RZ, R180, 0x8, RZ, 0xc0, !PT ;  /* 0x00000008b4ff7812 */ /* 0x000fda000782c0ff */
[----:B-1----:R-:W1:Y:S01]  /*9850*/  @!P1 LDC.64 R68, c[0x0][0x5c0] ;  /* 0x00017000ff449b82 */ /* 0x002e620000000a00 */
[----:B---3--:R-:W-:-:S04]  /*9860*/  LOP3.LUT R15, R15, 0xff, RZ, 0xc0, !PT ;  /* 0x000000ff0f0f7812 */ /* 0x008fc800078ec0ff */
[----:B------:R-:W-:-:S05]  /*9870*/  F2FP.F16.E4M3.UNPACK_B R15, R15 ;  /* 0x0000000fff0f723e */ /* 0x000fca00020006ff */
[----:B------:R-:W-:-:S05]  /*9880*/  HADD2.F32 R15, -RZ, R15.H0_H0 ;  /* 0x2000000fff0f7230 */ /* 0x000fca0000004100 */
[----:B------:R-:W-:-:S04]  /*9890*/  FMUL R15, R15, R6 ;  /* 0x000000060f0f7220 */ /* 0x000fc80000400000 */
[----:B------:R-:W-:-:S05]  /*98a0*/  FFMA R15, R174, R5, R15 ;  /* 0x00000005ae0f7223 */ /* 0x000fca000000000f */
[----:B------:R-:W-:Y:S02]  /*98b0*/  F2FP.SATFINITE.E4M3.F32.PACK_AB_MERGE_C R39, RZ, R15, RZ ;  /* 0x0000000fff27723e */ /* 0x000fe400048070ff */
[----:B------:R-:W-:-:S03]  /*98c0*/  PRMT R15, RZ, 0x7610, R15 ;  /* 0x00007610ff0f7816 */ /* 0x000fc6000000000f */
[----:B------:R3:W-:Y:S04]  /*98d0*/  @!P6 STG.E.U8 desc[UR14][R82.64+0x19], R39 ;  /* 0x000019275200e986 */ /* 0x0007e8000c10110e */
[----:B------:R-:W4:Y:S01]  /*98e0*/  @!P1 LDG.E.U8 R15, desc[UR14][R56.64+0x18] ;  /* 0x0000180e380f9981 */ /* 0x000f22000c1e1100 */
[----:B-1----:R-:W-:Y:S02]  /*98f0*/  @!P1 IADD3 R66, P5, R207, R68, RZ ;  /* 0x00000044cf429210 */ /* 0x002fe40007fbe0ff */
[----:B------:R-:W-:-:S03]  /*9900*/  LOP3.LUT P3, RZ, R180, 0x2, RZ, 0xc0, !PT ;  /* 0x00000002b4ff7812 */ /* 0x000fc6000786c0ff */
[----:B--2---:R-:W-:Y:S01]  /*9910*/  @!P1 IMAD.X R67, R196, 0x1, R69, P5 ;  /* 0x00000001c4439824 */ /* 0x004fe200028e0645 */
[----:B----4-:R-:W-:-:S04]  /*9920*/  LOP3.LUT R15, R15, 0xff, RZ, 0xc0, !PT ;  /* 0x000000ff0f0f7812 */ /* 0x010fc800078ec0ff */
[----:B------:R-:W-:-:S05]  /*9930*/  F2FP.F16.E4M3.UNPACK_B R15, R15 ;  /* 0x0000000fff0f723e */ /* 0x000fca00020006ff */
[----:B------:R-:W-:-:S05]  /*9940*/  HADD2.F32 R15, -RZ, R15.H0_H0 ;  /* 0x2000000fff0f7230 */ /* 0x000fca0000004100 */
[----:B------:R-:W-:-:S04]  /*9950*/  FMUL R68, R15, R6 ;  /* 0x000000060f447220 */ /* 0x000fc80000400000 */
[----:B------:R-:W-:Y:S01]  /*9960*/  FFMA R68, R171, R5, R68 ;  /* 0x00000005ab447223 */ /* 0x000fe20000000044 */
[----:B------:R-:W-:-:S04]  /*9970*/  PRMT R15, RZ, 0x7610, R15 ;  /* 0x00007610ff0f7816 */ /* 0x000fc8000000000f */
[----:B---3--:R-:W-:Y:S02]  /*9980*/  F2FP.SATFINITE.E4M3.F32.PACK_AB_MERGE_C R39, RZ, R68, RZ ;  /* 0x00000044ff27723e */ /* 0x008fe400048070ff */
[----:B------:R-:W1:Y:S03]  /*9990*/  @!P3 LDC.64 R68, c[0x0][0x5c0] ;  /* 0x00017000ff44bb82 */ /* 0x000e660000000a00 */
[----:B------:R2:W-:Y:S04]  /*99a0*/  @!P1 STG.E.U8 desc[UR14][R66.64+0x18], R39 ;  /* 0x0000182742009986 */ /* 0x0005e8000c10110e */
[----:B------:R-:W3:Y:S01]  /*99b0*/  @!P3 LDG.E.U8 R15, desc[UR14][R56.64+0x19] ;  /* 0x0000190e380fb981 */ /* 0x000ee2000c1e1100 */
[----:B-1----:R-:W-:-:S05]  /*99c0*/  @!P3 IADD3 R194, P5, R194, R68, RZ ;  /* 0x00000044c2c2b210 */ /* 0x002fca0007fbe0ff */
[----:B------:R-:W-:Y:S01]  /*99d0*/  @!P3 IMAD.X R195, R193, 0x1, R69, P5 ;  /* 0x00000001c1c3b824 */ /* 0x000fe200028e0645 */
[----:B------:R-:W-:-:S13]  /*99e0*/  ISETP.LT.OR P5, PT, R32, 0x11, !P4 ;  /* 0x000000112000780c */ /* 0x000fda00067a1670 */
[----:B------:R-:W1:Y:S01]  /*99f0*/  @!P5 LDC.64 R68, c[0x0][0x5c0] ;  /* 0x00017000ff44db82 */ /* 0x000e620000000a00 */
[----:B--2---:R-:W-:Y:S02]  /*9a00*/  @!P5 IMAD.MOV.U32 R66, RZ, RZ, R26 ;  /* 0x000000ffff42d224 */ /* 0x004fe400078e001a */
[----:B------:R-:W-:Y:S02]  /*9a10*/  @!P5 IMAD.MOV.U32 R67, RZ, RZ, R38 ;  /* 0x000000ffff43d224 */ /* 0x000fe400078e0026 */
[----:B------:R-:W-:-:S03]  /*9a20*/  @!P5 IMAD.WIDE.U32 R66, R24, 0x180, R66 ;  /* 0x000001801842d825 */ /* 0x000fc600078e0042 */
[----:B-1----:R-:W-:Y:S02]  /*9a30*/  @!P5 IADD3 R66, P6, R66, R68, RZ ;  /* 0x000000444242d210 */ /* 0x002fe40007fde0ff */
[----:B---3--:R-:W-:-:S04]  /*9a40*/  LOP3.LUT R15, R15, 0xff, RZ, 0xc0, !PT ;  /* 0x000000ff0f0f7812 */ /* 0x008fc800078ec0ff */
[----:B------:R-:W-:-:S05]  /*9a50*/  F2FP.F16.E4M3.UNPACK_B R15, R15 ;  /* 0x0000000fff0f723e */ /* 0x000fca00020006ff */
[----:B------:R-:W-:-:S05]  /*9a60*/  HADD2.F32 R15, -RZ, R15.H0_H0 ;  /* 0x2000000fff0f7230 */ /* 0x000fca0000004100 */
[----:B------:R-:W-:-:S04]  /*9a70*/  FMUL R15, R15, R6 ;  /* 0x000000060f0f7220 */ /* 0x000fc80000400000 */
[----:B------:R-:W-:-:S05]  /*9a80*/  FFMA R15, R170, R5, R15 ;  /* 0x00000005aa0f7223 */ /* 0x000fca000000000f */
[----:B------:R-:W-:Y:S01]  /*9a90*/  F2FP.SATFINITE.E4M3.F32.PACK_AB_MERGE_C R39, RZ, R15, RZ ;  /* 0x0000000fff27723e */ /* 0x000fe200048070ff */
[----:B------:R-:W-:-:S05]  /*9aa0*/  @!P5 IMAD R15, R25, 0x180, RZ ;  /* 0x00000180190fd824 */ /* 0x000fca00078e02ff */
[--C-:B------:R-:W-:Y:S02]  /*9ab0*/  @!P5 IADD3.X R67, R69, R67, R15.reuse, P6, !PT ;  /* 0x000000434543d210 */ /* 0x100fe400037fe40f */
[----:B------:R-:W-:Y:S01]  /*9ac0*/  PRMT R15, RZ, 0x7610, R15 ;  /* 0x00007610ff0f7816 */ /* 0x000fe2000000000f */
[----:B------:R1:W-:Y:S05]  /*9ad0*/  @!P3 STG.E.U8 desc[UR14][R194.64+0x19], R39 ;  /* 0x00001927c200b986 */ /* 0x0003ea000c10110e */
        /* <DEDUP_REMOVED lines=9> */
[----:B------:R-:W2:Y:S01]  /*9b70*/  @!P5 LDC.64 R78, c[0x0][0x5c0] ;  /* 0x00017000ff4edb82 */ /* 0x000ea20000000a00 */
[----:B-1----:R-:W-:Y:S02]  /*9b80*/  @!P5 IMAD.MOV.U32 R66, RZ, RZ, R26 ;  /* 0x000000ffff42d224 */ /* 0x002fe400078e001a */
[----:B------:R-:W-:Y:S02]  /*9b90*/  @!P5 IMAD.MOV.U32 R67, RZ, RZ, R38 ;  /* 0x000000ffff43d224 */ /* 0x000fe400078e0026 */
[----:B------:R-:W-:-:S04]  /*9ba0*/  @!P5 IMAD.WIDE.U32 R68, R24, 0x180, R66 ;  /* 0x000001801844d825 */ /* 0x000fc800078e0042 */
[----:B------:R-:W-:Y:S01]  /*9bb0*/  @!P5 IMAD R15, R25, 0x180, RZ ;  /* 0x00000180190fd824 */ /* 0x000fe200078e02ff */
[----:B--2---:R-:W-:-:S04]  /*9bc0*/  @!P5 IADD3 R68, P6, R68, R78, RZ ;  /* 0x0000004e4444d210 */ /* 0x004fc80007fde0ff */
        /* <DEDUP_REMOVED lines=22> */
[----:B------:R-:W3:Y:S01]  /*9d30*/  @!P3 LDG.E.U8 R15, desc[UR14][R28.64+0x11] ;  /* 0x0000110e1c0fb981 */ /* 0x000ee2000c1e1100 */
[----:B------:R-:W-:-:S13]  /*9d40*/  ISETP.LT.OR P5, PT, R32, 0x19, !P4 ;  /* 0x000000192000780c */ /* 0x000fda00067a1670 */
[----:B-1----:R-:W1:Y:S01]  /*9d50*/  @!P5 LDC.64 R68, c[0x0][0x5c0] ;  /* 0x00017000ff44db82 */ /* 0x002e620000000a00 */
[----:B------:R-:W-:Y:S02]  /*9d60*/  @!P5 IMAD.MOV.U32 R66, RZ, RZ, R26 ;  /* 0x000000ffff42d224 */ /* 0x000fe400078e001a */
[----:B--2---:R-:W-:Y:S02]  /*9d70*/  @!P5 IMAD.MOV.U32 R67, RZ, RZ, R38 ;  /* 0x000000ffff43d224 */ /* 0x004fe400078e0026 */
        /* <DEDUP_REMOVED lines=50> */
[----:B------:R-:W-:-:S13]  /*a0a0*/  ISETP.LT.OR P5, PT, R32, 0x21, !P2 ;  /* 0x000000212000780c */ /* 0x000fda00057a1670 */
[----:B-1----:R-:W1:Y:S01]  /*a0b0*/  @!P5 LDC.64 R66, c[0x0][0x5c0] ;  /* 0x00017000ff42db82 */ /* 0x002e620000000a00 */
        /* <DEDUP_REMOVED lines=9> */
[----:B-1----:R-:W-:-:S05]  /*a150*/  @!P5 IADD3 R66, P6, R26, R66, RZ ;  /* 0x000000421a42d210 */ /* 0x002fca0007fde0ff */
[----:B------:R-:W-:Y:S01]  /*a160*/  @!P5 IMAD.X R67, R38, 0x1, R67, P6 ;  /* 0x000000012643d824 */ /* 0x000fe200030e0643 */
[----:B---3--:R-:W-:-:S04]  /*a170*/  LOP3.LUT R15, R15, 0xff, RZ, 0xc0, !PT ;  /* 0x000000ff0f0f7812 */ /* 0x008fc800078ec0ff */
[----:B------:R-:W-:-:S05]  /*a180*/  F2FP.F16.E4M3.UNPACK_B R15, R15 ;  /* 0x0000000fff0f723e */ /* 0x000fca00020006ff */
[----:B------:R-:W-:-:S05]  /*a190*/  HADD2.F32 R15, -RZ, R15.H0_H0 ;  /* 0x2000000fff0f7230 */ /* 0x000fca0000004100 */
[----:B------:R-:W-:-:S04]  /*a1a0*/  FMUL R68, R15, R6 ;  /* 0x000000060f447220 */ /* 0x000fc80000400000 */
[----:B------:R-:W-:-:S05]  /*a1b0*/  FFMA R68, R161, R5, R68 ;  /* 0x00000005a1447223 */ /* 0x000fca0000000044 */
[----:B--2---:R-:W-:-:S05]  /*a1c0*/  F2FP.SATFINITE.E4M3.F32.PACK_AB_MERGE_C R39, RZ, R68, RZ ;  /* 0x00000044ff27723e */ /* 0x004fca00048070ff */
[----:B------:R1:W-:Y:S01]  /*a1d0*/  @!P5 STG.E.U8 desc[UR14][R66.64+0x20], R39 ;  /* 0x000020274200d986 */ /* 0x0003e2000c10110e */
[----:B------:R-:W-:Y:S02]  /*a1e0*/  ISETP.LT.OR P5, PT, R32, 0x22, !P2 ;  /* 0x000000222000780c */ /* 0x000fe400057a1670 */
[----:B------:R-:W-:-:S11]  /*a1f0*/  PRMT R15, RZ, 0x7610, R15 ;  /* 0x00007610ff0f7816 */ /* 0x000fd6000000000f */
[----:B------:R-:W2:Y:S01]  /*a200*/  @!P5 LDG.E.U8 R15, desc[UR14][R30.64+0x21] ;  /* 0x0000210e1e0fd981 */ /* 0x000ea2000c1e1100 */
[----:B------:R-:W3:Y:S01]  /*a210*/  @!P5 LDC.64 R68, c[0x0][0x5c0] ;  /* 0x00017000ff44db82 */ /* 0x000ee20000000a00 */
[----:B------:R-:W-:Y:S02]  /*a220*/  LOP3.LUT P1, RZ, R4, 0x200000, RZ, 0xc0, !PT ;  /* 0x0020000004ff7812 */ /* 0x000fe4000782c0ff */
[----:B---3--:R-:W-:-:S05]  /*a230*/  @!P5 IADD3 R68, P6, R26, R68, RZ ;  /* 0x000000441a44d210 */ /* 0x008fca0007fde0ff */
        /* <DEDUP_REMOVED lines=51> */
[----:B------:R-:W-:Y:S01]  /*a570*/  FFMA R70, R155, R5, R70 ;  /* 0x000000059b467223 */ /* 0x000fe20000000046 */
[----:B------:R-:W-:-:S04]  /*a580*/  PRMT R15, RZ, 0x7610, R15 ;  /* 0x00007610ff0f7816 */ /* 0x000fc8000000000f */
[----:B-1----:R-:W-:-:S05]  /*a590*/  F2FP.SATFINITE.E4M3.F32.PACK_AB_MERGE_C R39, RZ, R70, RZ ;  /* 0x00000046ff27723e */ /* 0x002fca00048070ff */
        /* <DEDUP_REMOVED lines=12> */
[----:B------:R-:W-:Y:S02]  /*a660*/  LOP3.LUT P6, RZ, R4, 0x4000, RZ, 0xc0, !PT ;  /* 0x0000400004ff7812 */ /* 0x000fe400078cc0ff */
[----:B---3--:R-:W-:-:S04]  /*a670*/  LOP3.LUT R15, R15, 0xff, RZ, 0xc0, !PT ;  /* 0x000000ff0f0f7812 */ /* 0x008fc800078ec0ff */
[----:B------:R-:W-:-:S05]  /*a680*/  F2FP.F16.E4M3.UNPACK_B R15, R15 ;  /* 0x0000000fff0f723e */ /* 0x000fca00020006ff */
[----:B------:R-:W-:-:S05]  /*a690*/  HADD2.F32 R15, -RZ, R15.H0_H0 ;  /* 0x2000000fff0f7230 */ /* 0x000fca0000004100 */
[----:B------:R-:W-:-:S04]  /*a6a0*/  FMUL R30, R15, R6 ;  /* 0x000000060f1e7220 */ /* 0x000fc80000400000 */
[----:B------:R-:W-:Y:S01]  /*a6b0*/  FFMA R30, R151, R5, R30 ;  /* 0x00000005971e7223 */ /* 0x000fe2000000001e */
[----:B------:R-:W-:-:S04]  /*a6c0*/  PRMT R15, RZ, 0x7610, R15 ;  /* 0x00007610ff0f7816 */ /* 0x000fc8000000000f */
[----:B-1----:R-:W-:-:S05]  /*a6d0*/  F2FP.SATFINITE.E4M3.F32.PACK_AB_MERGE_C R39, RZ, R30, RZ ;  /* 0x0000001eff27723e */ /* 0x002fca00048070ff */
        /* <DEDUP_REMOVED lines=18> */
[----:B------:R-:W-:Y:S01]  /*a800*/  FFMA R30, R147, R5, R30 ;  /* 0x00000005931e7223 */ /* 0x000fe2000000001e */
[----:B------:R-:W-:-:S04]  /*a810*/  PRMT R15, RZ, 0x7610, R15 ;  /* 0x00007610ff0f7816 */ /* 0x000fc8000000000f */
[----:B------:R-:W-:-:S05]  /*a820*/  F2FP.SATFINITE.E4M3.F32.PACK_AB_MERGE_C R35, RZ, R30, RZ ;  /* 0x0000001eff23723e */ /* 0x000fca00048070ff */
[----:B------:R3:W-:Y:S04]  /*a830*/  @!P5 STG.E.U8 desc[UR14][R54.64+0x21], R35 ;  /* 0x000021233600d986 */ /* 0x0007e8000c10110e */
[----:B------:R-:W4:Y:S01]  /*a840*/  @!P2 LDG.E.U8 R15, desc[UR14][R40.64+0x20] ;  /* 0x0000200e280fa981 */ /* 0x000f22000c1e1100 */
[----:B------:R-:W-:Y:S02]  /*a850*/  LOP3.LUT P3, RZ, R180, 0x400, RZ, 0xc0, !PT ;  /* 0x00000400b4ff7812 */ /* 0x000fe4000786c0ff */
[----:B-1----:R-:W-:-:S05]  /*a860*/  @!P2 IADD3 R30, P5, R185, R62, RZ ;  /* 0x0000003eb91ea210 */ /* 0x002fca0007fbe0ff */
[----:B--2---:R-:W-:-:S06]  /*a870*/  @!P2 IMAD.X R31, R178, 0x1, R63, P5 ;  /* 0x00000001b21fa824 */ /* 0x004fcc00028e063f */
[----:B---3--:R-:W1:Y:S01]  /*a880*/  @!P3 LDC.64 R54, c[0x0][0x5c0] ;  /* 0x00017000ff36bb82 */ /* 0x008e620000000a00 */
[----:B----4-:R-:W-:-:S04]  /*a890*/  LOP3.LUT R15, R15, 0xff, RZ, 0xc0, !PT ;  /* 0x000000ff0f0f7812 */ /* 0x010fc800078ec0ff */
        /* <DEDUP_REMOVED lines=9> */
[----:B-1----:R-:W-:-:S05]  /*a930*/  @!P3 IADD3 R172, P5, R172, R54, RZ ;  /* 0x00000036acacb210 */ /* 0x002fca0007fbe0ff */
[----:B------:R-:W-:Y:S01]  /*a940*/  @!P3 IMAD.X R173, R145, 0x1, R55, P5 ;  /* 0x0000000191adb824 */ /* 0x000fe200028e0637 */
[----:B---3--:R-:W-:-:S04]  /*a950*/  LOP3.LUT R15, R15, 0xff, RZ, 0xc0, !PT ;  /* 0x000000ff0f0f7812 */ /* 0x008fc800078ec0ff */
[----:B------:R-:W-:-:S05]  /*a960*/  F2FP.F16.E4M3.UNPACK_B R15, R15 ;  /* 0x0000000fff0f723e */ /* 0x000fca00020006ff */
[----:B------:R-:W-:-:S05]  /*a970*/  HADD2.F32 R15, -RZ, R15.H0_H0 ;  /* 0x2000000fff0f7230 */ /* 0x000fca0000004100 */
[----:B------:R-:W-:-:S04]  /*a980*/  FMUL R15, R15, R6 ;  /* 0x000000060f0f7220 */ /* 0x000fc80000400000 */
[----:B------:R-:W-:-:S05]  /*a990*/  FFMA R15, R142, R5, R15 ;  /* 0x000000058e0f7223 */ /* 0x000fca000000000f */
[----:B--2---:R-:W-:Y:S02]  /*a9a0*/  F2FP.SATFINITE.E4M3.F32.PACK_AB_MERGE_C R31, RZ, R15, RZ ;  /* 0x0000000fff1f723e */ /* 0x004fe400048070ff */
        /* <DEDUP_REMOVED lines=13> */
[----:B------:R-:W-:-:S13]  /*aa80*/  LOP3.LUT P3, RZ, R4, 0x2000000, RZ, 0xc0, !PT ;  /* 0x0200000004ff7812 */ /* 0x000fda000786c0ff */
[----:B------:R-:W3:Y:S01]  /*aa90*/  @!P3 LDC.64 R54, c[0x0][0x5c0] ;  /* 0x00017000ff36bb82 */ /* 0x000ee20000000a00 */
        /* <DEDUP_REMOVED lines=10> */
[----:B---3--:R-:W-:-:S05]  /*ab40*/  @!P3 IADD3 R140, P5, R140, R54, RZ ;  /* 0x000000368c8cb210 */ /* 0x008fca0007fbe0ff */
[----:B------:R-:W-:-:S06]  /*ab50*/  @!P3 IMAD.X R141, R137, 0x1, R55, P5 ;  /* 0x00000001898db824 */ /* 0x000fcc00028e0637 */
        /* <DEDUP_REMOVED lines=44> */
[----:B------:R-:W-:Y:S02]  /*ae20*/  @!P1 IMAD.X R75, R73, 0x1, R35, P2 ;  /* 0x00000001494b9824 */ /* 0x000fe400010e0623 */
[----:B------:R-:W1:Y:S02]  /*ae30*/  @!P0 LDC.64 R34, c[0x0][0x5c0] ;  /* 0x00017000ff228b82 */ /* 0x000e640000000a00 */
        /* <DEDUP_REMOVED lines=33> */
[----:B-1----:R-:W-:Y:S02]  /*b050*/  @!P1 IADD3 R30, P0, P2, R26, R30, R12 ;  /* 0x0000001e1a1e9210 */ /* 0x002fe40007a1e00c */
[----:B------:R-:W-:Y:S02]  /*b060*/  ISETP.GE.AND P6, PT, R33, 0x109, PT ;  /* 0x000001092100780c */ /* 0x000fe40003fc6270 */
[----:B------:R-:W-:Y:S02]  /*b070*/  @!P1 IADD3.X R31, R38, R31, R9, P0, P2 ;  /* 0x0000001f261f9210 */ /* 0x000fe400007e4409 */
[----:B------:R-:W-:-:S13]  /*b080*/  ISETP.LT.OR P0, PT, R32, 0x29, !P6 ;  /* 0x000000292000780c */ /* 0x000fda0007701670 */
[----:B------:R-:W1:Y:S01]  /*b090*/  @!P0 LDC.64 R40, c[0x0][0x5c0] ;  /* 0x00017000ff288b82 */ /* 0x000e620000000a00 */
        /* <DEDUP_REMOVED lines=8> */
[----:B------:R-:W3:Y:S01]  /*b120*/  @!P0 LDG.E.U8 R15, desc[UR14][R56.64+0x28] ;  /* 0x0000280e380f8981 */ /* 0x000ee2000c1e1100 */
[----:B------:R-:W-:Y:S02]  /*b130*/  @!P0 IADD3 R35, P1, P2, R11, R26, R12 ;  /* 0x0000001a0b238210 */ /* 0x000fe40007a3e00c */
[----:B------:R-:W-:Y:S02]  /*b140*/  ISETP.LT.OR P3, PT, R32, 0x2a, !P6 ;  /* 0x0000002a2000780c */ /* 0x000fe40007761670 */
[----:B------:R-:W-:Y:S02]  /*b150*/  @!P0 IADD3.X R16, R8, R38, R9, P1, P2 ;  /* 0x0000002608108210 */ /* 0x000fe40000fe4409 */
[----:B-1----:R-:W-:-:S05]  /*b160*/  @!P0 IADD3 R34, P1, R35, R40, RZ ;  /* 0x0000002823228210 */ /* 0x002fca0007f3e0ff */
[----:B------:R-:W-:-:S04]  /*b170*/  @!P0 IMAD.X R35, R16, 0x1, R41, P1 ;  /* 0x0000000110238824 */ /* 0x000fc800008e0629 */
[----:B--2---:R-:W1:Y:S01]  /*b180*/  @!P3 LDC.64 R36, c[0x0][0x5c0] ;  /* 0x00017000ff24bb82 */ /* 0x004e620000000a00 */
        /* <DEDUP_REMOVED lines=9> */
[----:B------:R-:W-:-:S13]  /*b220*/  ISETP.LT.OR P0, PT, R32, 0x21, !P4 ;  /* 0x000000212000780c */ /* 0x000fda0006701670 */
[----:B------:R-:W4:Y:S01]  /*b230*/  @!P0 LDC.64 R40, c[0x0][0x5c0] ;  /* 0x00017000ff288b82 */ /* 0x000f220000000a00 */
[----:B---3--:R-:W-:-:S04]  /*b240*/  LOP3.LUT R15, R15, 0xff, RZ, 0xc0, !PT ;  /* 0x000000ff0f0f7812 */ /* 0x008fc800078ec0ff */
[----:B------:R-:W-:-:S05]  /*b250*/  F2FP.F16.E4M3.UNPACK_B R15, R15 ;  /* 0x0000000fff0f723e */ /* 0x000fca00020006ff */
[----:B------:R-:W-:-:S05]  /*b260*/  HADD2.F32 R15, -RZ, R15.H0_H0 ;  /* 0x2000000fff0f7230 */ /* 0x000fca0000004100 */
[----:B------:R-:W-:Y:S01]  /*b270*/  FMUL R16, R15, R6 ;  /* 0x000000060f107220 */ /* 0x000fe20000400000 */
[----:B------:R-:W-:-:S04]  /*b280*/  @!P3 IADD3 R15, P1, P2, R11, R26, R12 ;  /* 0x0000001a0b0fb210 */ /* 0x000fc80007a3e00c */
[----:B------:R-:W-:Y:S01]  /*b290*/  @!P3 IADD3.X R22, R8, R38, R9, P1, P2 ;  /* 0x000000260816b210 */ /* 0x000fe20000fe4409 */
[----:B------:R-:W-:Y:S01]  /*b2a0*/  FFMA R16, R121, R5, R16 ;  /* 0x0000000579107223 */ /* 0x000fe20000000010 */
[----:B-1----:R-:W-:Y:S02]  /*b2b0*/  @!P3 IADD3 R30, P1, R15, R36, RZ ;  /* 0x000000240f1eb210 */ /* 0x002fe40007f3e0ff */
[----:B------:R-:W-:-:S03]  /*b2c0*/  PRMT R15, RZ, 0x7610, R15 ;  /* 0x00007610ff0f7816 */ /* 0x000fc6000000000f */
[----:B--2---:R-:W-:Y:S01]  /*b2d0*/  @!P3 IMAD.X R31, R22, 0x1, R37, P1 ;  /* 0x00000001161fb824 */ /* 0x004fe200008e0625 */
[----:B------:R-:W-:-:S05]  /*b2e0*/  F2FP.SATFINITE.E4M3.F32.PACK_AB_MERGE_C R37, RZ, R16, RZ ;  /* 0x00000010ff25723e */ /* 0x000fca00048070ff */
[----:B------:R1:W-:Y:S04]  /*b2f0*/  @!P3 STG.E.U8 desc[UR14][R30.64+0x29], R37 ;  /* 0x000029251e00b986 */ /* 0x0003e8000c10110e */
[----:B------:R-:W2:Y:S01]  /*b300*/  @!P0 LDG.E.U8 R15, desc[UR14][R58.64+0x20] ;  /* 0x0000200e3a0f8981 */ /* 0x000ea2000c1e1100 */
[----:B------:R-:W-:Y:S01]  /*b310*/  ISETP.LT.OR P1, PT, R32, 0x22, !P4 ;  /* 0x000000222000780c */ /* 0x000fe20006721670 */
[----:B-1----:R-:W-:Y:S02]  /*b320*/  @!P0 IMAD.MOV.U32 R30, RZ, RZ, R26 ;  /* 0x000000ffff1e8224 */ /* 0x002fe400078e001a */
[----:B------:R-:W-:Y:S02]  /*b330*/  @!P0 IMAD.MOV.U32 R31, RZ, RZ, R38 ;  /* 0x000000ffff1f8224 */ /* 0x000fe400078e0026 */
[----:B------:R-:W-:-:S04]  /*b340*/  @!P0 IMAD.WIDE.U32 R34, R24, 0x180, R30 ;  /* 0x0000018018228825 */ /* 0x000fc800078e001e */
[----:B------:R-:W-:Y:S01]  /*b350*/  @!P0 IMAD R16, R25, 0x180, RZ ;  /* 0x0000018019108824 */ /* 0x000fe200078e02ff */
[----:B----4-:R-:W-:-:S04]  /*b360*/  @!P0 IADD3 R30, P2, R34, R40, RZ ;  /* 0x00000028221e8210 */ /* 0x010fc80007f5e0ff */
[----:B------:R-:W-:Y:S02]  /*b370*/  @!P0 IADD3.X R31, R41, R35, R16, P2, !PT ;  /* 0x00000023291f8210 */ /* 0x000fe400017fe410 */
[----:B------:R-:W1:Y:S01]  /*b380*/  @!P1 LDC.64 R40, c[0x0][0x5c0] ;  /* 0x00017000ff289b82 */ /* 0x000e620000000a00 */
        /* <DEDUP_REMOVED lines=9> */
[----:B------:R-:W-:Y:S01]  /*b420*/  ISETP.GE.AND P6, PT, R33, 0x189, PT ;  /* 0x000001892100780c */ /* 0x000fe20003fc6270 */
[----:B--2---:R-:W-:Y:S02]  /*b430*/  @!P1 IMAD.MOV.U32 R30, RZ, RZ, R26 ;  /* 0x000000ffff1e9224 */ /* 0x004fe400078e001a */
[----:B------:R-:W-:Y:S01]  /*b440*/  @!P1 IMAD.MOV.U32 R31, RZ, RZ, R38 ;  /* 0x000000ffff1f9224 */ /* 0x000fe200078e0026 */
[----:B------:R-:W-:Y:S01]  /*b450*/  ISETP.LT.OR P0, PT, R32, 0x21, !P6 ;  /* 0x000000212000780c */ /* 0x000fe20007701670 */
[----:B------:R-:W-:-:S03]  /*b460*/  @!P1 IMAD.WIDE.U32 R34, R24, 0x180, R30 ;  /* 0x0000018018229825 */ /* 0x000fc600078e001e */
[----:B-1----:R-:W-:-:S09]  /*b470*/  @!P1 IADD3 R22, P2, R34, R40, RZ ;  /* 0x0000002822169210 */ /* 0x002fd20007f5e0ff */
[----:B------:R-:W1:Y:S01]  /*b480*/  @!P0 LDC.64 R36, c[0x0][0x5c0] ;  /* 0x00017000ff248b82 */ /* 0x000e620000000a00 */
[----:B---3--:R-:W-:-:S04]  /*b490*/  LOP3.LUT R15, R15, 0xff, RZ, 0xc0, !PT ;  /* 0x000000ff0f0f7812 */ /* 0x008fc800078ec0ff */
[----:B------:R-:W-:-:S05]  /*b4a0*/  F2FP.F16.E4M3.UNPACK_B R15, R15 ;  /* 0x0000000fff0f723e */ /* 0x000fca00020006ff */
[----:B------:R-:W-:-:S05]  /*b4b0*/  HADD2.F32 R15, -RZ, R15.H0_H0 ;  /* 0x2000000fff0f7230 */ /* 0x000fca0000004100 */
[----:B------:R-:W-:Y:S01]  /*b4c0*/  FMUL R16, R15, R6 ;  /* 0x000000060f107220 */ /* 0x000fe20000400000 */
[----:B------:R-:W-:-:S03]  /*b4d0*/  @!P1 IMAD R15, R25, 0x180, RZ ;  /* 0x00000180190f9824 */ /* 0x000fc600078e02ff */
[----:B------:R-:W-:Y:S02]  /*b4e0*/  FFMA R16, R23, R5, R16 ;  /* 0x0000000517107223 */ /* 0x000fe40000000010 */
[--C-:B------:R-:W-:Y:S02]  /*b4f0*/  @!P1 IADD3.X R23, R41, R35, R15.reuse, P2, !PT ;  /* 0x0000002329179210 */ /* 0x100fe400017fe40f */
[----:B------:R-:W-:Y:S02]  /*b500*/  PRMT R15, RZ, 0x7610, R15 ;  /* 0x00007610ff0f7816 */ /* 0x000fe4000000000f */
[----:B------:R-:W-:-:S05]  /*b510*/  F2FP.SATFINITE.E4M3.F32.PACK_AB_MERGE_C R33, RZ, R16, RZ ;  /* 0x00000010ff21723e */ /* 0x000fca00048070ff */
[----:B------:R2:W-:Y:S04]  /*b520*/  @!P1 STG.E.U8 desc[UR14][R22.64+0x21], R33 ;  /* 0x0000212116009986 */ /* 0x0005e8000c10110e */
[----:B------:R-:W3:Y:S01]  /*b530*/  @!P0 LDG.E.U8 R15, desc[UR14][R28.64+0x20] ;  /* 0x0000200e1c0f8981 */ /* 0x000ee2000c1e1100 */
[----:B------:R-:W-:Y:S01]  /*b540*/  @!P0 IMAD R35, R25, 0x180, RZ ;  /* 0x0000018019238824 */ /* 0x000fe200078e02ff */
[----:B------:R-:W-:Y:S01]  /*b550*/  ISETP.LT.OR P1, PT, R32, 0x22, !P6 ;  /* 0x000000222000780c */ /* 0x000fe20007721670 */
[----:B--2---:R-:W-:Y:S02]  /*b560*/  @!P0 IMAD.MOV.U32 R22, RZ, RZ, R26 ;  /* 0x000000ffff168224 */ /* 0x004fe400078e001a */
[----:B------:R-:W-:Y:S02]  /*b570*/  @!P0 IMAD.MOV.U32 R23, RZ, RZ, R38 ;  /* 0x000000ffff178224 */ /* 0x000fe400078e0026 */
[----:B------:R-:W-:-:S04]  /*b580*/  @!P0 IMAD.WIDE.U32 R30, R24, 0x180, R22 ;  /* 0x00000180181e8825 */ /* 0x000fc800078e0016 */
[----:B------:R-:W-:Y:S01]  /*b590*/  @!P0 IMAD.IADD R35, R31, 0x1, R35 ;  /* 0x000000011f238824 */ /* 0x000fe200078e0223 */
[----:B-1----:R-:W-:-:S04]  /*b5a0*/  @!P0 IADD3 R30, P2, P3, R30, R36, R11 ;  /* 0x000000241e1e8210 */ /* 0x002fc80007b5e00b */
[----:B------:R-:W-:Y:S02]  /*b5b0*/  @!P0 IADD3.X R31, R35, R37, R8, P2, P3 ;  /* 0x00000025231f8210 */ /* 0x000fe400017e6408 */
[----:B------:R-:W1:Y:S01]  /*b5c0*/  @!P1 LDC.64 R34, c[0x0][0x5c0] ;  /* 0x00017000ff229b82 */ /* 0x000e620000000a00 */
        /* <DEDUP_REMOVED lines=9> */
[----:B------:R-:W-:Y:S02]  /*b660*/  @!P1 IMAD.MOV.U32 R22, RZ, RZ, R26 ;  /* 0x000000ffff169224 */ /* 0x000fe400078e001a */
[----:B------:R-:W-:Y:S02]  /*b670*/  @!P1 IMAD.MOV.U32 R23, RZ, RZ, R38 ;  /* 0x000000ffff179224 */ /* 0x000fe400078e0026 */
[----:B------:R-:W-:Y:S02]  /*b680*/  @!P1 IMAD R33, R25, 0x180, RZ ;  /* 0x0000018019219824 */ /* 0x000fe400078e02ff */
[----:B------:R-:W-:Y:S01]  /*b690*/  @!P1 IMAD.WIDE.U32 R22, R24, 0x180, R22 ;  /* 0x0000018018169825 */ /* 0x000fe200078e0016 */
[----:B------:R-:W-:-:S03]  /*b6a0*/  ISETP.LT.OR P0, PT, R32, 0x29, !P4 ;  /* 0x000000292000780c */ /* 0x000fc60006701670 */
[----:B------:R-:W-:Y:S01]  /*b6b0*/  @!P1 IMAD.IADD R33, R23, 0x1, R33 ;  /* 0x0000000117219824 */ /* 0x000fe200078e0221 */
[----:B-1----:R-:W-:-:S04]  /*b6c0*/  @!P1 IADD3 R22, P2, P3, R22, R34, R11 ;  /* 0x0000002216169210 */ /* 0x002fc80007b5e00b */
[----:B------:R-:W-:-:S05]  /*b6d0*/  @!P1 IADD3.X R23, R33, R35, R8, P2, P3 ;  /* 0x0000002321179210 */ /* 0x000fca00017e6408 */
        /* <DEDUP_REMOVED lines=10> */
[----:B--2---:R-:W-:Y:S02]  /*b780*/  @!P0 IMAD.MOV.U32 R22, RZ, RZ, R26 ;  /* 0x000000ffff168224 */ /* 0x004fe400078e001a */
[----:B------:R-:W-:Y:S02]  /*b790*/  @!P0 IMAD.MOV.U32 R23, RZ, RZ, R38 ;  /* 0x000000ffff178224 */ /* 0x000fe400078e0026 */
[----:B------:R-:W-:Y:S01]  /*b7a0*/  @!P0 IMAD.WIDE.U32 R30, R24, 0x180, R22 ;  /* 0x00000180181e8825 */ /* 0x000fe200078e0016 */
[----:B------:R-:W-:-:S03]  /*b7b0*/  ISETP.LT.OR P4, PT, R32, 0x2a, !P4 ;  /* 0x0000002a2000780c */ /* 0x000fc60006781670 */
[----:B------:R-:W-:Y:S01]  /*b7c0*/  @!P0 IMAD R16, R25, 0x180, RZ ;  /* 0x0000018019108824 */ /* 0x000fe200078e02ff */
[----:B---3--:R-:W-:-:S04]  /*b7d0*/  LOP3.LUT R15, R15, 0xff, RZ, 0xc0, !PT ;  /* 0x000000ff0f0f7812 */ /* 0x008fc800078ec0ff */
[----:B------:R-:W-:-:S05]  /*b7e0*/  F2FP.F16.E4M3.UNPACK_B R15, R15 ;  /* 0x0000000fff0f723e */ /* 0x000fca00020006ff */
[----:B------:R-:W-:-:S05]  /*b7f0*/  HADD2.F32 R15, -RZ, R15.H0_H0 ;  /* 0x2000000fff0f7230 */ /* 0x000fca0000004100 */
[----:B------:R-:W-:-:S04]  /*b800*/  FMUL R15, R15, R6 ;  /* 0x000000060f0f7220 */ /* 0x000fc80000400000 */
[----:B------:R-:W-:Y:S01]  /*b810*/  FFMA R15, R20, R5, R15 ;  /* 0x00000005140f7223 */ /* 0x000fe2000000000f */
[----:B-1----:R-:W-:-:S04]  /*b820*/  @!P0 IADD3 R20, P1, R30, R34, RZ ;  /* 0x000000221e148210 */ /* 0x002fc80007f3e0ff */
[----:B------:R-:W-:Y:S02]  /*b830*/  @!P0 IADD3.X R21, R35, R31, R16, P1, !PT ;  /* 0x0000001f23158210 */ /* 0x000fe40000ffe410 */
[----:B------:R-:W-:Y:S01]  /*b840*/  F2FP.SATFINITE.E4M3.F32.PACK_AB_MERGE_C R31, RZ, R15, RZ ;  /* 0x0000000fff1f723e */ /* 0x000fe200048070ff */
[----:B------:R-:W1:Y:S01]  /*b850*/  @!P4 LDC.64 R34, c[0x0][0x5c0] ;  /* 0x00017000ff22cb82 */ /* 0x000e620000000a00 */
[----:B------:R-:W-:-:S03]  /*b860*/  PRMT R15, RZ, 0x7610, R15 ;  /* 0x00007610ff0f7816 */ /* 0x000fc6000000000f */
[----:B------:R2:W-:Y:S04]  /*b870*/  @!P0 STG.E.U8 desc[UR14][R20.64+0x28], R31 ;  /* 0x0000281f14008986 */ /* 0x0005e8000c10110e */
[----:B------:R-:W3:Y:S01]  /*b880*/  @!P4 LDG.E.U8 R15, desc[UR14][R58.64+0x29] ;  /* 0x0000290e3a0fc981 */ /* 0x000ee2000c1e1100 */
[----:B------:R-:W-:Y:S01]  /*b890*/  ISETP.LT.OR P0, PT, R32, 0x29, !P6 ;  /* 0x000000292000780c */ /* 0x000fe20007701670 */
[----:B--2---:R-:W-:Y:S02]  /*b8a0*/  @!P4 IMAD.MOV.U32 R20, RZ, RZ, R26 ;  /* 0x000000ffff14c224 */ /* 0x004fe400078e001a */
[----:B------:R-:W-:Y:S02]  /*b8b0*/  @!P4 IMAD.MOV.U32 R21, RZ, RZ, R38 ;  /* 0x000000ffff15c224 */ /* 0x000fe400078e0026 */
[----:B------:R-:W-:-:S03]  /*b8c0*/  @!P4 IMAD.WIDE.U32 R22, R24, 0x180, R20 ;  /* 0x000001801816c825 */ /* 0x000fc600078e0014 */
[----:B-1----:R-:W-:Y:S02]  /*b8d0*/  @!P4 IADD3 R18, P1, R22, R34, RZ ;  /* 0x000000221612c210 */ /* 0x002fe40007f3e0ff */
[----:B---3--:R-:W-:-:S04]  /*b8e0*/  LOP3.LUT R15, R15, 0xff, RZ, 0xc0, !PT ;  /* 0x000000ff0f0f7812 */ /* 0x008fc800078ec0ff */
[----:B------:R-:W-:-:S05]  /*b8f0*/  F2FP.F16.E4M3.UNPACK_B R15, R15 ;  /* 0x0000000fff0f723e */ /* 0x000fca00020006ff */
[----:B------:R-:W-:-:S05]  /*b900*/  HADD2.F32 R15, -RZ, R15.H0_H0 ;  /* 0x2000000fff0f7230 */ /* 0x000fca0000004100 */
[----:B------:R-:W-:Y:S01]  /*b910*/  FMUL R16, R15, R6 ;  /* 0x000000060f107220 */ /* 0x000fe20000400000 */
[----:B------:R-:W-:-:S03]  /*b920*/  @!P4 IMAD R15, R25, 0x180, RZ ;  /* 0x00000180190fc824 */ /* 0x000fc600078e02ff */
[----:B------:R-:W-:Y:S02]  /*b930*/  FFMA R16, R19, R5, R16 ;  /* 0x0000000513107223 */ /* 0x000fe40000000010 */
[--C-:B------:R-:W-:Y:S02]  /*b940*/  @!P4 IADD3.X R19, R35, R23, R15.reuse, P1, !PT ;  /* 0x000000172313c210 */ /* 0x100fe40000ffe40f */
[----:B------:R-:W-:Y:S01]  /*b950*/  PRMT R15, RZ, 0x7610, R15 ;  /* 0x00007610ff0f7816 */ /* 0x000fe2000000000f */
[----:B------:R-:W1:Y:S01]  /*b960*/  @!P0 LDC.64 R34, c[0x0][0x5c0] ;  /* 0x00017000ff228b82 */ /* 0x000e620000000a00 */
[----:B------:R-:W-:-:S05]  /*b970*/  F2FP.SATFINITE.E4M3.F32.PACK_AB_MERGE_C R23, RZ, R16, RZ ;  /* 0x00000010ff17723e */ /* 0x000fca00048070ff */
[----:B------:R2:W-:Y:S04]  /*b980*/  @!P4 STG.E.U8 desc[UR14][R18.64+0x29], R23 ;  /* 0x000029171200c986 */ /* 0x0005e8000c10110e */
[----:B------:R-:W3:Y:S01]  /*b990*/  @!P0 LDG.E.U8 R15, desc[UR14][R28.64+0x28] ;  /* 0x0000280e1c0f8981 */ /* 0x000ee2000c1e1100 */
[----:B------:R-:W-:Y:S02]  /*b9a0*/  @!P0 IMAD R31, R25, 0x180, RZ ;  /* 0x00000180191f8824 */ /* 0x000fe400078e02ff */
[----:B--2---:R-:W-:Y:S02]  /*b9b0*/  @!P0 IMAD.MOV.U32 R18, RZ, RZ, R26 ;  /* 0x000000ffff128224 */ /* 0x004fe400078e001a */
[----:B------:R-:W-:Y:S02]  /*b9c0*/  @!P0 IMAD.MOV.U32 R19, RZ, RZ, R38 ;  /* 0x000000ffff138224 */ /* 0x000fe400078e0026 */
[----:B------:R-:W-:-:S04]  /*b9d0*/  @!P0 IMAD.WIDE.U32 R20, R24, 0x180, R18 ;  /* 0x0000018018148825 */ /* 0x000fc800078e0012 */
[----:B------:R-:W-:Y:S01]  /*b9e0*/  @!P0 IMAD.IADD R31, R21, 0x1, R31 ;  /* 0x00000001151f8824 */ /* 0x000fe200078e021f */
[----:B-1----:R-:W-:-:S04]  /*b9f0*/  @!P0 IADD3 R20, P1, P2, R20, R34, R11 ;  /* 0x0000002214148210 */ /* 0x002fc80007a3e00b */
[----:B------:R-:W-:Y:S01]  /*ba00*/  @!P0 IADD3.X R21, R31, R35, R8, P1, P2 ;  /* 0x000000231f158210 */ /* 0x000fe20000fe4408 */
[----:B------:R-:W-:Y:S01]  /*ba10*/  BSSY B1, `(.L_x_39) ;  /* 0x000000c000017945 */ /* 0x000fe20003800000 */
[----:B---3--:R-:W-:-:S04]  /*ba20*/  LOP3.LUT R15, R15, 0xff, RZ, 0xc0, !PT ;  /* 0x000000ff0f0f7812 */ /* 0x008fc800078ec0ff */
        /* <DEDUP_REMOVED lines=8> */
[----:B0-----:R-:W-:Y:S05]  /*bab0*/  @P0 BRA `(.L_x_40) ;  /* 0x0000000000040947 */ /* 0x001fea0003800000 */
[----:B------:R0:W5:Y:S02]  /*bac0*/  LDG.E.U8 R15, desc[UR14][R28.64+0x29] ;  /* 0x0000290e1c0f7981 */ /* 0x000164000c1e1100 */
.L_x_40:
[----:B------:R-:W-:Y:S05]  /*bad0*/  BSYNC B1 ;  /* 0x0000000000017941 */ /* 0x000fea0003800000 */
.L_x_39:
[----:B------:R-:W-:Y:S05]  /*bae0*/  @P0 BRA `(.L_x_41) ;  /* 0x0000004000d40947 */ /* 0x000fea0003800000 */
[----:B-----5:R-:W-:Y:S01]  /*baf0*/  LOP3.LUT R15, R15, 0xff, RZ, 0xc0, !PT ;  /* 0x000000ff0f0f7812 */ /* 0x020fe200078ec0ff */
[----:B------:R-:W-:Y:S01]  /*bb00*/  IMAD.MOV.U32 R27, RZ, RZ, R38 ;  /* 0x000000ffff1b7224 */ /* 0x000fe200078e0026 */
[----:B------:R-:W-:Y:S01]  /*bb10*/  ULDC.64 UR6, c[0x0][0x5c0] ;  /* 0x0001700000067ab9 */ /* 0x000fe20000000a00 */
[----:B------:R-:W-:Y:S01]  /*bb20*/  IMAD R25, R25, 0x180, RZ ;  /* 0x0000018019197824 */ /* 0x000fe200078e02ff */
[----:B------:R-:W-:Y:S01]  /*bb30*/  F2FP.F16.E4M3.UNPACK_B R15, R15 ;  /* 0x0000000fff0f723e */ /* 0x000fe200020006ff */
[----:B------:R-:W-:-:S04]  /*bb40*/  IMAD.WIDE.U32 R26, R24, 0x180, R26 ;  /* 0x00000180181a7825 */ /* 0x000fc800078e001a */
[----:B------:R-:W-:Y:S01]  /*bb50*/  HADD2.F32 R15, -RZ, R15.H0_H0 ;  /* 0x2000000fff0f7230 */ /* 0x000fe20000004100 */
[----:B------:R-:W-:Y:S01]  /*bb60*/  IADD3 R26, P0, P1, R26, UR6, R11 ;  /* 0x000000061a1a7c10 */ /* 0x000fe2000f91e00b */
[----:B------:R-:W-:-:S03]  /*bb70*/  IMAD.IADD R25, R27, 0x1, R25 ;  /* 0x000000011b197824 */ /* 0x000fc600078e0219 */
[----:B------:R-:W-:Y:S02]  /*bb80*/  FMUL R15, R15, R6 ;  /* 0x000000060f0f7220 */ /* 0x000fe40000400000 */
[----:B------:R-:W-:Y:S02]  /*bb90*/  IADD3.X R27, R25, UR7, R8, P0, P1 ;  /* 0x00000007191b7c10 */ /* 0x000fe400087e2408 */
[----:B------:R-:W-:-:S05]  /*bba0*/  FFMA R15, R14, R5, R15 ;  /* 0x000000050e0f7223 */ /* 0x000fca000000000f */
[----:B------:R-:W-:-:S05]  /*bbb0*/  F2FP.SATFINITE.E4M3.F32.PACK_AB_MERGE_C R15, RZ, R15, RZ ;  /* 0x0000000fff0f723e */ /* 0x000fca00048070ff */
[----:B------:R1:W-:Y:S01]  /*bbc0*/  STG.E.U8 desc[UR14][R26.64+0x29], R15 ;  /* 0x0000290f1a007986 */ /* 0x0003e2000c10110e */
[----:B------:R-:W-:Y:S05]  /*bbd0*/  BRA `(.L_x_41) ;  /* 0x0000004000987947 */ /* 0x000fea0003800000 */
.L_x_38:
[----:B------:R-:W-:Y:S01]  /*bbe0*/  ISETP.GE.AND P2, PT, R33, 0x9, PT ;  /* 0x000000092100780c */ /* 0x000fe20003f46270 */
[-C--:B------:R-:W-:Y:S01]  /*bbf0*/  FMUL R154, R154, R5.reuse ;  /* 0x000000059a9a7220 */ /* 0x080fe20000400000 */
[----:B------:R-:W-:Y:S01]  /*bc00*/  LOP3.LUT R180, R180, 0xfffffdff, RZ, 0xc0, !PT ;  /* 0xfffffdffb4b47812 */ /* 0x000fe200078ec0ff */
[-C--:B------:R-:W-:Y:S01]  /*bc10*/  FMUL R16, R16, R5.reuse ;  /* 0x0000000510107220 */ /* 0x080fe20000400000 */
[----:B------:R-:W-:Y:S01]  /*bc20*/  ISETP.LT.OR P5, PT, R32, 0x1, !P2 ;  /* 0x000000012000780c */ /* 0x000fe200057a1670 */
[-C--:B------:R-:W-:Y:S01]  /*bc30*/  FMUL R152, R152, R5.reuse ;  /* 0x0000000598987220 */ /* 0x080fe20000400000 */
[C---:B------:R-:W-:Y:S01]  /*bc40*/  ISETP.LT.OR P4, PT, R32.reuse, 0x2, !P2 ;  /* 0x000000022000780c */ /* 0x040fe20005781670 */
[-C--:B------:R-:W-:Y:S01]  /*bc50*/  FMUL R137, R137, R5.reuse ;  /* 0x0000000589897220 */ /* 0x080fe20000400000 */
[----:B------:R-:W-:Y:S01]  /*bc60*/  ISETP.LT.OR P3, PT, R32, 0x9, !P2 ;  /* 0x000000092000780c */ /* 0x000fe20005761670 */
[-C--:B------:R-:W-:Y:S01]  /*bc70*/  FMUL R196, R196, R5.reuse ;  /* 0x00000005c4c47220 */ /* 0x080fe20000400000 */
[----:B------:R-:W-:Y:S01]  /*bc80*/  F2FP.SATFINITE.E4M3.F32.PACK_AB_MERGE_C R69, RZ, R154, RZ ;  /* 0x0000009aff45723e */ /* 0x000fe200048070ff */
[-C--:B------:R-:W-:Y:S01]  /*bc90*/  FMUL R194, R194, R5.reuse ;  /* 0x00000005c2c27220 */ /* 0x080fe20000400000 */
[----:B------:R-:W-:Y:S01]  /*bca0*/  F2FP.SATFINITE.E4M3.F32.PACK_AB_MERGE_C R71, RZ, R16, RZ ;  /* 0x00000010ff47723e */ /* 0x000fe200048070ff */
[-C--:B------:R-:W-:Y:S01]  /*bcb0*/  FMUL R193, R193, R5.reuse ;  /* 0x00000005c1c17220 */ /* 0x080fe20000400000 */
[----:B------:R-:W-:Y:S01]  /*bcc0*/  @P2 LOP3.LUT R180, R180, 0x200, RZ, 0xfc, !PT ;  /* 0x00000200b4b42812 */ /* 0x000fe200078efcff */
[-C--:B------:R-:W-:Y:S01]  /*bcd0*/  FMUL R185, R185, R5.reuse ;  /* 0x00000005b9b97220 */ /* 0x080fe20000400000 */
[----:B------:R-:W-:Y:S01]  /*bce0*/  ISETP.LT.OR P2, PT, R32, 0xa, !P2 ;  /* 0x0000000a2000780c */ /* 0x000fe20005741670 */
[----:B------:R-:W0:Y:S01]  /*bcf0*/  @!P5 LDC.64 R34, c[0x0][0x5c0] ;  /* 0x00017000ff22db82 */ /* 0x000e220000000a00 */
[----:B------:R-:W-:Y:S01]  /*bd00*/  LOP3.LUT R180, R180, 0xffffff7f, RZ, 0xc0, !PT ;  /* 0xffffff7fb4b47812 */ /* 0x000fe200078ec0ff */
[-C--:B------:R-:W-:Y:S01]  /*bd10*/  FMUL R140, R140, R5.reuse ;  /* 0x000000058c8c7220 */ /* 0x080fe20000400000 */
[----:B------:R-:W-:Y:S01]  /*bd20*/  F2FP.SATFINITE.E4M3.F32.PACK_AB_MERGE_C R73, RZ, R152, RZ ;  /* 0x00000098ff49723e */ /* 0x000fe200048070ff */
[-C--:B------:R-:W-:Y:S01]  /*bd30*/  FMUL R178, R178, R5.reuse ;  /* 0x00000005b2b27220 */ /* 0x080fe20000400000 */
[----:B------:R-:W-:Y:S01]  /*bd40*/  @P5 LOP3.LUT R180, R180, 0x80, RZ, 0xfc, !PT ;  /* 0x00000080b4b45812 */ /* 0x000fe200078efcff */
[----:B------:R-:W-:Y:S01]  /*bd50*/  FMUL R172, R172, R5 ;  /* 0x00000005acac7220 */ /* 0x000fe20000400000 */
[----:B------:R-:W-:Y:S01]  /*bd60*/  F2FP.SATFINITE.E4M3.F32.PACK_AB_MERGE_C R137, RZ, R137, RZ ;  /* 0x00000089ff89723e */ /* 0x000fe200048070ff */
[----:B------:R-:W1:Y:S01]  /*bd70*/  @!P4 LDC.64 R28, c[0x0][0x5c0] ;  /* 0x00017000ff1ccb82 */ /* 0x000e620000000a00 */
[----:B------:R-:W-:Y:S01]  /*bd80*/  LOP3.LUT R180, R180, 0xffffffbf, RZ, 0xc0, !PT ;  /* 0xffffffbfb4b47812 */ /* 0x000fe200078ec0ff */
[----:B------:R-:W-:Y:S01]  /*bd90*/  FMUL R191, R191, R5 ;  /* 0x00000005bfbf7220 */ /* 0x000fe20000400000 */
[----:B------:R-:W-:Y:S01]  /*bda0*/  F2FP.SATFINITE.E4M3.F32.PACK_AB_MERGE_C R193, RZ, R193, RZ ;  /* 0x000000c1ffc1723e */ /* 0x000fe200048070ff */
[-C--:B------:R-:W-:Y:S01]  /*bdb0*/  FMUL R145, R145, R5.reuse ;  /* 0x0000000591917220 */ /* 0x080fe20000400000 */
[----:B------:R-:W-:Y:S01]  /*bdc0*/  @P4 LOP3.LUT R180, R180, 0x40, RZ, 0xfc, !PT ;  /* 0x00000040b4b44812 */ /* 0x000fe200078efcff */
[----:B------:R-:W-:Y:S01]  /*bdd0*/  FMUL R135, R135, R5 ;  /* 0x0000000587877220 */ /* 0x000fe20000400000 */
[----:B------:R-:W-:Y:S01]  /*bde0*/  F2FP.SATFINITE.E4M3.F32.PACK_AB_MERGE_C R185, RZ, R185, RZ ;  /* 0x000000b9ffb9723e */ /* 0x000fe200048070ff */
[----:B------:R-:W2:Y:S01]  /*bdf0*/  @!P3 LDC.64 R30, c[0x0][0x5c0] ;  /* 0x00017000ff1ebb82 */ /* 0x000ea20000000a00 */
[----:B------:R-:W-:Y:S01]  /*be00*/  LOP3.LUT R180, R180, 0xfff7ffff, RZ, 0xc0, !PT ;  /* 0xfff7ffffb4b47812 */ /* 0x000fe200078ec0ff */
[----:B------:R-:W-:Y:S01]  /*be10*/  FMUL R132, R132, R5 ;  /* 0x0000000584847220 */ /* 0x000fe20000400000 */
[----:B------:R-:W-:Y:S01]  /*be20*/  F2FP.SATFINITE.E4M3.F32.PACK_AB_MERGE_C R191, RZ, R191, RZ ;  /* 0x000000bfffbf723e */ /* 0x000fe200048070ff */
[-C--:B------:R-:W-:Y:S01]  /*be30*/  FMUL R128, R128, R5.reuse ;  /* 0x0000000580807220 */ /* 0x080fe20000400000 */
[----:B------:R-:W-:Y:S01]  /*be40*/  @P3 LOP3.LUT R180, R180, 0x80000, RZ, 0xfc, !PT ;  /* 0x00080000b4b43812 */ /* 0x000fe200078efcff */
[----:B------:R-:W-:Y:S01]  /*be50*/  FMUL R123, R123, R5 ;  /* 0x000000057b7b7220 */ /* 0x000fe20000400000 */
[----:B------:R-:W-:Y:S01]  /*be60*/  F2FP.SATFINITE.E4M3.F32.PACK_AB_MERGE_C R145, RZ, R145, RZ ;  /* 0x00000091ff91723e */ /* 0x000fe200048070ff */
[-C--:B------:R-:W-:Y:S01]  /*be70*/  FMUL R143, R143, R5.reuse ;  /* 0x000000058f8f7220 */ /* 0x080fe20000400000 */
[--C-:B0-----:R-:W-:Y:S01]  /*be80*/  @!P5 IADD3 R52, P0, P1, R26, R34, R11.reuse ;  /* 0x000000221a34d210 */ /* 0x101fe2000791e00b */
[-C--:B------:R-:W-:Y:S01]  /*be90*/  FMUL R187, R187, R5.reuse ;  /* 0x00000005bbbb7220 */ /* 0x080fe20000400000 */
[----:B------:R-:W-:Y:S01]  /*bea0*/  LOP3.LUT R180, R180, 0xfffbffff, RZ, 0xc0, !PT ;  /* 0xfffbffffb4b47812 */ /* 0x000fe200078ec0ff */
[----:B------:R-:W-:Y:S01]  /*beb0*/  FMUL R15, R15, R5 ;  /* 0x000000050f0f7220 */ /* 0x000fe20000400000 */
[--C-:B------:R-:W-:Y:S01]  /*bec0*/  @!P5 IADD3.X R53, R38, R35, R8.reuse, P0, P1 ;  /* 0x000000232635d210 */ /* 0x100fe200007e2408 */
[-C--:B------:R-:W-:Y:S01]  /*bed0*/  FMUL R126, R126, R5.reuse ;  /* 0x000000057e7e7220 */ /* 0x080fe20000400000 */
[----:B------:R-:W-:Y:S01]  /*bee0*/  @P2 LOP3.LUT R180, R180, 0x40000, RZ, 0xfc, !PT ;  /* 0x00040000b4b42812 */ /* 0x000fe200078efcff */
[-C--:B------:R-:W-:Y:S01]  /*bef0*/  FMUL R129, R129, R5.reuse ;  /* 0x0000000581817220 */ /* 0x080fe20000400000 */
[--C-:B-1----:R-:W-:Y:S01]  /*bf00*/  @!P4 IADD3 R48, P0, P1, R26, R28, R11.reuse ;  /* 0x0000001c1a30c210 */ /* 0x102fe2000791e00b */
[-C--:B------:R-:W-:Y:S01]  /*bf10*/  FMUL R134, R134, R5.reuse ;  /* 0x0000000586867220 */ /* 0x080fe20000400000 */
[----:B------:R-:W-:Y:S01]  /*bf20*/  LOP3.LUT R180, R180, 0xffffdfff, RZ, 0xc0, !PT ;  /* 0xffffdfffb4b47812 */ /* 0x000fe200078ec0ff */
[----:B------:R-:W-:Y:S01]  /*bf30*/  FMUL R138, R138, R5 ;  /* 0x000000058a8a7220 */ /* 0x000fe20000400000 */
[--C-:B------:R-:W-:Y:S01]  /*bf40*/  @!P4 IADD3.X R49, R38, R29, R8.reuse, P0, P1 ;  /* 0x0000001d2631c210 */ /* 0x100fe200007e2408 */
[-C--:B------:R-:W-:Y:S01]  /*bf50*/  FMUL R146, R146, R5.reuse ;  /* 0x0000000592927220 */ /* 0x080fe20000400000 */
[----:B------:R-:W0:Y:S01]  /*bf60*/  @!P2 LDC.64 R28, c[0x0][0x5c0] ;  /* 0x00017000ff1cab82 */ /* 0x000e220000000a00 */
[----:B--2---:R-:W-:Y:S01]  /*bf70*/  @!P3 IADD3 R56, P0, P1, R26, R30, R11 ;  /* 0x0000001e1a38b210 */ /* 0x004fe2000791e00b */
[----:B------:R-:W-:Y:S01]  /*bf80*/  FMUL R148, R148, R5 ;  /* 0x0000000594947220 */ /* 0x000fe20000400000 */
[----:B------:R-:W-:Y:S01]  /*bf90*/  F2FP.SATFINITE.E4M3.F32.PACK_AB_MERGE_C R135, RZ, R135, RZ ;  /* 0x00000087ff87723e */ /* 0x000fe200048070ff */
[----:B------:R-:W-:Y:S01]  /*bfa0*/  FMUL R150, R150, R5 ;  /* 0x0000000596967220 */ /* 0x000fe20000400000 */
[----:B------:R-:W-:Y:S01]  /*bfb0*/  @!P3 IADD3.X R57, R38, R31, R8, P0, P1 ;  /* 0x0000001f2639b210 */ /* 0x000fe200007e2408 */
[----:B------:R-:W-:Y:S01]  /*bfc0*/  FMUL R157, R157, R5 ;  /* 0x000000059d9d7220 */ /* 0x000fe20000400000 */
[----:B------:R-:W-:Y:S01]  /*bfd0*/  F2FP.SATFINITE.E4M3.F32.PACK_AB_MERGE_C R123, RZ, R123, RZ ;  /* 0x0000007bff7b723e */ /* 0x000fe200048070ff */
[----:B------:R-:W-:Y:S01]  /*bfe0*/  BSSY B1, `(.L_x_42) ;  /* 0x00000ef000017945 */ /* 0x000fe20003800000 */
[----:B------:R-:W-:-:S02]  /*bff0*/  F2FP.SATFINITE.E4M3.F32.PACK_AB_MERGE_C R143, RZ, R143, RZ ;  /* 0x0000008fff8f723e */ /* 0x000fc400048070ff */
[----:B------:R-:W-:Y:S02]  /*c000*/  F2FP.SATFINITE.E4M3.F32.PACK_AB_MERGE_C R187, RZ, R187, RZ ;  /* 0x000000bbffbb723e */ /* 0x000fe400048070ff */
[----:B------:R-:W-:Y:S02]  /*c010*/  F2FP.SATFINITE.E4M3.F32.PACK_AB_MERGE_C R15, RZ, R15, RZ ;  /* 0x0000000fff0f723e */ /* 0x000fe400048070ff */
[----:B------:R-:W-:Y:S02]  /*c020*/  F2FP.SATFINITE.E4M3.F32.PACK_AB_MERGE_C R129, RZ, R129, RZ ;  /* 0x00000081ff81723e */ /* 0x000fe400048070ff */
[----:B------:R-:W-:Y:S02]  /*c030*/  F2FP.SATFINITE.E4M3.F32.PACK_AB_MERGE_C R157, RZ, R157, RZ ;  /* 0x0000009dff9d723e */ /* 0x000fe400048070ff */
[----:B0-----:R-:W-:-:S04]  /*c040*/  @!P2 IADD3 R54, P0, P1, R26, R28, R11 ;  /* 0x0000001c1a36a210 */ /* 0x001fc8000791e00b */
[----:B------:R-:W-:Y:S02]  /*c050*/  @!P2 IADD3.X R55, R38, R29, R8, P0, P1 ;  /* 0x0000001d2637a210 */ /* 0x000fe400007e2408 */
[----:B------:R-:W-:-:S04]  /*c060*/  ISETP.GE.AND P2, PT, R33, 0x81, PT ;  /* 0x000000812100780c */ /* 0x000fc80003f46270 */
[----:B------:R-:W-:-:S09]  /*c070*/  ISETP.LT.OR P3, PT, R32, 0x1, !P2 ;  /* 0x000000012000780c */ /* 0x000fd20005761670 */
[----:B------:R-:W-:-:S04]  /*c080*/  @P2 LOP3.LUT R180, R180, 0x2000, RZ, 0xfc, !PT ;  /* 0x00002000b4b42812 */ /* 0x000fc800078efcff */
[----:B------:R-:W0:Y:S01]  /*c090*/  @!P3 LDC.64 R28, c[0x0][0x5c0] ;  /* 0x00017000ff1cbb82 */ /* 0x000e220000000a00 */
[----:B------:R-:W-:-:S04]  /*c0a0*/  LOP3.LUT R180, R180, 0xfffdffff, RZ, 0xc0, !PT ;  /* 0xfffdffffb4b47812 */ /* 0x000fc800078ec0ff */
        /* <DEDUP_REMOVED lines=22> */
[----:B------:R-:W-:-:S04]  /*c210*/  ISETP.GE.AND P0, PT, R33, 0x101, PT ;  /* 0x000001012100780c */ /* 0x000fc80003f06270 */
[----:B------:R-:W-:Y:S02]  /*c220*/  ISETP.LT.OR P3, PT, R32, 0x1, !P0 ;  /* 0x000000012000780c */ /* 0x000fe40004761670 */
[----:B------:R-:W-:-:S11]  /*c230*/  P2R R67, PR, RZ, 0x1 ;  /* 0x00000001ff437803 */ /* 0x000fd60000000000 */
        /* <DEDUP_REMOVED lines=24> */
[C---:B------:R-:W-:Y:S02]  /*c3c0*/  ISETP.LT.OR P0, PT, R32.reuse, 0x1, !P1 ;  /* 0x000000012000780c */ /* 0x040fe40004f01670 */
[----:B------:R-:W-:Y:S02]  /*c3d0*/  ISETP.LT.OR P4, PT, R32, 0xa, !P1 ;  /* 0x0000000a2000780c */ /* 0x000fe40004f81670 */
[----:B------:R-:W-:Y:S02]  /*c3e0*/  P2R R68, PR, RZ, 0x2 ;  /* 0x00000002ff447803 */ /* 0x000fe40000000000 */
[----:B------:R-:W-:-:S07]  /*c3f0*/  P2R R83, PR, RZ, 0x10 ;  /* 0x00000010ff537803 */ /* 0x000fce0000000000 */
        /* <DEDUP_REMOVED lines=8> */
[----:B------:R-:W-:Y:S02]  /*c480*/  ISETP.LT.OR P0, PT, R32, 0x9, !P1 ;  /* 0x000000092000780c */ /* 0x000fe40004f01670 */
[----:B------:R-:W-:-:S11]  /*c490*/  LOP3.LUT R180, R180, 0xfffffffe, RZ, 0xc0, !PT ;  /* 0xfffffffeb4b47812 */ /* 0x000fd600078ec0ff */
[C-C-:B------:R-:W-:Y:S02]  /*c4a0*/  @!P0 IADD3 R79, P2, P3, R11.reuse, R26, R10.reuse ;  /* 0x0000001a0b4f8210 */ /* 0x140fe40007b5e00a */
[----:B------:R-:W-:Y:S02]  /*c4b0*/  @P0 LOP3.LUT R180, R180, 0x1, RZ, 0xfc, !PT ;  /* 0x00000001b4b40812 */ /* 0x000fe400078efcff */
[----:B------:R-:W-:Y:S02]  /*c4c0*/  @!P0 IADD3.X R76, R8, R38, R7, P2, P3 ;  /* 0x00000026084c8210 */ /* 0x000fe400017e6407 */
[----:B------:R-:W-:-:S04]  /*c4d0*/  @!P4 IADD3 R65, P3, P2, R11, R26, R10 ;  /* 0x0000001a0b41c210 */ /* 0x000fc80007a7e00a */
[----:B------:R-:W-:Y:S02]  /*c4e0*/  @!P4 IADD3.X R66, R8, R38, R7, P3, P2 ;  /* 0x000000260842c210 */ /* 0x000fe40001fe4407 */
[----:B------:R-:W-:Y:S02]  /*c4f0*/  ISETP.GE.AND P2, PT, R33, 0x109, PT ;  /* 0x000001092100780c */ /* 0x000fe40003f46270 */
[----:B------:R-:W-:Y:S02]  /*c500*/  LOP3.LUT P4, RZ, R180, 0x40, RZ, 0xc0, !PT ;  /* 0x00000040b4ff7812 */ /* 0x000fe4000788c0ff */
[C---:B------:R-:W-:Y:S02]  /*c510*/  ISETP.LT.OR P5, PT, R32.reuse, 0x1, !P2 ;  /* 0x000000012000780c */ /* 0x040fe400057a1670 */
[----:B------:R-:W-:Y:S02]  /*c520*/  ISETP.LT.OR P1, PT, R32, 0x9, !P2 ;  /* 0x000000092000780c */ /* 0x000fe40005721670 */
[----:B------:R-:W-:-:S02]  /*c530*/  P2R R81, PR, RZ, 0x4 ;  /* 0x00000004ff517803 */ /* 0x000fc40000000000 */
[----:B------:R-:W-:Y:S02]  /*c540*/  P2R R82, PR, RZ, 0x2 ;  /* 0x00000002ff527803 */ /* 0x000fe40000000000 */
[----:B------:R-:W-:-:S05]  /*c550*/  P2R R74, PR, RZ, 0x20 ;  /* 0x00000020ff4a7803 */ /* 0x000fca0000000000 */
[----:B------:R-:W-:-:S04]  /*c560*/  @!P5 IADD3 R63, P6, P3, R11, R26, R12 ;  /* 0x0000001a0b3fd210 */ /* 0x000fc80007bde00c */
[----:B------:R-:W-:Y:S02]  /*c570*/  @!P5 IADD3.X R64, R8, R38, R9, P6, P3 ;  /* 0x000000260840d210 */ /* 0x000fe400037e6409 */
[----:B------:R-:W-:Y:S02]  /*c580*/  ISETP.LT.OR P6, PT, R32, 0x2, !P2 ;  /* 0x000000022000780c */ /* 0x000fe400057c1670 */
[----:B------:R-:W-:Y:S02]  /*c590*/  LOP3.LUT P5, RZ, R180, 0x80, RZ, 0xc0, !PT ;  /* 0x00000080b4ff7812 */ /* 0x000fe400078ac0ff */
[----:B------:R-:W-:-:S09]  /*c5a0*/  P2R R78, PR, RZ, 0x40 ;  /* 0x00000040ff4e7803 */ /* 0x000fd20000000000 */
[----:B------:R-:W-:-:S04]  /*c5b0*/  @!P6 IADD3 R61, P0, P3, R11, R26, R12 ;  /* 0x0000001a0b3de210 */ /* 0x000fc80007b1e00c */
[----:B------:R-:W-:Y:S02]  /*c5c0*/  @!P6 IADD3.X R62, R8, R38, R9, P0, P3 ;  /* 0x00000026083ee210 */ /* 0x000fe400007e6409 */
[----:B------:R-:W-:-:S04]  /*c5d0*/  @!P1 IADD3 R59, P0, P3, R11, R26, R12 ;  /* 0x0000001a0b3b9210 */ /* 0x000fc80007b1e00c */
[----:B------:R-:W-:Y:S02]  /*c5e0*/  @!P1 IADD3.X R60, R8, R38, R9, P0, P3 ;  /* 0x00000026083c9210 */ /* 0x000fe400007e6409 */
[----:B------:R-:W-:-:S04]  /*c5f0*/  ISETP.LT.OR P0, PT, R32, 0xa, !P2 ;  /* 0x0000000a2000780c */ /* 0x000fc80005701670 */
[----:B------:R-:W-:-:S09]  /*c600*/  P2R R80, PR, RZ, 0x1 ;  /* 0x00000001ff507803 */ /* 0x000fd20000000000 */
[----:B------:R-:W-:-:S04]  /*c610*/  @!P0 IADD3 R39, P6, P3, R11, R26, R12 ;  /* 0x0000001a0b278210 */ /* 0x000fc80007bde00c */
[----:B------:R-:W-:Y:S02]  /*c620*/  @!P0 IADD3.X R58, R8, R38, R9, P6, P3 ;  /* 0x00000026083a8210 */ /* 0x000fe400037e6409 */
[----:B------:R-:W-:Y:S02]  /*c630*/  ISETP.GE.AND P3, PT, R33, 0x1, PT ;  /* 0x000000012100780c */ /* 0x000fe40003f66270 */
[----:B------:R-:W-:Y:S02]  /*c640*/  LOP3.LUT P6, RZ, R180, 0x1, RZ, 0xc0, !PT ;  /* 0x00000001b4ff7812 */ /* 0x000fe400078cc0ff */
[C---:B------:R-:W-:Y:S02]  /*c650*/  ISETP.LT.OR P1, PT, R32.reuse, 0x1, !P3 ;  /* 0x000000012000780c */ /* 0x040fe40005f21670 */
[----:B------:R-:W-:-:S11]  /*c660*/  ISETP.LT.OR P0, PT, R32, 0x2, !P3 ;  /* 0x000000022000780c */ /* 0x000fd60005f01670 */
[----:B------:R-:W0:Y:S02]  /*c670*/  @!P1 LDC.64 R28, c[0x0][0x5c0] ;  /* 0x00017000ff1c9b82 */ /* 0x000e240000000a00 */
[----:B0-----:R-:W-:-:S05]  /*c680*/  @!P1 IADD3 R28, P2, R26, R28, RZ ;  /* 0x0000001c1a1c9210 */ /* 0x001fca0007f5e0ff */
[----:B------:R-:W-:-:S05]  /*c690*/  @!P1 IMAD.X R29, R38, 0x1, R29, P2 ;  /* 0x00000001261d9824 */ /* 0x000fca00010e061d */
[----:B------:R0:W-:Y:S02]  /*c6a0*/  @!P1 STG.E.U8 desc[UR14][R28.64], R69 ;  /* 0x000000451c009986 */ /* 0x0001e4000c10110e */
[----:B0-----:R-:W0:Y:S01]  /*c6b0*/  @!P0 LDC.64 R28, c[0x0][0x5c0] ;  /* 0x00017000ff1c8b82 */ /* 0x001e220000000a00 */
[----:B------:R-:W-:Y:S02]  /*c6c0*/  F2FP.SATFINITE.E4M3.F32.PACK_AB_MERGE_C R69, RZ, R196, RZ ;  /* 0x000000c4ff45723e */ /* 0x000fe400048070ff */
[----:B0-----:R-:W-:-:S05]  /*c6d0*/  @!P0 IADD3 R28, P1, R26, R28, RZ ;  /* 0x0000001c1a1c8210 */ /* 0x001fca0007f3e0ff */
[----:B------:R-:W-:Y:S01]  /*c6e0*/  @!P0 IMAD.X R29, R38, 0x1, R29, P1 ;  /* 0x00000001261d8824 */ /* 0x000fe200008e061d */
[----:B------:R-:W-:-:S04]  /*c6f0*/  ISETP.LT.OR P1, PT, R32, 0x9, !P3 ;  /* 0x000000092000780c */ /* 0x000fc80005f21670 */
[----:B------:R0:W-:Y:S01]  /*c700*/  @!P0 STG.E.U8 desc[UR14][R28.64+0x1], R71 ;  /* 0x000001471c008986 */ /* 0x0001e2000c10110e */
[----:B------:R-:W-:-:S03]  /*c710*/  LOP3.LUT P0, RZ, R180, 0x4, RZ, 0xc0, !PT ;  /* 0x00000004b4ff7812 */ /* 0x000fc6000780c0ff */
[----:B------:R1:W-:Y:S01]  /*c720*/  @!P5 STG.E.U8 desc[UR14][R52.64], R73 ;  /* 0x000000493400d986 */ /* 0x0003e2000c10110e */
[----:B------:R-:W-:-:S03]  /*c730*/  LOP3.LUT P5, RZ, R180, 0x100, RZ, 0xc0, !PT ;  /* 0x00000100b4ff7812 */ /* 0x000fc600078ac0ff */
[----:B------:R2:W-:Y:S01]  /*c740*/  @!P4 STG.E.U8 desc[UR14][R48.64+0x1], R137 ;  /* 0x000001893000c986 */ /* 0x0005e2000c10110e */
[----:B------:R-:W-:Y:S01]  /*c750*/  ISETP.LT.OR P4, PT, R32, 0xa, !P3 ;  /* 0x0000000a2000780c */ /* 0x000fe20005f81670 */
[----:B0-----:R-:W0:Y:S01]  /*c760*/  @!P1 LDC.64 R28, c[0x0][0x5c0] ;  /* 0x00017000ff1c9b82 */ /* 0x001e220000000a00 */
[----:B-1----:R-:W-:Y:S02]  /*c770*/  P2R R52, PR, RZ, 0x20 ;  /* 0x00000020ff347803 */ /* 0x002fe40000000000 */
[C---:B------:R-:W-:Y:S02]  /*c780*/  LOP3.LUT P5, RZ, R180.reuse, 0x20000, RZ, 0xc0, !PT ;  /* 0x00020000b4ff7812 */ /* 0x040fe400078ac0ff */
[----:B--2---:R-:W-:Y:S02]  /*c790*/  F2FP.SATFINITE.E4M3.F32.PACK_AB_MERGE_C R49, RZ, R194, RZ ;  /* 0x000000c2ff31723e */ /* 0x004fe400048070ff */
[----:B------:R-:W-:Y:S02]  /*c7a0*/  P2R R48, PR, RZ, 0x20 ;  /* 0x00000020ff307803 */ /* 0x000fe40000000000 */
[----:B------:R-:W-:-:S02]  /*c7b0*/  LOP3.LUT P5, RZ, R180, 0x40000, RZ, 0xc0, !PT ;  /* 0x00040000b4ff7812 */ /* 0x000fc400078ac0ff */
[----:B------:R-:W-:Y:S02]  /*c7c0*/  F2FP.SATFINITE.E4M3.F32.PACK_AB_MERGE_C R53, RZ, R140, RZ ;  /* 0x0000008cff35723e */ /* 0x000fe400048070ff */
[----:B------:R-:W-:Y:S02]  /*c7d0*/  P2R R16, PR, RZ, 0x20 ;  /* 0x00000020ff107803 */ /* 0x000fe40000000000 */
[----:B------:R-:W-:Y:S02]  /*c7e0*/  LOP3.LUT P5, RZ, R180, 0x80000, RZ, 0xc0, !PT ;  /* 0x00080000b4ff7812 */ /* 0x000fe400078ac0ff */
[----:B0-----:R-:W-:-:S05]  /*c7f0*/  @!P1 IADD3 R28, P2, R26, R28, RZ ;  /* 0x0000001c1a1c9210 */ /* 0x001fca0007f5e0ff */
[----:B------:R-:W-:Y:S01]  /*c800*/  @!P1 IMAD.X R29, R38, 0x1, R29, P2 ;  /* 0x00000001261d9824 */ /* 0x000fe200010e061d */
[----:B------:R-:W-:-:S04]  /*c810*/  LOP3.LUT P2, RZ, R180, 0x2, RZ, 0xc0, !PT ;  /* 0x00000002b4ff7812 */ /* 0x000fc8000784c0ff */
[----:B------:R0:W-:Y:S02]  /*c820*/  @!P1 STG.E.U8 desc[UR14][R28.64+0x8], R69 ;  /* 0x000008451c009986 */ /* 0x0001e4000c10110e */
[----:B0-----:R-:W0:Y:S02]  /*c830*/  @!P4 LDC.64 R28, c[0x0][0x5c0] ;  /* 0x00017000ff1ccb82 */ /* 0x001e240000000a00 */
[----:B0-----:R-:W-:-:S05]  /*c840*/  @!P4 IADD3 R28, P1, R26, R28, RZ ;  /* 0x0000001c1a1cc210 */ /* 0x001fca0007f3e0ff */
[----:B------:R-:W-:Y:S01]  /*c850*/  @!P4 IMAD.X R29, R38, 0x1, R29, P1 ;  /* 0x00000001261dc824 */ /* 0x000fe200008e061d */
[----:B------:R-:W-:-:S04]  /*c860*/  LOP3.LUT P1, RZ, R180, 0x10000, RZ, 0xc0, !PT ;  /* 0x00010000b4ff7812 */ /* 0x000fc8000782c0ff */
[----:B------:R0:W-:Y:S01]  /*c870*/  @!P4 STG.E.U8 desc[UR14][R28.64+0x9], R49 ;  /* 0x000009311c00c986 */ /* 0x0001e2000c10110e */
[----:B------:R-:W-:-:S03]  /*c880*/  LOP3.LUT P4, RZ, R180, 0x8000, RZ, 0xc0, !PT ;  /* 0x00008000b4ff7812 */ /* 0x000fc6000788c0ff */
[----:B------:R-:W-:Y:S01]  /*c890*/  @!P5 STG.E.U8 desc[UR14][R56.64+0x8], R193 ;  /* 0x000008c13800d986 */ /* 0x000fe2000c10110e */
[----:B------:R-:W-:Y:S01]  /*c8a0*/  ISETP.NE.AND P5, PT, R16, RZ, PT ;  /* 0x000000ff1000720c */ /* 0x000fe20003fa5270 */
[----:B0-----:R-:W0:Y:S01]  /*c8b0*/  @!P0 LDC.64 R28, c[0x0][0x5c0] ;  /* 0x00017000ff1c8b82 */ /* 0x001e220000000a00 */
[----:B------:R-:W-:-:S11]  /*c8c0*/  F2FP.SATFINITE.E4M3.F32.PACK_AB_MERGE_C R49, RZ, R178, RZ ;  /* 0x000000b2ff31723e */ /* 0x000fd600048070ff */
[----:B------:R1:W-:Y:S01]  /*c8d0*/  @!P5 STG.E.U8 desc[UR14][R54.64+0x9], R185 ;  /* 0x000009b93600d986 */ /* 0x0003e2000c10110e */
[----:B------:R-:W-:Y:S02]  /*c8e0*/  ISETP.NE.AND P5, PT, R48, RZ, PT ;  /* 0x000000ff3000720c */ /* 0x000fe40003fa5270 */
[----:B-1----:R-:W-:-:S11]  /*c8f0*/  F2FP.SATFINITE.E4M3.F32.PACK_AB_MERGE_C R55, RZ, R172, RZ ;  /* 0x000000acff37723e */ /* 0x002fd600048070ff */
[----:B------:R-:W-:Y:S01]  /*c900*/  @!P5 STG.E.U8 desc[UR14][R50.64], R53 ;  /* 0x000000353200d986 */ /* 0x000fe2000c10110e */
[----:B------:R-:W-:-:S13]  /*c910*/  ISETP.NE.AND P5, PT, R52, RZ, PT ;  /* 0x000000ff3400720c */ /* 0x000fda0003fa5270 */
[----:B------:R1:W-:Y:S01]  /*c920*/  @!P5 STG.E.U8 desc[UR14][R46.64+0x1], R49 ;  /* 0x000001312e00d986 */ /* 0x0003e2000c10110e */
[----:B0-----:R-:W-:-:S05]  /*c930*/  @!P0 IADD3 R28, P5, R75, R28, RZ ;  /* 0x0000001c4b1c8210 */ /* 0x001fca0007fbe0ff */
[----:B------:R-:W-:Y:S01]  /*c940*/  @!P0 IMAD.X R29, R70, 0x1, R29, P5 ;  /* 0x00000001461d8824 */ /* 0x000fe200028e061d */
[----:B------:R-:W-:-:S04]  /*c950*/  LOP3.LUT P5, RZ, R180, 0x4000, RZ, 0xc0, !PT ;  /* 0x00004000b4ff7812 */ /* 0x000fc800078ac0ff */
[----:B------:R0:W-:Y:S01]  /*c960*/  @!P0 STG.E.U8 desc[UR14][R28.64], R55 ;  /* 0x000000371c008986 */ /* 0x0001e2000c10110e */
[----:B-1----:R-:W1:Y:S01]  /*c970*/  @!P6 LDC.64 R46, c[0x0][0x5c0] ;  /* 0x00017000ff2eeb82 */ /* 0x002e620000000a00 */
[----:B------:R-:W-:-:S07]  /*c980*/  F2FP.SATFINITE.E4M3.F32.PACK_AB_MERGE_C R49, RZ, R132, RZ ;  /* 0x00000084ff31723e */ /* 0x000fce00048070ff */
[----:B0-----:R-:W0:Y:S02]  /*c990*/  @!P2 LDC.64 R28, c[0x0][0x5c0] ;  /* 0x00017000ff1cab82 */ /* 0x001e240000000a00 */
[----:B0-----:R-:W-:-:S05]  /*c9a0*/  @!P2 IADD3 R28, P0, R77, R28, RZ ;  /* 0x0000001c4d1ca210 */ /* 0x001fca0007f1e0ff */
[----:B------:R-:W-:Y:S01]  /*c9b0*/  @!P2 IMAD.X R29, R72, 0x1, R29, P0 ;  /* 0x00000001481da824 */ /* 0x000fe200000e061d */
[----:B------:R-:W-:-:S04]  /*c9c0*/  ISETP.NE.AND P0, PT, R80, RZ, PT ;  /* 0x000000ff5000720c */ /* 0x000fc80003f05270 */
[----:B------:R-:W-:Y:S01]  /*c9d0*/  @!P2 STG.E.U8 desc[UR14][R28.64+0x1], R191 ;  /* 0x000001bf1c00a986 */ /* 0x000fe2000c10110e */
[----:B------:R-:W-:-:S03]  /*c9e0*/  ISETP.NE.AND P2, PT, R81, RZ, PT ;  /* 0x000000ff5100720c */ /* 0x000fc60003f45270 */
[----:B------:R0:W-:Y:S01]  /*c9f0*/  @!P1 STG.E.U8 desc[UR14][R44.64+0x8], R145 ;  /* 0x000008912c009986 */ /* 0x0001e2000c10110e */
[----:B------:R-:W-:-:S03]  /*ca00*/  ISETP.NE.AND P1, PT, R82, RZ, PT ;  /* 0x000000ff5200720c */ /* 0x000fc60003f25270 */
[----:B------:R-:W-:Y:S01]  /*ca10*/  @!P4 STG.E.U8 desc[UR14][R42.64+0x9], R135 ;  /* 0x000009872a00c986 */ /* 0x000fe2000c10110e */
[----:B-1----:R-:W-:-:S05]  /*ca20*/  @!P6 IADD3 R46, P4, R79, R46, RZ ;  /* 0x0000002e4f2ee210 */ /* 0x002fca0007f9e0ff */
[----:B------:R-:W-:Y:S01]  /*ca30*/  @!P6 IMAD.X R47, R76, 0x1, R47, P4 ;  /* 0x000000014c2fe824 */ /* 0x000fe200020e062f */
[----:B------:R-:W-:Y:S02]  /*ca40*/  ISETP.NE.AND P4, PT, R83, RZ, PT ;  /* 0x000000ff5300720c */ /* 0x000fe40003f85270 */
[----:B0-----:R-:W-:Y:S02]  /*ca50*/  F2FP.SATFINITE.E4M3.F32.PACK_AB_MERGE_C R45, RZ, R128, RZ ;  /* 0x00000080ff2d723e */ /* 0x001fe400048070ff */
[----:B------:R-:W-:Y:S09]  /*ca60*/  @!P6 STG.E.U8 desc[UR14][R46.64+0x8], R49 ;  /* 0x000008312e00e986 */ /* 0x000ff2000c10110e */
[----:B------:R-:W0:Y:S02]  /*ca70*/  @!P4 LDC.64 R28, c[0x0][0x5c0] ;  /* 0x00017000ff1ccb82 */ /* 0x000e240000000a00 */
[----:B0-----:R-:W-:-:S05]  /*ca80*/  @!P4 IADD3 R28, P6, R65, R28, RZ ;  /* 0x0000001c411cc210 */ /* 0x001fca0007fde0ff */
[----:B------:R-:W-:Y:S01]  /*ca90*/  @!P4 IMAD.X R29, R66, 0x1, R29, P6 ;  /* 0x00000001421dc824 */ /* 0x000fe200030e061d */
[----:B------:R-:W-:-:S04]  /*caa0*/  ISETP.NE.AND P6, PT, R78, RZ, PT ;  /* 0x000000ff4e00720c */ /* 0x000fc80003fc5270 */
[----:B------:R0:W-:Y:S01]  /*cab0*/  @!P4 STG.E.U8 desc[UR14][R28.64+0x9], R45 ;  /* 0x0000092d1c00c986 */ /* 0x0001e2000c10110e */
[----:B------:R-:W-:-:S03]  /*cac0*/  LOP3.LUT P4, RZ, R180, 0x1000, RZ, 0xc0, !PT ;  /* 0x00001000b4ff7812 */ /* 0x000fc6000788c0ff */
[----:B------:R-:W-:Y:S01]  /*cad0*/  @!P5 STG.E.U8 desc[UR14][R40.64], R123 ;  /* 0x0000007b2800d986 */ /* 0x000fe2000c10110e */
[----:B------:R-:W-:-:S04]  /*cae0*/  ISETP.NE.AND P5, PT, R74, RZ, PT ;  /* 0x000000ff4a00720c */ /* 0x000fc80003fa5270 */
[----:B0-----:R-:W0:Y:S01]  /*caf0*/  @!P6 LDC.64 R28, c[0x0][0x5c0] ;  /* 0x00017000ff1ceb82 */ /* 0x001e220000000a00 */
[----:B------:R-:W-:-:S04]  /*cb00*/  F2FP.SATFINITE.E4M3.F32.PACK_AB_MERGE_C R45, RZ, R126, RZ ;  /* 0x0000007eff2d723e */ /* 0x000fc800048070ff */
[----:B------:R1:W-:Y:S04]  /*cb10*/  @!P4 STG.E.U8 desc[UR14][R36.64+0x1], R143 ;  /* 0x0000018f2400c986 */ /* 0x0003e8000c10110e */
[----:B------:R-:W2:Y:S08]  /*cb20*/  @!P5 LDC.64 R42, c[0x0][0x5c0] ;  /* 0x00017000ff2adb82 */ /* 0x000eb00000000a00 */
[----:B-1----:R-:W1:Y:S01]  /*cb30*/  @!P1 LDC.64 R36, c[0x0][0x5c0] ;  /* 0x00017000ff249b82 */ /* 0x002e620000000a00 */
[----:B--2---:R-:W-:-:S05]  /*cb40*/  @!P5 IADD3 R42, P4, R63, R42, RZ ;  /* 0x0000002a3f2ad210 */ /* 0x004fca0007f9e0ff */
[----:B------:R-:W-:Y:S01]  /*cb50*/  @!P5 IMAD.X R43, R64, 0x1, R43, P4 ;  /* 0x00000001402bd824 */ /* 0x000fe200020e062b */
[----:B0-----:R-:W-:-:S04]  /*cb60*/  @!P6 IADD3 R40, P4, R61, R28, RZ ;  /* 0x0000001c3d28e210 */ /* 0x001fc80007f9e0ff */
[----:B------:R-:W-:Y:S01]  /*cb70*/  @!P5 STG.E.U8 desc[UR14][R42.64], R187 ;  /* 0x000000bb2a00d986 */ /* 0x000fe2000c10110e */
[----:B------:R-:W-:Y:S01]  /*cb80*/  @!P6 IMAD.X R41, R62, 0x1, R29, P4 ;  /* 0x000000013e29e824 */ /* 0x000fe200020e061d */
[C---:B------:R-:W-:Y:S01]  /*cb90*/  LOP3.LUT P4, RZ, R180.reuse, 0x800, RZ, 0xc0, !PT ;  /* 0x00000800b4ff7812 */ /* 0x040fe2000788c0ff */
[----:B------:R-:W0:Y:S01]  /*cba0*/  @!P0 LDC.64 R28, c[0x0][0x5c0] ;  /* 0x00017000ff1c8b82 */ /* 0x000e220000000a00 */
[C---:B------:R-:W-:Y:S02]  /*cbb0*/  LOP3.LUT P5, RZ, R180.reuse, 0x400, RZ, 0xc0, !PT ;  /* 0x00000400b4ff7812 */ /* 0x040fe400078ac0ff */
[----:B------:R2:W-:Y:S01]  /*cbc0*/  @!P6 STG.E.U8 desc[UR14][R40.64+0x1], R15 ;  /* 0x0000010f2800e986 */ /* 0x0005e2000c10110e */
[----:B------:R-:W-:-:S08]  /*cbd0*/  LOP3.LUT R180, R180, 0xfffbffff, RZ, 0xc0, !PT ;  /* 0xfffbffffb4b47812 */ /* 0x000fd000078ec0ff */
[----:B------:R-:W-:Y:S01]  /*cbe0*/  @!P4 STG.E.U8 desc[UR14][R34.64+0x8], R45 ;  /* 0x0000082d2200c986 */ /* 0x000fe2000c10110e */
[----:B-1----:R-:W-:-:S03]  /*cbf0*/  @!P1 IADD3 R36, P4, R59, R36, RZ ;  /* 0x000000243b249210 */ /* 0x002fc60007f9e0ff */
[----:B------:R1:W-:Y:S02]  /*cc00*/  @!P5 STG.E.U8 desc[UR14][R30.64+0x9], R129 ;  /* 0x000009811e00d986 */ /* 0x0003e4000c10110e */
[----:B------:R-:W-:Y:S01]  /*cc10*/  @!P1 IMAD.X R37, R60, 0x1, R37, P4 ;  /* 0x000000013c259824 */ /* 0x000fe200020e0625 */
[----:B0-----:R-:W-:Y:S02]  /*cc20*/  @!P0 IADD3 R28, P4, R39, R28, RZ ;  /* 0x0000001c271c8210 */ /* 0x001fe40007f9e0ff */
[----:B------:R-:W-:-:S03]  /*cc30*/  F2FP.SATFINITE.E4M3.F32.PACK_AB_MERGE_C R39, RZ, R138, RZ ;  /* 0x0000008aff27723e */ /* 0x000fc600048070ff */
[----:B------:R-:W-:Y:S01]  /*cc40*/  @!P0 IMAD.X R29, R58, 0x1, R29, P4 ;  /* 0x000000013a1d8824 */ /* 0x000fe200020e061d */
[----:B------:R-:W-:-:S04]  /*cc50*/  ISETP.GE.AND P4, PT, R33, 0x181, PT ;  /* 0x000001812100780c */ /* 0x000fc80003f86270 */
[----:B------:R-:W-:-:S13]  /*cc60*/  ISETP.LT.OR P5, PT, R32, 0x1, !P4 ;  /* 0x000000012000780c */ /* 0x000fda00067a1670 */
[----:B--2---:R-:W0:Y:S01]  /*cc70*/  @!P5 LDC.64 R40, c[0x0][0x5c0] ;  /* 0x00017000ff28db82 */ /* 0x004e220000000a00 */
[----:B-1----:R-:W-:Y:S02]  /*cc80*/  @!P5 IMAD.MOV.U32 R30, RZ, RZ, R26 ;  /* 0x000000ffff1ed224 */ /* 0x002fe400078e001a */
[----:B------:R-:W-:Y:S02]  /*cc90*/  @!P5 IMAD.MOV.U32 R31, RZ, RZ, R38 ;  /* 0x000000ffff1fd224 */ /* 0x000fe400078e0026 */
[----:B------:R-:W-:Y:S02]  /*cca0*/  @!P5 IMAD R15, R25, 0x180, RZ ;  /* 0x00000180190fd824 */ /* 0x000fe400078e02ff */
[----:B------:R-:W-:-:S03]  /*ccb0*/  @!P5 IMAD.WIDE.U32 R34, R24, 0x180, R30 ;  /* 0x000001801822d825 */ /* 0x000fc600078e001e */
[----:B0-----:R-:W-:-:S04]  /*ccc0*/  @!P5 IADD3 R34, P6, R34, R40, RZ ;  /* 0x000000282222d210 */ /* 0x001fc80007fde0ff */
[----:B------:R-:W-:Y:S02]  /*ccd0*/  @!P5 IADD3.X R35, R41, R35, R15, P6, !PT ;  /* 0x000000232923d210 */ /* 0x000fe400037fe40f */
[----:B------:R-:W-:Y:S02]  /*cce0*/  ISETP.LT.OR P6, PT, R32, 0x2, !P4 ;  /* 0x000000022000780c */ /* 0x000fe400067c1670 */
[----:B------:R-:W-:-:S05]  /*ccf0*/  F2FP.SATFINITE.E4M3.F32.PACK_AB_MERGE_C R15, RZ, R134, RZ ;  /* 0x00000086ff0f723e */ /* 0x000fca00048070ff */
[----:B------:R0:W-:Y:S04]  /*cd00*/  @!P1 STG.E.U8 desc[UR14][R36.64+0x8], R15 ;  /* 0x0000080f24009986 */ /* 0x0001e8000c10110e */
[----:B------:R1:W-:Y:S01]  /*cd10*/  @!P0 STG.E.U8 desc[UR14][R28.64+0x9], R39 ;  /* 0x000009271c008986 */ /* 0x0003e2000c10110e */
[----:B------:R-:W-:Y:S01]  /*cd20*/  ISETP.NE.AND P0, PT, R67, RZ, PT ;  /* 0x000000ff4300720c */ /* 0x000fe20003f05270 */
[----:B------:R-:W2:Y:S01]  /*cd30*/  @!P6 LDC.64 R40, c[0x0][0x5c0] ;  /* 0x00017000ff28eb82 */ /* 0x000ea20000000a00 */
[----:B------:R-:W-:Y:S02]  /*cd40*/  @!P6 IMAD.MOV.U32 R30, RZ, RZ, R26 ;  /* 0x000000ffff1ee224 */ /* 0x000fe400078e001a */
[----:B------:R-:W-:Y:S02]  /*cd50*/  @!P6 IMAD.MOV.U32 R31, RZ, RZ, R38 ;  /* 0x000000ffff1fe224 */ /* 0x000fe400078e0026 */
[----:B------:R-:W-:Y:S01]  /*cd60*/  @!P6 IMAD R16, R25, 0x180, RZ ;  /* 0x000001801910e824 */ /* 0x000fe200078e02ff */
[----:B0-----:R-:W-:Y:S01]  /*cd70*/  F2FP.SATFINITE.E4M3.F32.PACK_AB_MERGE_C R15, RZ, R146, RZ ;  /* 0x00000092ff0f723e */ /* 0x001fe200048070ff */
[----:B------:R-:W-:Y:S01]  /*cd80*/  @!P6 IMAD.WIDE.U32 R30, R24, 0x180, R30 ;  /* 0x00000180181ee825 */ /* 0x000fe200078e001e */
[----:B------:R-:W-:-:S03]  /*cd90*/  F2FP.SATFINITE.E4M3.F32.PACK_AB_MERGE_C R37, RZ, R148, RZ ;  /* 0x00000094ff25723e */ /* 0x000fc600048070ff */
[----:B------:R1:W-:Y:S01]  /*cda0*/  @!P5 STG.E.U8 desc[UR14][R34.64], R15 ;  /* 0x0000000f2200d986 */ /* 0x0003e2000c10110e */
[----:B------:R-:W-:Y:S02]  /*cdb0*/  ISETP.GE.AND P5, PT, R33, 0x189, PT ;  /* 0x000001892100780c */ /* 0x000fe40003fa6270 */
[----:B--2---:R-:W-:-:S11]  /*cdc0*/  @!P6 IADD3 R30, P1, R30, R40, RZ ;  /* 0x000000281e1ee210 */ /* 0x004fd60007f3e0ff */
[----:B------:R-:W-:Y:S02]  /*cdd0*/  @P5 LOP3.LUT R180, R180, 0x40000, RZ, 0xfc, !PT ;  /* 0x00040000b4b45812 */ /* 0x000fe400078efcff */
[----:B------:R-:W-:Y:S02]  /*cde0*/  @!P6 IADD3.X R31, R41, R31, R16, P1, !PT ;  /* 0x0000001f291fe210 */ /* 0x000fe40000ffe410 */
[----:B------:R-:W-:Y:S02]  /*cdf0*/  ISETP.LT.OR P5, PT, R32, 0x1, !P5 ;  /* 0x000000012000780c */ /* 0x000fe40006fa1670 */
[----:B------:R-:W-:Y:S01]  /*ce00*/  ISETP.NE.AND P1, PT, R68, RZ, PT ;  /* 0x000000ff4400720c */ /* 0x000fe20003f25270 */
[----:B------:R1:W-:Y:S01]  /*ce10*/  @!P6 STG.E.U8 desc[UR14][R30.64+0x1], R37 ;  /* 0x000001251e00e986 */ /* 0x0003e2000c10110e */
[----:B------:R-:W-:-:S09]  /*ce20*/  F2FP.SATFINITE.E4M3.F32.PACK_AB_MERGE_C R41, RZ, R150, RZ ;  /* 0x00000096ff29723e */ /* 0x000fd200048070ff */
[----:B------:R-:W-:Y:S05]  /*ce30*/  @P5 BRA `(.L_x_43) ;  /* 0x0000000000245947 */ /* 0x000fea0003800000 */
[----:B-1----:R-:W-:Y:S01]  /*ce40*/  IMAD.MOV.U32 R28, RZ, RZ, R26 ;  /* 0x000000ffff1c7224 */ /* 0x002fe200078e001a */
[----:B------:R-:W-:Y:S01]  /*ce50*/  ULDC.64 UR6, c[0x0][0x5c0] ;  /* 0x0001700000067ab9 */ /* 0x000fe20000000a00 */
[----:B------:R-:W-:Y:S02]  /*ce60*/  IMAD.MOV.U32 R29, RZ, RZ, R38 ;  /* 0x000000ffff1d7224 */ /* 0x000fe400078e0026 */
[----:B------:R-:W-:Y:S02]  /*ce70*/  IMAD R15, R25, 0x180, RZ ;  /* 0x00000180190f7824 */ /* 0x000fe400078e02ff */
[----:B------:R-:W-:-:S04]  /*ce80*/  IMAD.WIDE.U32 R28, R24, 0x180, R28 ;  /* 0x00000180181c7825 */ /* 0x000fc800078e001c */
[----:B------:R-:W-:Y:S01]  /*ce90*/  IMAD.IADD R15, R29, 0x1, R15 ;  /* 0x000000011d0f7824 */ /* 0x000fe200078e020f */
[----:B------:R-:W-:-:S04]  /*cea0*/  IADD3 R28, P5, P6, R28, UR6, R11 ;  /* 0x000000061c1c7c10 */ /* 0x000fc8000febe00b */
[----:B------:R-:W-:-:S05]  /*ceb0*/  IADD3.X R29, R15, UR7, R8, P5, P6 ;  /* 0x000000070f1d7c10 */ /* 0x000fca000afec408 */
[----:B------:R0:W-:Y:S04]  /*cec0*/  STG.E.U8 desc[UR14][R28.64], R41 ;  /* 0x000000291c007986 */ /* 0x0001e8000c10110e */
.L_x_43:
[----:B------:R-:W-:Y:S05]  /*ced0*/  BSYNC B1 ;  /* 0x0000000000017941 */ /* 0x000fea0003800000 */
.L_x_42:
[----:B------:R-:W-:Y:S01]  /*cee0*/  LOP3.LUT P5, RZ, R180, 0x40000, RZ, 0xc0, !PT ;  /* 0x00040000b4ff7812 */ /* 0x000fe200078ac0ff */
[----:B------:R-:W-:Y:S03]  /*cef0*/  BSSY B1, `(.L_x_44) ;  /* 0x000000c000017945 */ /* 0x000fe60003800000 */
[----:B------:R-:W-:-:S13]  /*cf00*/  ISETP.LT.OR P5, PT, R32, 0x2, !P5 ;  /* 0x000000022000780c */ /* 0x000fda0006fa1670 */
[----:B------:R-:W-:Y:S05]  /*cf10*/  @P5 BRA `(.L_x_45) ;  /* 0x0000000000245947 */ /* 0x000fea0003800000 */
[----:B01----:R-:W-:Y:S01]  /*cf20*/  IMAD.MOV.U32 R28, RZ, RZ, R26 ;  /* 0x000000ffff1c7224 */ /* 0x003fe200078e001a */
        /* <DEDUP_REMOVED lines=8> */
.L_x_45:
[----:B------:R-:W-:Y:S05]  /*cfb0*/  BSYNC B1 ;  /* 0x0000000000017941 */ /* 0x000fea0003800000 */
.L_x_44:
[----:B------:R-:W-:Y:S01]  /*cfc0*/  ISETP.LT.OR P6, PT, R32, 0x9, !P4 ;  /* 0x000000092000780c */ /* 0x000fe200067c1670 */
[-C--:B------:R-:W-:Y:S01]  /*cfd0*/  FMUL R173, R173, R5.reuse ;  /* 0x00000005adad7220 */ /* 0x080fe20000400000 */
[----:B------:R-:W-:Y:S01]  /*cfe0*/  P2R R16, PR, RZ, 0x1 ;  /* 0x00000001ff107803 */ /* 0x000fe20000000000 */
[-C--:B------:R-:W-:Y:S01]  /*cff0*/  FMUL R175, R175, R5.reuse ;  /* 0x00000005afaf7220 */ /* 0x080fe20000400000 */
[-C--:B------:R-:W-:Y:S01]  /*d000*/  FMUL R181, R181, R5.reuse ;  /* 0x00000005b5b57220 */ /* 0x080fe20000400000 */
[----:B------:R-:W-:Y:S01]  /*d010*/  FMUL R188, R188, R5 ;  /* 0x00000005bcbc7220 */ /* 0x000fe20000400000 */
[----:B------:R-:W-:Y:S01]  /*d020*/  F2FP.SATFINITE.E4M3.F32.PACK_AB_MERGE_C R173, RZ, R173, RZ ;  /* 0x000000adffad723e */ /* 0x000fe200048070ff */
[----:B------:R-:W-:Y:S01]  /*d030*/  BSSY B1, `(.L_x_46) ;  /* 0x0000022000017945 */ /* 0x000fe20003800000 */
[----:B------:R-:W-:Y:S02]  /*d040*/  F2FP.SATFINITE.E4M3.F32.PACK_AB_MERGE_C R175, RZ, R175, RZ ;  /* 0x000000afffaf723e */ /* 0x000fe400048070ff */
[----:B------:R-:W-:-:S03]  /*d050*/  F2FP.SATFINITE.E4M3.F32.PACK_AB_MERGE_C R181, RZ, R181, RZ ;  /* 0x000000b5ffb5723e */ /* 0x000fc600048070ff */
[----:B-1----:R-:W1:Y:S01]  /*d060*/  @!P6 LDC.64 R30, c[0x0][0x5c0] ;  /* 0x00017000ff1eeb82 */ /* 0x002e620000000a00 */
[----:B0-2---:R-:W-:Y:S02]  /*d070*/  @!P6 IMAD.MOV.U32 R28, RZ, RZ, R26 ;  /* 0x000000ffff1ce224 */ /* 0x005fe400078e001a */
[----:B------:R-:W-:Y:S02]  /*d080*/  @!P6 IMAD.MOV.U32 R29, RZ, RZ, R38 ;  /* 0x000000ffff1de224 */ /* 0x000fe400078e0026 */
[----:B------:R-:W-:Y:S02]  /*d090*/  @!P6 IMAD R15, R25, 0x180, RZ ;  /* 0x00000180190fe824 */ /* 0x000fe400078e02ff */
[----:B------:R-:W-:-:S03]  /*d0a0*/  @!P6 IMAD.WIDE.U32 R28, R24, 0x180, R28 ;  /* 0x00000180181ce825 */ /* 0x000fc600078e001c */
[----:B-1----:R-:W-:-:S04]  /*d0b0*/  @!P6 IADD3 R28, P5, R28, R30, RZ ;  /* 0x0000001e1c1ce210 */ /* 0x002fc80007fbe0ff */
[----:B------:R-:W-:Y:S02]  /*d0c0*/  @!P6 IADD3.X R29, R31, R29, R15, P5, !PT ;  /* 0x0000001d1f1de210 */ /* 0x000fe40002ffe40f */
[----:B------:R-:W-:-:S03]  /*d0d0*/  ISETP.LT.OR P5, PT, R32, 0xa, !P4 ;  /* 0x0000000a2000780c */ /* 0x000fc600067a1670 */
[----:B------:R0:W-:Y:S01]  /*d0e0*/  @!P6 STG.E.U8 desc[UR14][R28.64+0x8], R173 ;  /* 0x000008ad1c00e986 */ /* 0x0001e2000c10110e */
[----:B------:R-:W-:-:S09]  /*d0f0*/  LOP3.LUT P6, RZ, R180, 0x40000, RZ, 0xc0, !PT ;  /* 0x00040000b4ff7812 */ /* 0x000fd200078cc0ff */
[----:B------:R-:W1:Y:S01]  /*d100*/  @!P5 LDC.64 R34, c[0x0][0x5c0] ;  /* 0x00017000ff22db82 */ /* 0x000e620000000a00 */
[----:B------:R-:W-:Y:S02]  /*d110*/  @!P5 IMAD.MOV.U32 R30, RZ, RZ, R26 ;  /* 0x000000ffff1ed224 */ /* 0x000fe400078e001a */
[----:B------:R-:W-:Y:S02]  /*d120*/  @!P5 IMAD.MOV.U32 R31, RZ, RZ, R38 ;  /* 0x000000ffff1fd224 */ /* 0x000fe400078e0026 */
[----:B------:R-:W-:Y:S02]  /*d130*/  @!P5 IMAD R15, R25, 0x180, RZ ;  /* 0x00000180190fd824 */ /* 0x000fe400078e02ff */
[----:B------:R-:W-:-:S03]  /*d140*/  @!P5 IMAD.WIDE.U32 R30, R24, 0x180, R30 ;  /* 0x00000180181ed825 */ /* 0x000fc600078e001e */
[----:B-1----:R-:W-:-:S04]  /*d150*/  @!P5 IADD3 R30, P0, R30, R34, RZ ;  /* 0x000000221e1ed210 */ /* 0x002fc80007f1e0ff */
[----:B------:R-:W-:Y:S02]  /*d160*/  @!P5 IADD3.X R31, R35, R31, R15, P0, !PT ;  /* 0x0000001f231fd210 */ /* 0x000fe400007fe40f */
[----:B------:R-:W-:Y:S02]  /*d170*/  ISETP.NE.AND P0, PT, R16, RZ, PT ;  /* 0x000000ff1000720c */ /* 0x000fe40003f05270 */
[----:B------:R-:W-:Y:S01]  /*d180*/  F2FP.SATFINITE.E4M3.F32.PACK_AB_MERGE_C R15, RZ, R188, RZ ;  /* 0x000000bcff0f723e */ /* 0x000fe200048070ff */
[----:B------:R0:W-:Y:S01]  /*d190*/  @!P5 STG.E.U8 desc[UR14][R30.64+0x9], R175 ;  /* 0x000009af1e00d986 */ /* 0x0001e2000c10110e */
[----:B------:R-:W-:-:S13]  /*d1a0*/  ISETP.LT.OR P5, PT, R32, 0x9, !P6 ;  /* 0x000000092000780c */ /* 0x000fda00077a1670 */
[----:B0-----:R-:W-:Y:S05]  /*d1b0*/  @P5 BRA `(.L_x_47) ;  /* 0x0000000000245947 */ /* 0x001fea0003800000 */
[----:B------:R-:W-:Y:S01]  /*d1c0*/  IMAD.MOV.U32 R28, RZ, RZ, R26 ;  /* 0x000000ffff1c7224 */ /* 0x000fe200078e001a */
        /* <DEDUP_REMOVED lines=8> */
.L_x_47:
[----:B------:R-:W-:Y:S05]  /*d250*/  BSYNC B1 ;  /* 0x0000000000017941 */ /* 0x000fea0003800000 */
.L_x_46:
[----:B------:R-:W-:Y:S01]  /*d260*/  LOP3.LUT P5, RZ, R180, 0x40000, RZ, 0xc0, !PT ;  /* 0x00040000b4ff7812 */ /* 0x000fe200078ac0ff */
[----:B------:R-:W-:Y:S03]  /*d270*/  BSSY B1, `(.L_x_48) ;  /* 0x000000c000017945 */ /* 0x000fe60003800000 */
[----:B------:R-:W-:-:S13]  /*d280*/  ISETP.LT.OR P5, PT, R32, 0xa, !P5 ;  /* 0x0000000a2000780c */ /* 0x000fda0006fa1670 */
[----:B------:R-:W-:Y:S05]  /*d290*/  @P5 BRA `(.L_x_49) ;  /* 0x0000000000245947 */ /* 0x000fea0003800000 */
[----:B0-----:R-:W-:Y:S01]  /*d2a0*/  IMAD.MOV.U32 R28, RZ, RZ, R26 ;  /* 0x000000ffff1c7224 */ /* 0x001fe200078e001a */
        /* <DEDUP_REMOVED lines=8> */
.L_x_49:
[----:B------:R-:W-:Y:S05]  /*d330*/  BSYNC B1 ;  /* 0x0000000000017941 */ /* 0x000fea0003800000 */
.L_x_48:
[----:B------:R-:W-:Y:S01]  /*d340*/  P2R R16, PR, RZ, 0x8 ;  /* 0x00000008ff107803 */ /* 0x000fe20000000000 */
[-C--:B------:R-:W-:Y:S01]  /*d350*/  FMUL R197, R197, R5.reuse ;  /* 0x00000005c5c57220 */ /* 0x080fe20000400000 */
[----:B------:R-:W-:Y:S01]  /*d360*/  LOP3.LUT P3, RZ, R180, 0x200, RZ, 0xc0, !PT ;  /* 0x00000200b4ff7812 */ /* 0x000fe2000786c0ff */
[-C--:B------:R-:W-:Y:S01]  /*d370*/  FMUL R199, R199, R5.reuse ;  /* 0x00000005c7c77220 */ /* 0x080fe20000400000 */
[----:B-1----:R-:W-:Y:S01]  /*d380*/  P2R R15, PR, RZ, 0x4 ;  /* 0x00000004ff0f7803 */ /* 0x002fe20000000000 */
[-C--:B------:R-:W-:Y:S01]  /*d390*/  FMUL R201, R201, R5.reuse ;  /* 0x00000005c9c97220 */ /* 0x080fe20000400000 */
[----:B------:R-:W-:Y:S01]  /*d3a0*/  ISETP.LT.OR P2, PT, R32, 0x11, !P3 ;  /* 0x000000112000780c */ /* 0x000fe20005f41670 */
[-C--:B------:R-:W-:Y:S01]  /*d3b0*/  FMUL R203, R203, R5.reuse ;  /* 0x00000005cbcb7220 */ /* 0x080fe20000400000 */
[----:B------:R-:W-:Y:S01]  /*d3c0*/  P2R R75, PR, RZ, 0x10 ;  /* 0x00000010ff4b7803 */ /* 0x000fe20000000000 */
[-C--:B------:R-:W-:Y:S01]  /*d3d0*/  FMUL R206, R206, R5.reuse ;  /* 0x00000005cece7220 */ /* 0x080fe20000400000 */
[----:B------:R-:W-:Y:S01]  /*d3e0*/  P2R R33, PR, RZ, 0x4 ;  /* 0x00000004ff217803 */ /* 0x000fe20000000000 */
[-C--:B------:R-:W-:Y:S01]  /*d3f0*/  FMUL R205, R205, R5.reuse ;  /* 0x00000005cdcd7220 */ /* 0x080fe20000400000 */
[----:B------:R-:W-:Y:S01]  /*d400*/  LOP3.LUT P4, RZ, R180, 0x2000, RZ, 0xc0, !PT ;  /* 0x00002000b4ff7812 */ /* 0x000fe2000788c0ff */
[-C--:B------:R-:W-:Y:S01]  /*d410*/  FMUL R204, R204, R5.reuse ;  /* 0x00000005cccc7220 */ /* 0x080fe20000400000 */
[----:B------:R-:W-:Y:S01]  /*d420*/  P2R R72, PR, RZ, 0x1 ;  /* 0x00000001ff487803 */ /* 0x000fe20000000000 */
[-C--:B------:R-:W-:Y:S01]  /*d430*/  FMUL R202, R202, R5.reuse ;  /* 0x00000005caca7220 */ /* 0x080fe20000400000 */
[----:B------:R-:W-:Y:S01]  /*d440*/  P2R R73, PR, RZ, 0x2 ;  /* 0x00000002ff497803 */ /* 0x000fe20000000000 */
[----:B------:R-:W-:Y:S01]  /*d450*/  FMUL R200, R200, R5 ;  /* 0x00000005c8c87220 */ /* 0x000fe20000400000 */
[----:B------:R-:W-:Y:S01]  /*d460*/  F2FP.SATFINITE.E4M3.F32.PACK_AB_MERGE_C R197, RZ, R197, RZ ;  /* 0x000000c5ffc5723e */ /* 0x000fe200048070ff */
[----:B------:R-:W1:Y:S01]  /*d470*/  @!P2 LDC.64 R54, c[0x0][0x5c0] ;  /* 0x00017000ff36ab82 */ /* 0x000e620000000a00 */
[----:B------:R-:W-:Y:S01]  /*d480*/  F2FP.SATFINITE.E4M3.F32.PACK_AB_MERGE_C R199, RZ, R199, RZ ;  /* 0x000000c7ffc7723e */ /* 0x000fe200048070ff */
[----:B------:R-:W-:Y:S01]  /*d490*/  FMUL R198, R198, R5 ;  /* 0x00000005c6c67220 */ /* 0x000fe20000400000 */
[----:B------:R-:W-:Y:S01]  /*d4a0*/  F2FP.SATFINITE.E4M3.F32.PACK_AB_MERGE_C R201, RZ, R201, RZ ;  /* 0x000000c9ffc9723e */ /* 0x000fe200048070ff */
[----:B------:R-:W-:Y:S01]  /*d4b0*/  FMUL R195, R195, R5 ;  /* 0x00000005c3c37220 */ /* 0x000fe20000400000 */
[----:B------:R-:W-:Y:S01]  /*d4c0*/  F2FP.SATFINITE.E4M3.F32.PACK_AB_MERGE_C R203, RZ, R203, RZ ;  /* 0x000000cbffcb723e */ /* 0x000fe200048070ff */
[----:B------:R-:W-:Y:S01]  /*d4d0*/  FMUL R192, R192, R5 ;  /* 0x00000005c0c07220 */ /* 0x000fe20000400000 */
[----:B------:R-:W-:Y:S01]  /*d4e0*/  F2FP.SATFINITE.E4M3.F32.PACK_AB_MERGE_C R205, RZ, R205, RZ ;  /* 0x000000cdffcd723e */ /* 0x000fe200048070ff */
[----:B------:R-:W-:Y:S01]  /*d4f0*/  FMUL R190, R190, R5 ;  /* 0x00000005bebe7220 */ /* 0x000fe20000400000 */
[----:B------:R-:W-:Y:S01]  /*d500*/  F2FP.SATFINITE.E4M3.F32.PACK_AB_MERGE_C R195, RZ, R195, RZ ;  /* 0x000000c3ffc3723e */ /* 0x000fe200048070ff */
[-C--:B------:R-:W-:Y:S01]  /*d510*/  FMUL R189, R189, R5.reuse ;  /* 0x00000005bdbd7220 */ /* 0x080fe20000400000 */
[-C--:B------:R-:W-:Y:S01]  /*d520*/  FMUL R186, R186, R5.reuse ;  /* 0x00000005baba7220 */ /* 0x080fe20000400000 */
[-C--:B------:R-:W-:Y:S01]  /*d530*/  FMUL R184, R184, R5.reuse ;  /* 0x00000005b8b87220 */ /* 0x080fe20000400000 */
[-C--:B------:R-:W-:Y:S01]  /*d540*/  FMUL R183, R183, R5.reuse ;  /* 0x00000005b7b77220 */ /* 0x080fe20000400000 */
[----:B------:R-:W-:Y:S01]  /*d550*/  FMUL R182, R182, R5 ;  /* 0x00000005b6b67220 */ /* 0x000fe20000400000 */
[----:B------:R-:W-:Y:S01]  /*d560*/  F2FP.SATFINITE.E4M3.F32.PACK_AB_MERGE_C R189, RZ, R189, RZ ;  /* 0x000000bdffbd723e */ /* 0x000fe200048070ff */
[-C--:B------:R-:W-:Y:S01]  /*d570*/  FMUL R179, R179, R5.reuse ;  /* 0x00000005b3b37220 */ /* 0x080fe20000400000 */
[----:B------:R-:W-:Y:S01]  /*d580*/  FMUL R177, R177, R5 ;  /* 0x00000005b1b17220 */ /* 0x000fe20000400000 */
[----:B------:R-:W-:Y:S01]  /*d590*/  F2FP.SATFINITE.E4M3.F32.PACK_AB_MERGE_C R183, RZ, R183, RZ ;  /* 0x000000b7ffb7723e */ /* 0x000fe200048070ff */
[-C--:B------:R-:W-:Y:S01]  /*d5a0*/  FMUL R176, R176, R5.reuse ;  /* 0x00000005b0b07220 */ /* 0x080fe20000400000 */
[----:B------:R-:W-:Y:S01]  /*d5b0*/  FMUL R174, R174, R5 ;  /* 0x00000005aeae7220 */ /* 0x000fe20000400000 */
[----:B------:R-:W-:Y:S01]  /*d5c0*/  F2FP.SATFINITE.E4M3.F32.PACK_AB_MERGE_C R179, RZ, R179, RZ ;  /* 0x000000b3ffb3723e */ /* 0x000fe200048070ff */
[----:B------:R-:W-:Y:S01]  /*d5d0*/  FMUL R171, R171, R5 ;  /* 0x00000005abab7220 */ /* 0x000fe20000400000 */
[----:B------:R-:W-:Y:S01]  /*d5e0*/  F2FP.SATFINITE.E4M3.F32.PACK_AB_MERGE_C R177, RZ, R177, RZ ;  /* 0x000000b1ffb1723e */ /* 0x000fe200048070ff */
[-C--:B------:R-:W-:Y:S01]  /*d5f0*/  FMUL R170, R170, R5.reuse ;  /* 0x00000005aaaa7220 */ /* 0x080fe20000400000 */
[----:B-1----:R-:W-:Y:S01]  /*d600*/  @!P2 IADD3 R54, P5, P6, R26, R54, R11 ;  /* 0x000000361a36a210 */ /* 0x002fe20007ebe00b */
[----:B------:R-:W-:Y:S01]  /*d610*/  FMUL R169, R169, R5 ;  /* 0x00000005a9a97220 */ /* 0x000fe20000400000 */
[----:B------:R-:W-:Y:S01]  /*d620*/  F2FP.SATFINITE.E4M3.F32.PACK_AB_MERGE_C R171, RZ, R171, RZ ;  /* 0x000000abffab723e */ /* 0x000fe200048070ff */
[----:B------:R-:W-:Y:S01]  /*d630*/  FMUL R168, R168, R5 ;  /* 0x00000005a8a87220 */ /* 0x000fe20000400000 */
[----:B------:R-:W-:Y:S01]  /*d640*/  @!P2 IADD3.X R55, R38, R55, R8, P5, P6 ;  /* 0x000000372637a210 */ /* 0x000fe20002fec408 */
[-C--:B------:R-:W-:Y:S01]  /*d650*/  FMUL R167, R167, R5.reuse ;  /* 0x00000005a7a77220 */ /* 0x080fe20000400000 */
[----:B------:R-:W-:Y:S01]  /*d660*/  ISETP.LT.OR P2, PT, R32, 0x12, !P3 ;  /* 0x000000122000780c */ /* 0x000fe20005f41670 */
[----:B------:R-:W-:Y:S01]  /*d670*/  FMUL R166, R166, R5 ;  /* 0x00000005a6a67220 */ /* 0x000fe20000400000 */
[----:B------:R-:W-:Y:S01]  /*d680*/  F2FP.SATFINITE.E4M3.F32.PACK_AB_MERGE_C R169, RZ, R169, RZ ;  /* 0x000000a9ffa9723e */ /* 0x000fe200048070ff */
[----:B------:R-:W-:Y:S01]  /*d690*/  BSSY B1, `(.L_x_50) ;  /* 0x00000e4000017945 */ /* 0x000fe20003800000 */
[----:B------:R-:W-:-:S02]  /*d6a0*/  P2R R56, PR, RZ, 0x4 ;  /* 0x00000004ff387803 */ /* 0x000fc40000000000 */
[----:B------:R-:W-:-:S07]  /*d6b0*/  F2FP.SATFINITE.E4M3.F32.PACK_AB_MERGE_C R167, RZ, R167, RZ ;  /* 0x000000a7ffa7723e */ /* 0x000fce00048070ff */
[----:B------:R-:W1:Y:S02]  /*d6c0*/  @!P2 LDC.64 R52, c[0x0][0x5c0] ;  /* 0x00017000ff34ab82 */ /* 0x000e640000000a00 */
[----:B-1----:R-:W-:-:S04]  /*d6d0*/  @!P2 IADD3 R52, P5, P6, R26, R52, R11 ;  /* 0x000000341a34a210 */ /* 0x002fc80007ebe00b */
[----:B------:R-:W-:Y:S02]  /*d6e0*/  @!P2 IADD3.X R53, R38, R53, R8, P5, P6 ;  /* 0x000000352635a210 */ /* 0x000fe40002fec408 */
[C---:B------:R-:W-:Y:S02]  /*d6f0*/  ISETP.LT.OR P2, PT, R32.reuse, 0x19, !P3 ;  /* 0x000000192000780c */ /* 0x040fe40005f41670 */
[----:B------:R-:W-:Y:S02]  /*d700*/  ISETP.LT.OR P3, PT, R32, 0x1a, !P3 ;  /* 0x0000001a2000780c */ /* 0x000fe40005f61670 */
[----:B------:R-:W-:Y:S02]  /*d710*/  P2R R61, PR, RZ, 0x4 ;  /* 0x00000004ff3d7803 */ /* 0x000fe40000000000 */
[----:B------:R-:W-:-:S07]  /*d720*/  P2R R82, PR, RZ, 0x8 ;  /* 0x00000008ff527803 */ /* 0x000fce0000000000 */
[----:B------:R-:W1:Y:S08]  /*d730*/  @!P2 LDC.64 R50, c[0x0][0x5c0] ;  /* 0x00017000ff32ab82 */ /* 0x000e700000000a00 */
[----:B------:R-:W2:Y:S01]  /*d740*/  @!P3 LDC.64 R48, c[0x0][0x5c0] ;  /* 0x00017000ff30bb82 */ /* 0x000ea20000000a00 */
[----:B-1----:R-:W-:-:S04]  /*d750*/  @!P2 IADD3 R50, P5, P6, R26, R50, R11 ;  /* 0x000000321a32a210 */ /* 0x002fc80007ebe00b */
[--C-:B------:R-:W-:Y:S02]  /*d760*/  @!P2 IADD3.X R51, R38, R51, R8.reuse, P5, P6 ;  /* 0x000000332633a210 */ /* 0x100fe40002fec408 */
[----:B------:R-:W-:Y:S02]  /*d770*/  ISETP.NE.AND P2, PT, R15, RZ, PT ;  /* 0x000000ff0f00720c */ /* 0x000fe40003f45270 */
[----:B--2---:R-:W-:Y:S02]  /*d780*/  @!P3 IADD3 R48, P5, P6, R26, R48, R11 ;  /* 0x000000301a30b210 */ /* 0x004fe40007ebe00b */
[----:B------:R-:W-:Y:S02]  /*d790*/  P2R R78, PR, RZ, 0x4 ;  /* 0x00000004ff4e7803 */ /* 0x000fe40000000000 */
[----:B------:R-:W-:Y:S02]  /*d7a0*/  @!P3 IADD3.X R49, R38, R49, R8, P5, P6 ;  /* 0x000000312631b210 */ /* 0x000fe40002fec408 */
[----:B------:R-:W-:-:S04]  /*d7b0*/  ISETP.LT.OR P3, PT, R32, 0x11, !P4 ;  /* 0x000000112000780c */ /* 0x000fc80006761670 */
[----:B------:R-:W-:-:S09]  /*d7c0*/  P2R R83, PR, RZ, 0x8 ;  /* 0x00000008ff537803 */ /* 0x000fd20000000000 */
[----:B------:R-:W1:Y:S02]  /*d7d0*/  @!P3 LDC.64 R46, c[0x0][0x5c0] ;  /* 0x00017000ff2ebb82 */ /* 0x000e640000000a00 */
[----:B-1----:R-:W-:-:S04]  /*d7e0*/  @!P3 IADD3 R46, P5, P6, R26, R46, R10 ;  /* 0x0000002e1a2eb210 */ /* 0x002fc80007ebe00a */
[----:B------:R-:W-:Y:S02]  /*d7f0*/  @!P3 IADD3.X R47, R38, R47, R7, P5, P6 ;  /* 0x0000002f262fb210 */ /* 0x000fe40002fec407 */
[----:B------:R-:W-:-:S04]  /*d800*/  ISETP.LT.OR P3, PT, R32, 0x12, !P4 ;  /* 0x000000122000780c */ /* 0x000fc80006761670 */
[----:B------:R-:W-:-:S09]  /*d810*/  P2R R84, PR, RZ, 0x8 ;  /* 0x00000008ff547803 */ /* 0x000fd20000000000 */
        /* <DEDUP_REMOVED lines=10> */
[----:B------:R-:W-:Y:S02]  /*d8c0*/  @!P3 IADD3.X R43, R38, R43, R7, P5, P6 ;  /* 0x0000002b262bb210 */ /* 0x000fe40002fec407 */
[----:B------:R-:W-:Y:S02]  /*d8d0*/  ISETP.NE.AND P3, PT, R16, RZ, PT ;  /* 0x000000ff1000720c */ /* 0x000fe40003f65270 */
[----:B--2---:R-:W-:-:S04]  /*d8e0*/  @!P4 IADD3 R40, P5, P6, R26, R40, R10 ;  /* 0x000000281a28c210 */ /* 0x004fc80007ebe00a */
        /* <DEDUP_REMOVED lines=20> */
[----:B0-----:R-:W0:Y:S02]  /*da30*/  @!P4 LDC.64 R28, c[0x0][0x5c0] ;  /* 0x00017000ff1ccb82 */ /* 0x001e240000000a00 */
[----:B0-----:R-:W-:-:S04]  /*da40*/  @!P4 IADD3 R28, P5, P6, R26, R28, R12 ;  /* 0x0000001c1a1cc210 */ /* 0x001fc80007ebe00c */
[----:B------:R-:W-:Y:S02]  /*da50*/  @!P4 IADD3.X R29, R38, R29, R9, P5, P6 ;  /* 0x0000001d261dc210 */ /* 0x000fe40002fec409 */
[----:B------:R-:W-:Y:S02]  /*da60*/  @!P0 IADD3 R63, P6, P5, R11, R26, R10 ;  /* 0x0000001a0b3f8210 */ /* 0x000fe40007dde00a */
[----:B------:R-:W-:Y:S02]  /*da70*/  ISETP.LT.OR P4, PT, R32, 0x11, !P2 ;  /* 0x000000112000780c */ /* 0x000fe40005781670 */
[----:B------:R-:W-:Y:S02]  /*da80*/  @!P0 IADD3.X R64, R8, R38, R7, P6, P5 ;  /* 0x0000002608408210 */ /* 0x000fe400037ea407 */
[----:B------:R-:W-:Y:S02]  /*da90*/  ISETP.LT.OR P0, PT, R32, 0x12, !P1 ;  /* 0x000000122000780c */ /* 0x000fe40004f01670 */
[----:B------:R-:W-:-:S02]  /*daa0*/  P2R R80, PR, RZ, 0x10 ;  /* 0x00000010ff507803 */ /* 0x000fc40000000000 */
[----:B------:R-:W-:-:S09]  /*dab0*/  P2R R86, PR, RZ, 0x1 ;  /* 0x00000001ff567803 */ /* 0x000fd20000000000 */
[----:B------:R-:W-:-:S04]  /*dac0*/  @!P0 IADD3 R65, P6, P5, R11, R26, R10 ;  /* 0x0000001a0b418210 */ /* 0x000fc80007dde00a */
[----:B------:R-:W-:Y:S02]  /*dad0*/  @!P0 IADD3.X R66, R8, R38, R7, P6, P5 ;  /* 0x0000002608428210 */ /* 0x000fe400037ea407 */
[----:B------:R-:W-:-:S04]  /*dae0*/  ISETP.LT.OR P0, PT, R32, 0x19, !P1 ;  /* 0x000000192000780c */ /* 0x000fc80004f01670 */
[----:B------:R-:W-:-:S09]  /*daf0*/  P2R R89, PR, RZ, 0x1 ;  /* 0x00000001ff597803 */ /* 0x000fd20000000000 */
[----:B------:R-:W-:-:S04]  /*db00*/  @!P0 IADD3 R67, P6, P5, R11, R26, R10 ;  /* 0x0000001a0b438210 */ /* 0x000fc80007dde00a */
[----:B------:R-:W-:Y:S02]  /*db10*/  @!P0 IADD3.X R68, R8, R38, R7, P6, P5 ;  /* 0x0000002608448210 */ /* 0x000fe400037ea407 */
[----:B------:R-:W-:-:S04]  /*db20*/  ISETP.LT.OR P0, PT, R32, 0x1a, !P1 ;  /* 0x0000001a2000780c */ /* 0x000fc80004f01670 */
[----:B------:R-:W-:-:S09]  /*db30*/  P2R R90, PR, RZ, 0x1 ;  /* 0x00000001ff5a7803 */ /* 0x000fd20000000000 */
[----:B------:R-:W-:-:S04]  /*db40*/  @!P0 IADD3 R69, P6, P5, R11, R26, R10 ;  /* 0x0000001a0b458210 */ /* 0x000fc80007dde00a */
[----:B------:R-:W-:Y:S02]  /*db50*/  @!P0 IADD3.X R70, R8, R38, R7, P6, P5 ;  /* 0x0000002608468210 */ /* 0x000fe400037ea407 */
[----:B------:R-:W-:-:S04]  /*db60*/  @!P4 IADD3 R71, P6, P5, R11, R26, R12 ;  /* 0x0000001a0b47c210 */ /* 0x000fc80007dde00c */
[----:B------:R-:W-:Y:S02]  /*db70*/  @!P4 IADD3.X R74, R8, R38, R9, P6, P5 ;  /* 0x00000026084ac210 */ /* 0x000fe400037ea409 */
[----:B------:R-:W-:Y:S02]  /*db80*/  ISETP.LT.OR P5, PT, R32, 0x12, !P2 ;  /* 0x000000122000780c */ /* 0x000fe400057a1670 */
[----:B------:R-:W-:Y:S02]  /*db90*/  ISETP.NE.AND P4, PT, R56, RZ, PT ;  /* 0x000000ff3800720c */ /* 0x000fe40003f85270 */
[----:B------:R-:W-:-:S09]  /*dba0*/  P2R R81, PR, RZ, 0x20 ;  /* 0x00000020ff517803 */ /* 0x000fd20000000000 */
[----:B------:R-:W-:-:S04]  /*dbb0*/  @!P5 IADD3 R39, P0, P6, R11, R26, R12 ;  /* 0x0000001a0b27d210 */ /* 0x000fc80007e1e00c */
[----:B------:R-:W-:Y:S02]  /*dbc0*/  @!P5 IADD3.X R62, R8, R38, R9, P0, P6 ;  /* 0x00000026083ed210 */ /* 0x000fe400007ec409 */
[----:B------:R-:W-:Y:S02]  /*dbd0*/  ISETP.LT.OR P6, PT, R32, 0x19, !P2 ;  /* 0x000000192000780c */ /* 0x000fe400057c1670 */
[----:B------:R-:W-:Y:S02]  /*dbe0*/  ISETP.NE.AND P5, PT, R33, RZ, PT ;  /* 0x000000ff2100720c */ /* 0x000fe40003fa5270 */
[----:B------:R-:W-:-:S09]  /*dbf0*/  P2R R79, PR, RZ, 0x40 ;  /* 0x00000040ff4f7803 */ /* 0x000fd20000000000 */
[----:B------:R-:W-:-:S04]  /*dc00*/  @!P6 IADD3 R33, P0, P1, R11, R26, R12 ;  /* 0x0000001a0b21e210 */ /* 0x000fc8000791e00c */
[----:B------:R-:W-:Y:S02]  /*dc10*/  @!P6 IADD3.X R60, R8, R38, R9, P0, P1 ;  /* 0x00000026083ce210 */ /* 0x000fe400007e2409 */
[----:B------:R-:W-:-:S04]  /*dc20*/  ISETP.LT.OR P0, PT, R32, 0x1a, !P2 ;  /* 0x0000001a2000780c */ /* 0x000fc80005701670 */
[----:B------:R-:W-:-:S09]  /*dc30*/  P2R R77, PR, RZ, 0x1 ;  /* 0x00000001ff4d7803 */ /* 0x000fd20000000000 */
[----:B------:R-:W-:-:S04]  /*dc40*/  @!P0 IADD3 R15, P1, P6, R11, R26, R12 ;  /* 0x0000001a0b0f8210 */ /* 0x000fc80007e3e00c */
[----:B------:R-:W-:Y:S02]  /*dc50*/  @!P0 IADD3.X R16, R8, R38, R9, P1, P6 ;  /* 0x0000002608108210 */ /* 0x000fe40000fec409 */
[C---:B------:R-:W-:Y:S02]  /*dc60*/  ISETP.LT.OR P1, PT, R32.reuse, 0x11, !P3 ;  /* 0x000000112000780c */ /* 0x040fe40005f21670 */
[----:B------:R-:W-:Y:S02]  /*dc70*/  ISETP.LT.OR P0, PT, R32, 0x12, !P3 ;  /* 0x000000122000780c */ /* 0x000fe40005f01670 */
[----:B------:R-:W-:-:S09]  /*dc80*/  ISETP.NE.AND P6, PT, R82, RZ, PT ;  /* 0x000000ff5200720c */ /* 0x000fd20003fc5270 */
[----:B------:R-:W0:Y:S08]  /*dc90*/  @!P1 LDC.64 R56, c[0x0][0x5c0] ;  /* 0x00017000ff389b82 */ /* 0x000e300000000a00 */
[----:B------:R-:W1:Y:S01]  /*dca0*/  @!P0 LDC.64 R58, c[0x0][0x5c0] ;  /* 0x00017000ff3a8b82 */ /* 0x000e620000000a00 */
[----:B0-----:R-:W-:-:S05]  /*dcb0*/  @!P1 IADD3 R56, P2, R26, R56, RZ ;  /* 0x000000381a389210 */ /* 0x001fca0007f5e0ff */
[----:B------:R-:W-:-:S05]  /*dcc0*/  @!P1 IMAD.X R57, R38, 0x1, R57, P2 ;  /* 0x0000000126399824 */ /* 0x000fca00010e0639 */
[----:B------:R-:W-:Y:S01]  /*dcd0*/  @!P1 STG.E.U8 desc[UR14][R56.64+0x10], R197 ;  /* 0x000010c538009986 */ /* 0x000fe2000c10110e */
[----:B-1----:R-:W-:-:S05]  /*dce0*/  @!P0 IADD3 R58, P1, R26, R58, RZ ;  /* 0x0000003a1a3a8210 */ /* 0x002fca0007f3e0ff */
[----:B------:R-:W-:Y:S01]  /*dcf0*/  @!P0 IMAD.X R59, R38, 0x1, R59, P1 ;  /* 0x00000001263b8824 */ /* 0x000fe200008e063b */
[----:B------:R-:W-:Y:S02]  /*dd00*/  ISETP.NE.AND P1, PT, R61, RZ, PT ;  /* 0x000000ff3d00720c */ /* 0x000fe40003f25270 */
[----:B------:R-:W-:Y:S02]  /*dd10*/  F2FP.SATFINITE.E4M3.F32.PACK_AB_MERGE_C R61, RZ, R204, RZ ;  /* 0x000000ccff3d723e */ /* 0x000fe400048070ff */
[----:B------:R0:W-:Y:S01]  /*dd20*/  @!P0 STG.E.U8 desc[UR14][R58.64+0x11], R199 ;  /* 0x000011c73a008986 */ /* 0x0001e2000c10110e */
[----:B------:R-:W-:-:S03]  /*dd30*/  ISETP.LT.OR P0, PT, R32, 0x19, !P3 ;  /* 0x000000192000780c */ /* 0x000fc60005f01670 */
[----:B------:R-:W-:Y:S01]  /*dd40*/  @!P5 STG.E.U8 desc[UR14][R54.64+0x10], R201 ;  /* 0x000010c93600d986 */ /* 0x000fe2000c10110e */
[----:B------:R-:W-:-:S03]  /*dd50*/  ISETP.NE.AND P5, PT, R85, RZ, PT ;  /* 0x000000ff5500720c */ /* 0x000fc60003fa5270 */
[----:B------:R1:W-:Y:S01]  /*dd60*/  @!P4 STG.E.U8 desc[UR14][R52.64+0x11], R203 ;  /* 0x000011cb3400c986 */ /* 0x0003e2000c10110e */
[----:B------:R-:W-:Y:S02]  /*dd70*/  ISETP.NE.AND P4, PT, R84, RZ, PT ;  /* 0x000000ff5400720c */ /* 0x000fe40003f85270 */
[----:B0-----:R-:W-:-:S03]  /*dd80*/  F2FP.SATFINITE.E4M3.F32.PACK_AB_MERGE_C R59, RZ, R206, RZ ;  /* 0x000000ceff3b723e */ /* 0x001fc600048070ff */
[----:B------:R-:W0:Y:S08]  /*dd90*/  @!P0 LDC.64 R56, c[0x0][0x5c0] ;  /* 0x00017000ff388b82 */ /* 0x000e300000000a00 */
[----:B-1----:R-:W1:Y:S01]  /*dda0*/  @!P5 LDC.64 R52, c[0x0][0x5c0] ;  /* 0x00017000ff34db82 */ /* 0x002e620000000a00 */
[----:B0-----:R-:W-:-:S05]  /*ddb0*/  @!P0 IADD3 R56, P2, R26, R56, RZ ;  /* 0x000000381a388210 */ /* 0x001fca0007f5e0ff */
[----:B------:R-:W-:-:S05]  /*ddc0*/  @!P0 IMAD.X R57, R38, 0x1, R57, P2 ;  /* 0x0000000126398824 */ /* 0x000fca00010e0639 */
[----:B------:R0:W-:Y:S01]  /*ddd0*/  @!P0 STG.E.U8 desc[UR14][R56.64+0x18], R59 ;  /* 0x0000183b38008986 */ /* 0x0001e2000c10110e */
[----:B------:R-:W-:Y:S02]  /*dde0*/  ISETP.LT.OR P0, PT, R32, 0x1a, !P3 ;  /* 0x0000001a2000780c */ /* 0x000fe40005f01670 */
[----:B0-----:R-:W-:-:S11]  /*ddf0*/  P2R R56, PR, RZ, 0x8 ;  /* 0x00000008ff387803 */ /* 0x001fd60000000000 */
[----:B------:R-:W0:Y:S01]  /*de00*/  @!P0 LDC.64 R54, c[0x0][0x5c0] ;  /* 0x00017000ff368b82 */ /* 0x000e220000000a00 */
[----:B------:R-:W-:Y:S02]  /*de10*/  ISETP.NE.AND P3, PT, R86, RZ, PT ;  /* 0x000000ff5600720c */ /* 0x000fe40003f65270 */
[----:B------:R-:W-:Y:S02]  /*de20*/  F2FP.SATFINITE.E4M3.F32.PACK_AB_MERGE_C R57, RZ, R202, RZ ;  /* 0x000000caff39723e */ /* 0x000fe400048070ff */
[----:B------:R-:W-:Y:S02]  /*de30*/  F2FP.SATFINITE.E4M3.F32.PACK_AB_MERGE_C R59, RZ, R200, RZ ;  /* 0x000000c8ff3b723e */ /* 0x000fe400048070ff */
[----:B0-----:R-:W-:-:S05]  /*de40*/  @!P0 IADD3 R54, P2, R26, R54, RZ ;  /* 0x000000361a368210 */ /* 0x001fca0007f5e0ff */
[----:B------:R-:W-:Y:S01]  /*de50*/  @!P0 IMAD.X R55, R38, 0x1, R55, P2 ;  /* 0x0000000126378824 */ /* 0x000fe200010e0637 */
[----:B------:R-:W-:-:S04]  /*de60*/  ISETP.NE.AND P2, PT, R88, RZ, PT ;  /* 0x000000ff5800720c */ /* 0x000fc80003f45270 */
[----:B------:R0:W-:Y:S01]  /*de70*/  @!P0 STG.E.U8 desc[UR14][R54.64+0x19], R205 ;  /* 0x000019cd36008986 */ /* 0x0001e2000c10110e */
[----:B------:R-:W-:-:S03]  /*de80*/  ISETP.NE.AND P0, PT, R87, RZ, PT ;  /* 0x000000ff5700720c */ /* 0x000fc60003f05270 */
[----:B------:R-:W-:Y:S01]  /*de90*/  @!P1 STG.E.U8 desc[UR14][R50.64+0x18], R61 ;  /* 0x0000183d32009986 */ /* 0x000fe2000c10110e */
[----:B------:R-:W-:-:S03]  /*dea0*/  ISETP.NE.AND P1, PT, R89, RZ, PT ;  /* 0x000000ff5900720c */ /* 0x000fc60003f25270 */
[----:B------:R2:W-:Y:S01]  /*deb0*/  @!P6 STG.E.U8 desc[UR14][R48.64+0x19], R57 ;  /* 0x000019393000e986 */ /* 0x0005e2000c10110e */
[----:B------:R-:W-:Y:S02]  /*dec0*/  ISETP.NE.AND P6, PT, R90, RZ, PT ;  /* 0x000000ff5a00720c */ /* 0x000fe40003fc5270 */
[----:B0-----:R-:W-:Y:S02]  /*ded0*/  P2R R54, PR, RZ, 0x1 ;  /* 0x00000001ff367803 */ /* 0x001fe40000000000 */
[----:B------:R-:W-:Y:S02]  /*dee0*/  ISETP.NE.AND P0, PT, R83, RZ, PT ;  /* 0x000000ff5300720c */ /* 0x000fe40003f05270 */
[----:B------:R-:W-:Y:S01]  /*def0*/  F2FP.SATFINITE.E4M3.F32.PACK_AB_MERGE_C R55, RZ, R198, RZ ;  /* 0x000000c6ff37723e */ /* 0x000fe200048070ff */
[----:B--2---:R-:W0:Y:S10]  /*df00*/  @!P3 LDC.64 R48, c[0x0][0x5c0] ;  /* 0x00017000ff30bb82 */ /* 0x004e340000000a00 */
[----:B------:R-:W-:Y:S01]  /*df10*/  @!P0 STG.E.U8 desc[UR14][R46.64+0x10], R59 ;  /* 0x0000103b2e008986 */ /* 0x000fe2000c10110e */
[----:B-1----:R-:W-:-:S03]  /*df20*/  @!P5 IADD3 R50, P0, R63, R52, RZ ;  /* 0x000000343f32d210 */ /* 0x002fc60007f1e0ff */
[----:B------:R1:W-:Y:S01]  /*df30*/  @!P4 STG.E.U8 desc[UR14][R44.64+0x11], R55 ;  /* 0x000011372c00c986 */ /* 0x0003e2000c10110e */
[----:B------:R-:W-:Y:S01]  /*df40*/  ISETP.NE.AND P4, PT, R91, RZ, PT ;  /* 0x000000ff5b00720c */ /* 0x000fe20003f85270 */
[----:B------:R-:W-:Y:S01]  /*df50*/  @!P5 IMAD.X R51, R64, 0x1, R53, P0 ;  /* 0x000000014033d824 */ /* 0x000fe200000e0635 */
[----:B------:R-:W-:-:S04]  /*df60*/  F2FP.SATFINITE.E4M3.F32.PACK_AB_MERGE_C R53, RZ, R190, RZ ;  /* 0x000000beff35723e */ /* 0x000fc800048070ff */
[----:B------:R-:W-:Y:S01]  /*df70*/  @!P5 STG.E.U8 desc[UR14][R50.64+0x10], R195 ;  /* 0x000010c33200d986 */ /* 0x000fe2000c10110e */
[----:B------:R-:W-:Y:S01]  /*df80*/  ISETP.NE.AND P5, PT, R92, RZ, PT ;  /* 0x000000ff5c00720c */ /* 0x000fe20003fa5270 */
[----:B-1----:R-:W1:Y:S01]  /*df90*/  @!P1 LDC.64 R44, c[0x0][0x5c0] ;  /* 0x00017000ff2c9b82 */ /* 0x002e620000000a00 */
[----:B0-----:R-:W-:-:S05]  /*dfa0*/  @!P3 IADD3 R46, P0, R65, R48, RZ ;  /* 0x00000030412eb210 */ /* 0x001fca0007f1e0ff */
[----:B------:R-:W-:Y:S01]  /*dfb0*/  @!P3 IMAD.X R47, R66, 0x1, R49, P0 ;  /* 0x00000001422fb824 */ /* 0x000fe200000e0631 */
[----:B------:R-:W-:Y:S02]  /*dfc0*/  F2FP.SATFINITE.E4M3.F32.PACK_AB_MERGE_C R49, RZ, R192, RZ ;  /* 0x000000c0ff31723e */ /* 0x000fe400048070ff */
[----:B------:R-:W-:-:S03]  /*dfd0*/  ISETP.NE.AND P0, PT, R54, RZ, PT ;  /* 0x000000ff3600720c */ /* 0x000fc60003f05270 */
[----:B------:R0:W-:Y:S01]  /*dfe0*/  @!P3 STG.E.U8 desc[UR14][R46.64+0x11], R49 ;  /* 0x000011312e00b986 */ /* 0x0001e2000c10110e */
[----:B------:R-:W-:-:S09]  /*dff0*/  ISETP.NE.AND P3, PT, R56, RZ, PT ;  /* 0x000000ff3800720c */ /* 0x000fd20003f65270 */
[----:B------:R2:W-:Y:S01]  /*e000*/  @!P0 STG.E.U8 desc[UR14][R42.64+0x18], R53 ;  /* 0x000018352a008986 */ /* 0x0005e2000c10110e */
[----:B------:R-:W-:Y:S01]  /*e010*/  ISETP.NE.AND P0, PT, R77, RZ, PT ;  /* 0x000000ff4d00720c */ /* 0x000fe20003f05270 */
[----:B0-----:R-:W2:Y:S01]  /*e020*/  @!P6 LDC.64 R48, c[0x0][0x5c0] ;  /* 0x00017000ff30eb82 */ /* 0x001ea20000000a00 */
[----:B------:R-:W-:Y:S01]  /*e030*/  F2FP.SATFINITE.E4M3.F32.PACK_AB_MERGE_C R47, RZ, R186, RZ ;  /* 0x000000baff2f723e */ /* 0x000fe200048070ff */
[----:B------:R-:W-:Y:S01]  /*e040*/  @!P2 STG.E.U8 desc[UR14][R40.64+0x19], R189 ;  /* 0x000019bd2800a986 */ /* 0x000fe2000c10110e */
[----:B-1----:R-:W-:-:S05]  /*e050*/  @!P1 IADD3 R44, P2, R67, R44, RZ ;  /* 0x0000002c432c9210 */ /* 0x002fca0007f5e0ff */
[----:B------:R-:W-:Y:S01]  /*e060*/  @!P1 IMAD.X R45, R68, 0x1, R45, P2 ;  /* 0x00000001442d9824 */ /* 0x000fe200010e062d */
[----:B------:R-:W-:-:S04]  /*e070*/  ISETP.NE.AND P2, PT, R78, RZ, PT ;  /* 0x000000ff4e00720c */ /* 0x000fc80003f45270 */
[----:B------:R0:W-:Y:S01]  /*e080*/  @!P1 STG.E.U8 desc[UR14][R44.64+0x18], R47 ;  /* 0x0000182f2c009986 */ /* 0x0001e2000c10110e */
[----:B--2---:R-:W-:Y:S02]  /*e090*/  @!P6 IADD3 R42, P1, R69, R48, RZ ;  /* 0x00000030452ae210 */ /* 0x004fe40007f3e0ff */
[----:B0-----:R-:W-:-:S03]  /*e0a0*/  F2FP.SATFINITE.E4M3.F32.PACK_AB_MERGE_C R45, RZ, R182, RZ ;  /* 0x000000b6ff2d723e */ /* 0x001fc600048070ff */
[----:B------:R-:W-:Y:S01]  /*e0b0*/  @!P6 IMAD.X R43, R70, 0x1, R49, P1 ;  /* 0x00000001462be824 */ /* 0x000fe200008e0631 */
[----:B------:R-:W-:Y:S02]  /*e0c0*/  F2FP.SATFINITE.E4M3.F32.PACK_AB_MERGE_C R49, RZ, R184, RZ ;  /* 0x000000b8ff31723e */ /* 0x000fe400048070ff */
[----:B------:R-:W-:-:S03]  /*e0d0*/  ISETP.NE.AND P1, PT, R93, RZ, PT ;  /* 0x000000ff5d00720c */ /* 0x000fc60003f25270 */
[----:B------:R-:W-:Y:S01]  /*e0e0*/  @!P6 STG.E.U8 desc[UR14][R42.64+0x19], R49 ;  /* 0x000019312a00e986 */ /* 0x000fe2000c10110e */
[----:B------:R-:W-:-:S03]  /*e0f0*/  ISETP.NE.AND P6, PT, R79, RZ, PT ;  /* 0x000000ff4f00720c */ /* 0x000fc60003fc5270 */
[----:B------:R-:W-:Y:S01]  /*e100*/  @!P4 STG.E.U8 desc[UR14][R36.64+0x10], R183 ;  /* 0x000010b72400c986 */ /* 0x000fe2000c10110e */
[----:B------:R-:W-:-:S03]  /*e110*/  ISETP.NE.AND P4, PT, R80, RZ, PT ;  /* 0x000000ff5000720c */ /* 0x000fc60003f85270 */
[----:B------:R0:W-:Y:S10]  /*e120*/  @!P5 STG.E.U8 desc[UR14][R34.64+0x11], R45 ;  /* 0x0000112d2200d986 */ /* 0x0001f4000c10110e */
[----:B------:R-:W1:Y:S08]  /*e130*/  @!P4 LDC.64 R40, c[0x0][0x5c0] ;  /* 0x00017000ff28cb82 */ /* 0x000e700000000a00 */
[----:B0-----:R-:W0:Y:S01]  /*e140*/  @!P6 LDC.64 R34, c[0x0][0x5c0] ;  /* 0x00017000ff22eb82 */ /* 0x001e220000000a00 */
[----:B-1----:R-:W-:-:S05]  /*e150*/  @!P4 IADD3 R40, P5, R71, R40, RZ ;  /* 0x000000284728c210 */ /* 0x002fca0007fbe0ff */
[----:B------:R-:W-:Y:S01]  /*e160*/  @!P4 IMAD.X R41, R74, 0x1, R41, P5 ;  /* 0x000000014a29c824 */ /* 0x000fe200028e0629 */
[----:B------:R-:W-:-:S04]  /*e170*/  ISETP.NE.AND P5, PT, R81, RZ, PT ;  /* 0x000000ff5100720c */ /* 0x000fc80003fa5270 */
[----:B------:R1:W-:Y:S09]  /*e180*/  @!P4 STG.E.U8 desc[UR14][R40.64+0x10], R179 ;  /* 0x000010b32800c986 */ /* 0x0003f2000c10110e */
[----:B------:R-:W2:Y:S08]  /*e190*/  @!P5 LDC.64 R42, c[0x0][0x5c0] ;  /* 0x00017000ff2adb82 */ /* 0x000eb00000000a00 */
[----:B-1----:R-:W1:Y:S01]  /*e1a0*/  @!P0 LDC.64 R40, c[0x0][0x5c0] ;  /* 0x00017000ff288b82 */ /* 0x002e620000000a00 */
[----:B--2---:R-:W-:-:S02]  /*e1b0*/  @!P5 IADD3 R36, P4, R39, R42, RZ ;  /* 0x0000002a2724d210 */ /* 0x004fc40007f9e0ff */
[----:B------:R-:W-:-:S03]  /*e1c0*/  F2FP.SATFINITE.E4M3.F32.PACK_AB_MERGE_C R39, RZ, R176, RZ ;  /* 0x000000b0ff27723e */ /* 0x000fc600048070ff */
[----:B------:R-:W-:Y:S01]  /*e1d0*/  @!P5 IMAD.X R37, R62, 0x1, R43, P4 ;  /* 0x000000013e25d824 */ /* 0x000fe200020e062b */
[----:B------:R-:W-:-:S04]  /*e1e0*/  ISETP.NE.AND P4, PT, R75, RZ, PT ;  /* 0x000000ff4b00720c */ /* 0x000fc80003f85270 */
[----:B------:R2:W-:Y:S01]  /*e1f0*/  @!P5 STG.E.U8 desc[UR14][R36.64+0x11], R177 ;  /* 0x000011b12400d986 */ /* 0x0005e2000c10110e */
[----:B------:R-:W-:-:S13]  /*e200*/  ISETP.NE.AND P5, PT, R76, RZ, PT ;  /* 0x000000ff4c00720c */ /* 0x000fda0003fa5270 */
[----:B------:R-:W-:Y:S01]  /*e210*/  @!P5 STG.E.U8 desc[UR14][R30.64+0x18], R39 ;  /* 0x000018271e00d986 */ /* 0x000fe2000c10110e */
[----:B0-----:R-:W-:Y:S02]  /*e220*/  @!P6 IADD3 R34, P5, R33, R34, RZ ;  /* 0x000000222122e210 */ /* 0x001fe40007fbe0ff */
[----:B------:R-:W-:-:S03]  /*e230*/  F2FP.SATFINITE.E4M3.F32.PACK_AB_MERGE_C R33, RZ, R168, RZ ;  /* 0x000000a8ff21723e */ /* 0x000fc600048070ff */
[----:B------:R-:W-:Y:S01]  /*e240*/  @!P6 IMAD.X R35, R60, 0x1, R35, P5 ;  /* 0x000000013c23e824 */ /* 0x000fe200028e0623 */
[----:B-1----:R-:W-:Y:S02]  /*e250*/  @!P0 IADD3 R40, P5, R15, R40, RZ ;  /* 0x000000280f288210 */ /* 0x002fe40007fbe0ff */
[----:B------:R-:W-:-:S03]  /*e260*/  F2FP.SATFINITE.E4M3.F32.PACK_AB_MERGE_C R15, RZ, R174, RZ ;  /* 0x000000aeff0f723e */ /* 0x000fc600048070ff */
[----:B------:R-:W-:Y:S01]  /*e270*/  @!P0 IMAD.X R41, R16, 0x1, R41, P5 ;  /* 0x0000000110298824 */ /* 0x000fe200028e0629 */
[C---:B------:R-:W-:Y:S01]  /*e280*/  ISETP.LT.OR P5, PT, R32.reuse, 0x11, !P4 ;  /* 0x000000112000780c */ /* 0x040fe200067a1670 */
[----:B------:R0:W-:Y:S04]  /*e290*/  @!P1 STG.E.U8 desc[UR14][R28.64+0x19], R15 ;  /* 0x0000190f1c009986 */ /* 0x0001e8000c10110e */
[----:B------:R1:W-:Y:S01]  /*e2a0*/  @!P6 STG.E.U8 desc[UR14][R34.64+0x18], R171 ;  /* 0x000018ab2200e986 */ /* 0x0003e2000c10110e */
[----:B------:R-:W-:-:S07]  /*e2b0*/  ISETP.LT.OR P6, PT, R32, 0x12, !P4 ;  /* 0x000000122000780c */ /* 0x000fce00067c1670 */
[----:B--2---:R-:W2:Y:S01]  /*e2c0*/  @!P5 LDC.64 R36, c[0x0][0x5c0] ;  /* 0x00017000ff24db82 */ /* 0x004ea20000000a00 */
[----:B0-----:R-:W-:Y:S02]  /*e2d0*/  @!P5 IMAD.MOV.U32 R28, RZ, RZ, R26 ;  /* 0x000000ffff1cd224 */ /* 0x001fe400078e001a */
[----:B------:R-:W-:Y:S01]  /*e2e0*/  @!P5 IMAD.MOV.U32 R29, RZ, RZ, R38 ;  /* 0x000000ffff1dd224 */ /* 0x000fe200078e0026 */
[----:B-1----:R-:W-:Y:S01]  /*e2f0*/  F2FP.SATFINITE.E4M3.F32.PACK_AB_MERGE_C R35, RZ, R166, RZ ;  /* 0x000000a6ff23723e */ /* 0x002fe200048070ff */
[----:B------:R-:W-:Y:S02]  /*e300*/  @!P5 IMAD R16, R25, 0x180, RZ ;  /* 0x000001801910d824 */ /* 0x000fe400078e02ff */
[----:B------:R-:W-:-:S04]  /*e310*/  @!P5 IMAD.WIDE.U32 R30, R24, 0x180, R28 ;  /* 0x00000180181ed825 */ /* 0x000fc800078e001c */
[----:B------:R-:W-:Y:S02]  /*e320*/  @!P6 IMAD.MOV.U32 R28, RZ, RZ, R26 ;  /* 0x000000ffff1ce224 */ /* 0x000fe400078e001a */
[----:B------:R-:W-:Y:S02]  /*e330*/  @!P6 IMAD.MOV.U32 R29, RZ, RZ, R38 ;  /* 0x000000ffff1de224 */ /* 0x000fe400078e0026 */
[----:B------:R-:W-:Y:S02]  /*e340*/  @!P6 IMAD R15, R25, 0x180, RZ ;  /* 0x00000180190fe824 */ /* 0x000fe400078e02ff */
[----:B------:R-:W-:Y:S01]  /*e350*/  @!P6 IMAD.WIDE.U32 R28, R24, 0x180, R28 ;  /* 0x00000180181ce825 */ /* 0x000fe200078e001c */
[----:B--2---:R-:W-:-:S04]  /*e360*/  @!P5 IADD3 R30, P1, R30, R36, RZ ;  /* 0x000000241e1ed210 */ /* 0x004fc80007f3e0ff */
[----:B------:R-:W-:Y:S02]  /*e370*/  @!P5 IADD3.X R31, R37, R31, R16, P1, !PT ;  /* 0x0000001f251fd210 */ /* 0x000fe40000ffe410 */
[----:B------:R-:W0:Y:S02]  /*e380*/  @!P6 LDC.64 R36, c[0x0][0x5c0] ;  /* 0x00017000ff24eb82 */ /* 0x000e240000000a00 */
[----:B0-----:R-:W-:-:S04]  /*e390*/  @!P6 IADD3 R28, P1, R28, R36, RZ ;  /* 0x000000241c1ce210 */ /* 0x001fc80007f3e0ff */
[----:B------:R-:W-:Y:S02]  /*e3a0*/  @!P6 IADD3.X R29, R37, R29, R15, P1, !PT ;  /* 0x0000001d251de210 */ /* 0x000fe40000ffe40f */
[----:B------:R-:W-:Y:S02]  /*e3b0*/  F2FP.SATFINITE.E4M3.F32.PACK_AB_MERGE_C R15, RZ, R170, RZ ;  /* 0x000000aaff0f723e */ /* 0x000fe400048070ff */
[----:B------:R-:W-:-:S03]  /*e3c0*/  ISETP.NE.AND P1, PT, R73, RZ, PT ;  /* 0x000000ff4900720c */ /* 0x000fc60003f25270 */
[----:B------:R0:W-:Y:S01]  /*e3d0*/  @!P0 STG.E.U8 desc[UR14][R40.64+0x19], R15 ;  /* 0x0000190f28008986 */ /* 0x0001e2000c10110e */
[----:B------:R-:W-:-:S03]  /*e3e0*/  ISETP.NE.AND P0, PT, R72, RZ, PT ;  /* 0x000000ff4800720c */ /* 0x000fc60003f05270 */
[----:B------:R0:W-:Y:S01]  /*e3f0*/  @!P5 STG.E.U8 desc[UR14][R30.64+0x10], R169 ;  /* 0x000010a91e00d986 */ /* 0x0001e2000c10110e */
[----:B------:R-:W-:-:S03]  /*e400*/  LOP3.LUT P5, RZ, R180, 0x40000, RZ, 0xc0, !PT ;  /* 0x00040000b4ff7812 */ /* 0x000fc600078ac0ff */
        /* <DEDUP_REMOVED lines=12> */
.L_x_51:
[----:B------:R-:W-:Y:S05]  /*e4d0*/  BSYNC B1 ;  /* 0x0000000000017941 */ /* 0x000fea0003800000 */
.L_x_50:
        /* <DEDUP_REMOVED lines=13> */
.L_x_53:
[----:B------:R-:W-:Y:S05]  /*e5b0*/  BSYNC B1 ;  /* 0x0000000000017941 */ /* 0x000fea0003800000 */
.L_x_52:
[----:B------:R-:W-:Y:S01]  /*e5c0*/  ISETP.LT.OR P6, PT, R32, 0x19, !P4 ;  /* 0x000000192000780c */ /* 0x000fe200067c1670 */
[-C--:B------:R-:W-:Y:S01]  /*e5d0*/  FMUL R165, R165, R5.reuse ;  /* 0x00000005a5a57220 */ /* 0x080fe20000400000 */
[----:B------:R-:W-:Y:S01]  /*e5e0*/  P2R R16, PR, RZ, 0x1 ;  /* 0x00000001ff107803 */ /* 0x000fe20000000000 */
[-C--:B------:R-:W-:Y:S01]  /*e5f0*/  FMUL R164, R164, R5.reuse ;  /* 0x00000005a4a47220 */ /* 0x080fe20000400000 */
[-C--:B------:R-:W-:Y:S01]  /*e600*/  FMUL R163, R163, R5.reuse ;  /* 0x00000005a3a37220 */ /* 0x080fe20000400000 */
[----:B------:R-:W-:Y:S01]  /*e610*/  FMUL R162, R162, R5 ;  /* 0x00000005a2a27220 */ /* 0x000fe20000400000 */
[----:B------:R-:W-:Y:S01]  /*e620*/  F2FP.SATFINITE.E4M3.F32.PACK_AB_MERGE_C R165, RZ, R165, RZ ;  /* 0x000000a5ffa5723e */ /* 0x000fe200048070ff */
[----:B------:R-:W-:Y:S02]  /*e630*/  BSSY B1, `(.L_x_54) ;  /* 0x0000022000017945 */ /* 0x000fe40003800000 */
[----:B------:R-:W-:Y:S02]  /*e640*/  F2FP.SATFINITE.E4M3.F32.PACK_AB_MERGE_C R163, RZ, R163, RZ ;  /* 0x000000a3ffa3723e */ /* 0x000fe400048070ff */
[----:B------:R-:W-:-:S02]  /*e650*/  F2FP.SATFINITE.E4M3.F32.PACK_AB_MERGE_C R33, RZ, R162, RZ ;  /* 0x000000a2ff21723e */ /* 0x000fc400048070ff */
[----:B------:R-:W2:Y:S01]  /*e660*/  @!P6 LDC.64 R30, c[0x0][0x5c0] ;  /* 0x00017000ff1eeb82 */ /* 0x000ea20000000a00 */
[----:B01----:R-:W-:Y:S02]  /*e670*/  @!P6 IMAD.MOV.U32 R28, RZ, RZ, R26 ;  /* 0x000000ffff1ce224 */ /* 0x003fe400078e001a */
[----:B------:R-:W-:Y:S02]  /*e680*/  @!P6 IMAD.MOV.U32 R29, RZ, RZ, R38 ;  /* 0x000000ffff1de224 */ /* 0x000fe400078e0026 */
[----:B------:R-:W-:Y:S02]  /*e690*/  @!P6 IMAD R15, R25, 0x180, RZ ;  /* 0x00000180190fe824 */ /* 0x000fe400078e02ff */
[----:B------:R-:W-:-:S03]  /*e6a0*/  @!P6 IMAD.WIDE.U32 R28, R24, 0x180, R28 ;  /* 0x00000180181ce825 */ /* 0x000fc600078e001c */
[----:B--2---:R-:W-:-:S04]  /*e6b0*/  @!P6 IADD3 R28, P5, R28, R30, RZ ;  /* 0x0000001e1c1ce210 */ /* 0x004fc80007fbe0ff */
        /* <DEDUP_REMOVED lines=11> */
[----:B------:R-:W-:Y:S02]  /*e770*/  F2FP.SATFINITE.E4M3.F32.PACK_AB_MERGE_C R15, RZ, R164, RZ ;  /* 0x000000a4ff0f723e */ /* 0x000fe400048070ff */
[----:B------:R-:W-:-:S03]  /*e780*/  ISETP.NE.AND P0, PT, R16, RZ, PT ;  /* 0x000000ff1000720c */ /* 0x000fc60003f05270 */
        /* <DEDUP_REMOVED lines=12> */
.L_x_55:
[----:B------:R-:W-:Y:S05]  /*e850*/  BSYNC B1 ;  /* 0x0000000000017941 */ /* 0x000fea0003800000 */
.L_x_54:
        /* <DEDUP_REMOVED lines=13> */
.L_x_57:
[----:B------:R-:W-:Y:S05]  /*e930*/  BSYNC B1 ;  /* 0x0000000000017941 */ /* 0x000fea0003800000 */
.L_x_56:
[----:B------:R-:W-:Y:S01]  /*e940*/  P2R R16, PR, RZ, 0x8 ;  /* 0x00000008ff107803 */ /* 0x000fe20000000000 */
[-C--:B------:R-:W-:Y:S01]  /*e950*/  FMUL R161, R161, R5.reuse ;  /* 0x00000005a1a17220 */ /* 0x080fe20000400000 */
[----:B------:R-:W-:Y:S01]  /*e960*/  LOP3.LUT P3, RZ, R180, 0x200, RZ, 0xc0, !PT ;  /* 0x00000200b4ff7812 */ /* 0x000fe2000786c0ff */
[-C--:B------:R-:W-:Y:S01]  /*e970*/  FMUL R160, R160, R5.reuse ;  /* 0x00000005a0a07220 */ /* 0x080fe20000400000 */
[----:B------:R-:W-:Y:S01]  /*e980*/  P2R R15, PR, RZ, 0x4 ;  /* 0x00000004ff0f7803 */ /* 0x000fe20000000000 */
[-C--:B------:R-:W-:Y:S01]  /*e990*/  FMUL R159, R159, R5.reuse ;  /* 0x000000059f9f7220 */ /* 0x080fe20000400000 */
[----:B------:R-:W-:Y:S01]  /*e9a0*/  ISETP.LT.OR P2, PT, R32, 0x21, !P3 ;  /* 0x000000212000780c */ /* 0x000fe20005f41670 */
[-C--:B------:R-:W-:Y:S01]  /*e9b0*/  FMUL R158, R158, R5.reuse ;  /* 0x000000059e9e7220 */ /* 0x080fe20000400000 */
[----:B------:R-:W-:Y:S01]  /*e9c0*/  P2R R81, PR, RZ, 0x10 ;  /* 0x00000010ff517803 */ /* 0x000fe20000000000 */
[-C--:B------:R-:W-:Y:S01]  /*e9d0*/  FMUL R156, R156, R5.reuse ;  /* 0x000000059c9c7220 */ /* 0x080fe20000400000 */
[----:B-1----:R-:W-:Y:S01]  /*e9e0*/  P2R R33, PR, RZ, 0x4 ;  /* 0x00000004ff217803 */ /* 0x002fe20000000000 */
[-C--:B------:R-:W-:Y:S01]  /*e9f0*/  FMUL R155, R155, R5.reuse ;  /* 0x000000059b9b7220 */ /* 0x080fe20000400000 */
[----:B------:R-:W-:Y:S01]  /*ea00*/  LOP3.LUT P4, RZ, R180, 0x2000, RZ, 0xc0, !PT ;  /* 0x00002000b4ff7812 */ /* 0x000fe2000788c0ff */
[----:B------:R-:W-:Y:S01]  /*ea10*/  FMUL R153, R153, R5 ;  /* 0x0000000599997220 */ /* 0x000fe20000400000 */
[----:B------:R-:W-:Y:S01]  /*ea20*/  F2FP.SATFINITE.E4M3.F32.PACK_AB_MERGE_C R161, RZ, R161, RZ ;  /* 0x000000a1ffa1723e */ /* 0x000fe200048070ff */
[----:B------:R-:W-:Y:S01]  /*ea30*/  FMUL R151, R151, R5 ;  /* 0x0000000597977220 */ /* 0x000fe20000400000 */
[----:B------:R-:W-:Y:S01]  /*ea40*/  F2FP.SATFINITE.E4M3.F32.PACK_AB_MERGE_C R159, RZ, R159, RZ ;  /* 0x0000009fff9f723e */ /* 0x000fe200048070ff */
        /* <DEDUP_REMOVED lines=27> */
[----:B-1----:R-:W-:Y:S01]  /*ec00*/  @!P2 IADD3 R54, P5, P6, R26, R54, R11 ;  /* 0x000000361a36a210 */ /* 0x002fe20007ebe00b */
[-C--:B------:R-:W-:Y:S01]  /*ec10*/  FMUL R121, R121, R5.reuse ;  /* 0x0000000579797220 */ /* 0x080fe20000400000 */
[-C--:B------:R-:W-:Y:S01]  /*ec20*/  FMUL R120, R120, R5.reuse ;  /* 0x0000000578787220 */ /* 0x080fe20000400000 */
[----:B------:R-:W-:Y:S01]  /*ec30*/  FMUL R21, R21, R5 ;  /* 0x0000000515157220 */ /* 0x000fe20000400000 */
[----:B------:R-:W-:Y:S01]  /*ec40*/  @!P2 IADD3.X R55, R38, R55, R8, P5, P6 ;  /* 0x000000372637a210 */ /* 0x000fe20002fec408 */
[----:B------:R-:W-:Y:S01]  /*ec50*/  BSSY B1, `(.L_x_58) ;  /* 0x00000e2000017945 */ /* 0x000fe20003800000 */
[----:B------:R-:W-:-:S02]  /*ec60*/  ISETP.LT.OR P2, PT, R32, 0x22, !P3 ;  /* 0x000000222000780c */ /* 0x000fc40005f41670 */
[----:B------:R-:W-:Y:S02]  /*ec70*/  F2FP.SATFINITE.E4M3.F32.PACK_AB_MERGE_C R121, RZ, R121, RZ ;  /* 0x00000079ff79723e */ /* 0x000fe400048070ff */
[----:B------:R-:W-:Y:S02]  /*ec80*/  P2R R56, PR, RZ, 0x4 ;  /* 0x00000004ff387803 */ /* 0x000fe40000000000 */
[----:B------:R-:W-:-:S07]  /*ec90*/  F2FP.SATFINITE.E4M3.F32.PACK_AB_MERGE_C R21, RZ, R21, RZ ;  /* 0x00000015ff15723e */ /* 0x000fce00048070ff */
[----:B------:R-:W1:Y:S02]  /*eca0*/  @!P2 LDC.64 R52, c[0x0][0x5c0] ;  /* 0x00017000ff34ab82 */ /* 0x000e640000000a00 */
[----:B-1----:R-:W-:-:S04]  /*ecb0*/  @!P2 IADD3 R52, P5, P6, R26, R52, R11 ;  /* 0x000000341a34a210 */ /* 0x002fc80007ebe00b */
[----:B------:R-:W-:Y:S02]  /*ecc0*/  @!P2 IADD3.X R53, R38, R53, R8, P5, P6 ;  /* 0x000000352635a210 */ /* 0x000fe40002fec408 */
[C---:B------:R-:W-:Y:S02]  /*ecd0*/  ISETP.LT.OR P2, PT, R32.reuse, 0x29, !P3 ;  /* 0x000000292000780c */ /* 0x040fe40005f41670 */
[----:B------:R-:W-:Y:S02]  /*ece0*/  ISETP.LT.OR P3, PT, R32, 0x2a, !P3 ;  /* 0x0000002a2000780c */ /* 0x000fe40005f61670 */
[----:B------:R-:W-:-:S09]  /*ecf0*/  P2R R82, PR, RZ, 0x4 ;  /* 0x00000004ff527803 */ /* 0x000fd20000000000 */
        /* <DEDUP_REMOVED lines=46> */
[----:B0-----:R-:W0:Y:S02]  /*efe0*/  @!P4 LDC.64 R28, c[0x0][0x5c0] ;  /* 0x00017000ff1ccb82 */ /* 0x001e240000000a00 */
[----:B0-----:R-:W-:-:S04]  /*eff0*/  @!P4 IADD3 R28, P0, P5, R26, R28, R12 ;  /* 0x0000001c1a1cc210 */ /* 0x001fc80007d1e00c */
        /* <DEDUP_REMOVED lines=15> */
[----:B------:R-:W-:Y:S02]  /*f0f0*/  P2R R79, PR, RZ, 0x10 ;  /* 0x00000010ff4f7803 */ /* 0x000fe40000000000 */
[----:B------:R-:W-:-:S07]  /*f100*/  P2R R78, PR, RZ, 0x20 ;  /* 0x00000020ff4e7803 */ /* 0x000fce0000000000 */
[----:B------:R-:W-:-:S04]  /*f110*/  @!P4 IADD3 R65, P1, P0, R11, R26, R10 ;  /* 0x0000001a0b41c210 */ /* 0x000fc8000783e00a */
[----:B------:R-:W-:Y:S02]  /*f120*/  @!P4 IADD3.X R64, R8, R38, R7, P1, P0 ;  /* 0x000000260840c210 */ /* 0x000fe40000fe0407 */
[----:B------:R-:W-:Y:S02]  /*f130*/  @!P5 IADD3 R67, P1, P0, R11, R26, R12 ;  /* 0x0000001a0b43d210 */ /* 0x000fe4000783e00c */
[----:B------:R-:W-:Y:S02]  /*f140*/  ISETP.NE.AND P4, PT, R56, RZ, PT ;  /* 0x000000ff3800720c */ /* 0x000fe40003f85270 */
[----:B------:R-:W-:Y:S02]  /*f150*/  @!P5 IADD3.X R66, R8, R38, R9, P1, P0 ;  /* 0x000000260842d210 */ /* 0x000fe40000fe0409 */
[----:B------:R-:W-:Y:S02]  /*f160*/  ISETP.LT.OR P1, PT, R32, 0x22, !P2 ;  /* 0x000000222000780c */ /* 0x000fe40005721670 */
[----:B------:R-:W-:-:S02]  /*f170*/  ISETP.NE.AND P5, PT, R33, RZ, PT ;  /* 0x000000ff2100720c */ /* 0x000fc40003fa5270 */
[----:B------:R-:W-:Y:S02]  /*f180*/  P2R R77, PR, RZ, 0x2 ;  /* 0x00000002ff4d7803 */ /* 0x000fe40000000000 */
[----:B------:R-:W-:-:S07]  /*f190*/  F2FP.SATFINITE.E4M3.F32.PACK_AB_MERGE_C R33, RZ, R158, RZ ;  /* 0x0000009eff21723e */ /* 0x000fce00048070ff */
        /* <DEDUP_REMOVED lines=8> */
[----:B------:R-:W-:-:S04]  /*f220*/  @!P2 IADD3 R73, P1, P6, R11, R26, R12 ;  /* 0x0000001a0b49a210 */ /* 0x000fc80007e3e00c */
[----:B------:R-:W-:Y:S02]  /*f230*/  @!P2 IADD3.X R72, R8, R38, R9, P1, P6 ;  /* 0x000000260848a210 */ /* 0x000fe40000fec409 */
[----:B------:R-:W-:Y:S02]  /*f240*/  ISETP.LT.OR P6, PT, R32, 0x21, !P3 ;  /* 0x000000212000780c */ /* 0x000fe40005fc1670 */
[----:B------:R-:W-:Y:S02]  /*f250*/  ISETP.NE.AND P2, PT, R15, RZ, PT ;  /* 0x000000ff0f00720c */ /* 0x000fe40003f45270 */
[----:B------:R-:W-:Y:S02]  /*f260*/  F2FP.SATFINITE.E4M3.F32.PACK_AB_MERGE_C R15, RZ, R160, RZ ;  /* 0x000000a0ff0f723e */ /* 0x000fe400048070ff */
[----:B------:R-:W-:Y:S02]  /*f270*/  P2R R74, PR, RZ, 0x4 ;  /* 0x00000004ff4a7803 */ /* 0x000fe40000000000 */
[----:B------:R-:W-:-:S02]  /*f280*/  ISETP.NE.AND P2, PT, R82, RZ, PT ;  /* 0x000000ff5200720c */ /* 0x000fc40003f45270 */
[----:B------:R-:W-:-:S03]  /*f290*/  ISETP.NE.AND P1, PT, R85, RZ, PT ;  /* 0x000000ff5500720c */ /* 0x000fc60003f25270 */
[----:B------:R-:W0:Y:S02]  /*f2a0*/  @!P6 LDC.64 R56, c[0x0][0x5c0] ;  /* 0x00017000ff38eb82 */ /* 0x000e240000000a00 */
[----:B0-----:R-:W-:-:S05]  /*f2b0*/  @!P6 IADD3 R56, P0, R26, R56, RZ ;  /* 0x000000381a38e210 */ /* 0x001fca0007f1e0ff */
[----:B------:R-:W-:-:S05]  /*f2c0*/  @!P6 IMAD.X R57, R38, 0x1, R57, P0 ;  /* 0x000000012639e824 */ /* 0x000fca00000e0639 */
[----:B------:R-:W-:Y:S01]  /*f2d0*/  @!P6 STG.E.U8 desc[UR14][R56.64+0x20], R161 ;  /* 0x000020a13800e986 */ /* 0x000fe2000c10110e */
[----:B------:R-:W-:-:S13]  /*f2e0*/  ISETP.LT.OR P6, PT, R32, 0x22, !P3 ;  /* 0x000000222000780c */ /* 0x000fda0005fc1670 */
[----:B------:R-:W0:Y:S02]  /*f2f0*/  @!P6 LDC.64 R58, c[0x0][0x5c0] ;  /* 0x00017000ff3aeb82 */ /* 0x000e240000000a00 */
[----:B0-----:R-:W-:-:S05]  /*f300*/  @!P6 IADD3 R58, P0, R26, R58, RZ ;  /* 0x0000003a1a3ae210 */ /* 0x001fca0007f1e0ff */
[----:B------:R-:W-:Y:S01]  /*f310*/  @!P6 IMAD.X R59, R38, 0x1, R59, P0 ;  /* 0x00000001263be824 */ /* 0x000fe200000e063b */
[----:B------:R-:W-:-:S04]  /*f320*/  ISETP.NE.AND P0, PT, R83, RZ, PT ;  /* 0x000000ff5300720c */ /* 0x000fc80003f05270 */
[----:B------:R0:W-:Y:S01]  /*f330*/  @!P6 STG.E.U8 desc[UR14][R58.64+0x21], R15 ;  /* 0x0000210f3a00e986 */ /* 0x0001e2000c10110e */
[C---:B------:R-:W-:Y:S02]  /*f340*/  ISETP.LT.OR P6, PT, R32.reuse, 0x29, !P3 ;  /* 0x000000292000780c */ /* 0x040fe40005fc1670 */
[----:B------:R-:W-:Y:S01]  /*f350*/  ISETP.LT.OR P3, PT, R32, 0x2a, !P3 ;  /* 0x0000002a2000780c */ /* 0x000fe20005f61670 */
[----:B------:R-:W-:Y:S01]  /*f360*/  @!P5 STG.E.U8 desc[UR14][R54.64+0x20], R159 ;  /* 0x0000209f3600d986 */ /* 0x000fe2000c10110e */
[----:B------:R-:W-:-:S03]  /*f370*/  ISETP.NE.AND P5, PT, R86, RZ, PT ;  /* 0x000000ff5600720c */ /* 0x000fc60003fa5270 */
[----:B------:R1:W-:Y:S01]  /*f380*/  @!P4 STG.E.U8 desc[UR14][R52.64+0x21], R33 ;  /* 0x000021213400c986 */ /* 0x0003e2000c10110e */
[----:B0-----:R-:W-:-:S05]  /*f390*/  F2FP.SATFINITE.E4M3.F32.PACK_AB_MERGE_C R15, RZ, R156, RZ ;  /* 0x0000009cff0f723e */ /* 0x001fca00048070ff */
[----:B------:R-:W0:Y:S01]  /*f3a0*/  @!P6 LDC.64 R56, c[0x0][0x5c0] ;  /* 0x00017000ff38eb82 */ /* 0x000e220000000a00 */
[----:B-1----:R-:W-:-:S07]  /*f3b0*/  F2FP.SATFINITE.E4M3.F32.PACK_AB_MERGE_C R33, RZ, R142, RZ ;  /* 0x0000008eff21723e */ /* 0x002fce00048070ff */
[----:B------:R-:W1:Y:S08]  /*f3c0*/  @!P3 LDC.64 R54, c[0x0][0x5c0] ;  /* 0x00017000ff36bb82 */ /* 0x000e700000000a00 */
[----:B------:R-:W2:Y:S01]  /*f3d0*/  @!P1 LDC.64 R52, c[0x0][0x5c0] ;  /* 0x00017000ff349b82 */ /* 0x000ea20000000a00 */
[----:B0-----:R-:W-:-:S05]  /*f3e0*/  @!P6 IADD3 R56, P4, R26, R56, RZ ;  /* 0x000000381a38e210 */ /* 0x001fca0007f9e0ff */
[----:B------:R-:W-:Y:S01]  /*f3f0*/  @!P6 IMAD.X R57, R38, 0x1, R57, P4 ;  /* 0x000000012639e824 */ /* 0x000fe200020e0639 */
[----:B------:R-:W-:-:S04]  /*f400*/  ISETP.NE.AND P4, PT, R87, RZ, PT ;  /* 0x000000ff5700720c */ /* 0x000fc80003f85270 */
[----:B------:R0:W-:Y:S01]  /*f410*/  @!P6 STG.E.U8 desc[UR14][R56.64+0x28], R15 ;  /* 0x0000280f3800e986 */ /* 0x0001e2000c10110e */
[----:B-1----:R-:W-:-:S05]  /*f420*/  @!P3 IADD3 R54, P6, R26, R54, RZ ;  /* 0x000000361a36b210 */ /* 0x002fca0007fde0ff */
[----:B------:R-:W-:Y:S01]  /*f430*/  @!P3 IMAD.X R55, R38, 0x1, R55, P6 ;  /* 0x000000012637b824 */ /* 0x000fe200030e0637 */
[----:B------:R-:W-:-:S04]  /*f440*/  ISETP.NE.AND P6, PT, R89, RZ, PT ;  /* 0x000000ff5900720c */ /* 0x000fc80003fc5270 */
[----:B------:R-:W-:Y:S01]  /*f450*/  @!P3 STG.E.U8 desc[UR14][R54.64+0x29], R155 ;  /* 0x0000299b3600b986 */ /* 0x000fe2000c10110e */
[----:B------:R-:W-:Y:S02]  /*f460*/  ISETP.NE.AND P3, PT, R84, RZ, PT ;  /* 0x000000ff5400720c */ /* 0x000fe40003f65270 */
[----:B0-----:R-:W-:Y:S01]  /*f470*/  F2FP.SATFINITE.E4M3.F32.PACK_AB_MERGE_C R15, RZ, R144, RZ ;  /* 0x00000090ff0f723e */ /* 0x001fe200048070ff */
[----:B------:R2:W-:Y:S01]  /*f480*/  @!P2 STG.E.U8 desc[UR14][R50.64+0x28], R153 ;  /* 0x000028993200a986 */ /* 0x0005e2000c10110e */
[----:B------:R-:W-:-:S13]  /*f490*/  ISETP.NE.AND P2, PT, R74, RZ, PT ;  /* 0x000000ff4a00720c */ /* 0x000fda0003f45270 */
[----:B------:R0:W-:Y:S01]  /*f4a0*/  @!P2 STG.E.U8 desc[UR14][R48.64+0x29], R151 ;  /* 0x000029973000a986 */ /* 0x0001e2000c10110e */
[----:B------:R-:W-:-:S03]  /*f4b0*/  ISETP.NE.AND P2, PT, R75, RZ, PT ;  /* 0x000000ff4b00720c */ /* 0x000fc60003f45270 */
[----:B------:R-:W-:Y:S01]  /*f4c0*/  @!P0 STG.E.U8 desc[UR14][R46.64+0x20], R149 ;  /* 0x000020952e008986 */ /* 0x000fe2000c10110e */
[----:B------:R-:W-:-:S03]  /*f4d0*/  ISETP.NE.AND P0, PT, R76, RZ, PT ;  /* 0x000000ff4c00720c */ /* 0x000fc60003f05270 */
[----:B------:R1:W-:Y:S01]  /*f4e0*/  @!P3 STG.E.U8 desc[UR14][R44.64+0x21], R147 ;  /* 0x000021932c00b986 */ /* 0x0003e2000c10110e */
[----:B--2---:R-:W-:Y:S02]  /*f4f0*/  @!P1 IADD3 R50, P3, R39, R52, RZ ;  /* 0x0000003427329210 */ /* 0x004fe40007f7e0ff */
[----:B------:R-:W-:Y:S01]  /*f500*/  F2FP.SATFINITE.E4M3.F32.PACK_AB_MERGE_C R39, RZ, R22, RZ ;  /* 0x00000016ff27723e */ /* 0x000fe200048070ff */
[----:B0-----:R-:W0:Y:S02]  /*f510*/  @!P5 LDC.64 R48, c[0x0][0x5c0] ;  /* 0x00017000ff30db82 */ /* 0x001e240000000a00 */
[----:B------:R-:W-:-:S05]  /*f520*/  @!P1 IMAD.X R51, R16, 0x1, R53, P3 ;  /* 0x0000000110339824 */ /* 0x000fca00018e0635 */
[----:B------:R2:W-:Y:S01]  /*f530*/  @!P1 STG.E.U8 desc[UR14][R50.64+0x20], R15 ;  /* 0x0000200f32009986 */ /* 0x0005e2000c10110e */
[----:B-1----:R-:W1:Y:S01]  /*f540*/  @!P6 LDC.64 R44, c[0x0][0x5c0] ;  /* 0x00017000ff2ceb82 */ /* 0x002e620000000a00 */
[----:B------:R-:W-:Y:S02]  /*f550*/  ISETP.NE.AND P1, PT, R77, RZ, PT ;  /* 0x000000ff4d00720c */ /* 0x000fe40003f25270 */
[----:B--2---:R-:W-:Y:S02]  /*f560*/  F2FP.SATFINITE.E4M3.F32.PACK_AB_MERGE_C R15, RZ, R136, RZ ;  /* 0x00000088ff0f723e */ /* 0x004fe400048070ff */
[----:B0-----:R-:W-:-:S05]  /*f570*/  @!P5 IADD3 R46, P3, R61, R48, RZ ;  /* 0x000000303d2ed210 */ /* 0x001fca0007f7e0ff */
[----:B------:R-:W-:Y:S01]  /*f580*/  @!P5 IMAD.X R47, R60, 0x1, R49, P3 ;  /* 0x000000013c2fd824 */ /* 0x000fe200018e0631 */
[----:B------:R-:W-:-:S04]  /*f590*/  ISETP.NE.AND P3, PT, R88, RZ, PT ;  /* 0x000000ff5800720c */ /* 0x000fc80003f65270 */
[----:B------:R0:W-:Y:S01]  /*f5a0*/  @!P5 STG.E.U8 desc[UR14][R46.64+0x21], R33 ;  /* 0x000021212e00d986 */ /* 0x0001e2000c10110e */
[----:B------:R-:W-:-:S03]  /*f5b0*/  ISETP.NE.AND P5, PT, R78, RZ, PT ;  /* 0x000000ff4e00720c */ /* 0x000fc60003fa5270 */
[----:B------:R-:W-:Y:S01]  /*f5c0*/  @!P4 STG.E.U8 desc[UR14][R42.64+0x28], R141 ;  /* 0x0000288d2a00c986 */ /* 0x000fe2000c10110e */
[----:B------:R-:W-:-:S04]  /*f5d0*/  ISETP.NE.AND P4, PT, R79, RZ, PT ;  /* 0x000000ff4f00720c */ /* 0x000fc80003f85270 */
[----:B------:R2:W-:Y:S01]  /*f5e0*/  @!P3 STG.E.U8 desc[UR14][R40.64+0x29], R139 ;  /* 0x0000298b2800b986 */ /* 0x0005e2000c10110e */
[----:B-1----:R-:W-:Y:S02]  /*f5f0*/  @!P6 IADD3 R44, P3, R63, R44, RZ ;  /* 0x0000002c3f2ce210 */ /* 0x002fe40007f7e0ff */
[----:B0-----:R-:W-:-:S03]  /*f600*/  F2FP.SATFINITE.E4M3.F32.PACK_AB_MERGE_C R33, RZ, R122, RZ ;  /* 0x0000007aff21723e */ /* 0x001fc600048070ff */
[----:B------:R-:W-:-:S03]  /*f610*/  @!P6 IMAD.X R45, R62, 0x1, R45, P3 ;  /* 0x000000013e2de824 */ /* 0x000fc600018e062d */
[----:B------:R-:W0:Y:S02]  /*f620*/  @!P4 LDC.64 R46, c[0x0][0x5c0] ;  /* 0x00017000ff2ecb82 */ /* 0x000e240000000a00 */
[----:B------:R1:W-:Y:S01]  /*f630*/  @!P6 STG.E.U8 desc[UR14][R44.64+0x28], R15 ;  /* 0x0000280f2c00e986 */ /* 0x0003e2000c10110e */
[----:B------:R-:W-:-:S05]  /*f640*/  ISETP.NE.AND P6, PT, R92, RZ, PT ;  /* 0x000000ff5c00720c */ /* 0x000fca0003fc5270 */
[----:B--2---:R-:W2:Y:S01]  /*f650*/  @!P5 LDC.64 R40, c[0x0][0x5c0] ;  /* 0x00017000ff28db82 */ /* 0x004ea20000000a00 */
[----:B-1----:R-:W-:Y:S02]  /*f660*/  F2FP.SATFINITE.E4M3.F32.PACK_AB_MERGE_C R15, RZ, R130, RZ ;  /* 0x00000082ff0f723e */ /* 0x002fe400048070ff */
[----:B0-----:R-:W-:-:S05]  /*f670*/  @!P4 IADD3 R42, P3, R65, R46, RZ ;  /* 0x0000002e412ac210 */ /* 0x001fca0007f7e0ff */
[----:B------:R-:W-:Y:S01]  /*f680*/  @!P4 IMAD.X R43, R64, 0x1, R47, P3 ;  /* 0x00000001402bc824 */ /* 0x000fe200018e062f */
[----:B------:R-:W-:-:S04]  /*f690*/  ISETP.NE.AND P3, PT, R90, RZ, PT ;  /* 0x000000ff5a00720c */ /* 0x000fc80003f65270 */
[----:B------:R0:W-:Y:S01]  /*f6a0*/  @!P4 STG.E.U8 desc[UR14][R42.64+0x29], R133 ;  /* 0x000029852a00c986 */ /* 0x0001e2000c10110e */
[----:B------:R-:W-:-:S08]  /*f6b0*/  ISETP.NE.AND P4, PT, R80, RZ, PT ;  /* 0x000000ff5000720c */ /* 0x000fd00003f85270 */
[----:B------:R-:W-:Y:S01]  /*f6c0*/  @!P3 STG.E.U8 desc[UR14][R36.64+0x20], R131 ;  /* 0x000020832400b986 */ /* 0x000fe2000c10110e */
[----:B--2---:R-:W-:Y:S01]  /*f6d0*/  @!P5 IADD3 R40, P3, R67, R40, RZ ;  /* 0x000000284328d210 */ /* 0x004fe20007f7e0ff */
[----:B0-----:R-:W0:Y:S03]  /*f6e0*/  @!P1 LDC.64 R42, c[0x0][0x5c0] ;  /* 0x00017000ff2a9b82 */ /* 0x001e260000000a00 */
[----:B------:R1:W-:Y:S01]  /*f6f0*/  @!P4 STG.E.U8 desc[UR14][R34.64+0x21], R15 ;  /* 0x0000210f2200c986 */ /* 0x0003e2000c10110e */
[----:B------:R-:W-:Y:S01]  /*f700*/  @!P5 IMAD.X R41, R66, 0x1, R41, P3 ;  /* 0x000000014229d824 */ /* 0x000fe200018e0629 */
[----:B------:R-:W-:-:S04]  /*f710*/  ISETP.NE.AND P4, PT, R81, RZ, PT ;  /* 0x000000ff5100720c */ /* 0x000fc80003f85270 */
[----:B------:R2:W-:Y:S01]  /*f720*/  @!P5 STG.E.U8 desc[UR14][R40.64+0x20], R127 ;  /* 0x0000207f2800d986 */ /* 0x0005e2000c10110e */
[----:B------:R-:W-:Y:S01]  /*f730*/  ISETP.NE.AND P5, PT, R91, RZ, PT ;  /* 0x000000ff5b00720c */ /* 0x000fe20003fa5270 */
[----:B-1----:R-:W1:Y:S01]  /*f740*/  @!P0 LDC.64 R34, c[0x0][0x5c0] ;  /* 0x00017000ff228b82 */ /* 0x002e620000000a00 */
[----:B------:R-:W-:Y:S02]  /*f750*/  F2FP.SATFINITE.E4M3.F32.PACK_AB_MERGE_C R15, RZ, R124, RZ ;  /* 0x0000007cff0f723e */ /* 0x000fe400048070ff */
[----:B0-----:R-:W-:-:S05]  /*f760*/  @!P1 IADD3 R36, P3, R69, R42, RZ ;  /* 0x0000002a45249210 */ /* 0x001fca0007f7e0ff */
[----:B------:R-:W-:Y:S02]  /*f770*/  @!P1 IMAD.X R37, R68, 0x1, R43, P3 ;  /* 0x0000000144259824 */ /* 0x000fe400018e062b */
[----:B------:R-:W0:Y:S03]  /*f780*/  @!P2 LDC.64 R42, c[0x0][0x5c0] ;  /* 0x00017000ff2aab82 */ /* 0x000e260000000a00 */
[----:B------:R-:W-:Y:S01]  /*f790*/  @!P1 STG.E.U8 desc[UR14][R36.64+0x21], R125 ;  /* 0x0000217d24009986 */ /* 0x000fe2000c10110e */
[----:B------:R-:W-:Y:S02]  /*f7a0*/  ISETP.LT.OR P1, PT, R32, 0x21, !P4 ;  /* 0x000000212000780c */ /* 0x000fe40006721670 */
[----:B-1----:R-:W-:Y:S01]  /*f7b0*/  @!P0 IADD3 R34, P3, R71, R34, RZ ;  /* 0x0000002247228210 */ /* 0x002fe20007f7e0ff */
[----:B------:R1:W-:Y:S04]  /*f7c0*/  @!P5 STG.E.U8 desc[UR14][R30.64+0x28], R15 ;  /* 0x0000280f1e00d986 */ /* 0x0003e8000c10110e */
[----:B------:R-:W-:Y:S01]  /*f7d0*/  @!P0 IMAD.X R35, R70, 0x1, R35, P3 ;  /* 0x0000000146238824 */ /* 0x000fe200018e0623 */
[----:B------:R-:W-:Y:S01]  /*f7e0*/  ISETP.LT.OR P3, PT, R32, 0x22, !P4 ;  /* 0x000000222000780c */ /* 0x000fe20006761670 */
[----:B------:R3:W-:Y:S01]  /*f7f0*/  @!P6 STG.E.U8 desc[UR14][R28.64+0x29], R33 ;  /* 0x000029211c00e986 */ /* 0x0007e2000c10110e */
[----:B------:R-:W-:-:S03]  /*f800*/  LOP3.LUT P6, RZ, R180, 0x40000, RZ, 0xc0, !PT ;  /* 0x00040000b4ff7812 */ /* 0x000fc600078cc0ff */
[----:B--2---:R-:W2:Y:S01]  /*f810*/  @!P1 LDC.64 R40, c[0x0][0x5c0] ;  /* 0x00017000ff289b82 */ /* 0x004ea20000000a00 */
[----:B------:R4:W-:Y:S01]  /*f820*/  @!P0 STG.E.U8 desc[UR14][R34.64+0x28], R39 ;  /* 0x0000282722008986 */ /* 0x0009e2000c10110e */
[----:B-1----:R-:W-:Y:S01]  /*f830*/  @!P1 IMAD R15, R25, 0x180, RZ ;  /* 0x00000180190f9824 */ /* 0x002fe200078e02ff */
[----:B0-----:R-:W-:Y:S01]  /*f840*/  @!P2 IADD3 R36, P0, R73, R42, RZ ;  /* 0x0000002a4924a210 */ /* 0x001fe20007f1e0ff */
[----:B---3--:R-:W-:Y:S01]  /*f850*/  @!P1 IMAD.MOV.U32 R28, RZ, RZ, R26 ;  /* 0x000000ffff1c9224 */ /* 0x008fe200078e001a */
[----:B------:R-:W-:Y:S01]  /*f860*/  F2FP.SATFINITE.E4M3.F32.PACK_AB_MERGE_C R33, RZ, R120, RZ ;  /* 0x00000078ff21723e */ /* 0x000fe200048070ff */
[----:B------:R-:W-:Y:S02]  /*f870*/  @!P1 IMAD.MOV.U32 R29, RZ, RZ, R38 ;  /* 0x000000ffff1d9224 */ /* 0x000fe400078e0026 */
[----:B------:R-:W-:Y:S01]  /*f880*/  @!P2 IMAD.X R37, R72, 0x1, R43, P0 ;  /* 0x000000014825a824 */ /* 0x000fe200000e062b */
[----:B------:R-:W-:Y:S01]  /*f890*/  ISETP.LT.OR P0, PT, R32, 0x29, !P4 ;  /* 0x000000292000780c */ /* 0x000fe20006701670 */
[----:B------:R-:W0:Y:S01]  /*f8a0*/  @!P3 LDC.64 R42, c[0x0][0x5c0] ;  /* 0x00017000ff2abb82 */ /* 0x000e220000000a00 */
[----:B------:R-:W-:Y:S01]  /*f8b0*/  @!P1 IMAD.WIDE.U32 R28, R24, 0x180, R28 ;  /* 0x00000180181c9825 */ /* 0x000fe200078e001c */
[----:B------:R-:W-:Y:S01]  /*f8c0*/  ISETP.LT.OR P4, PT, R32, 0x2a, !P4 ;  /* 0x0000002a2000780c */ /* 0x000fe20006781670 */
[----:B------:R1:W-:Y:S02]  /*f8d0*/  @!P2 STG.E.U8 desc[UR14][R36.64+0x29], R121 ;  /* 0x000029792400a986 */ /* 0x0003e4000c10110e */
[----:B------:R-:W-:-:S02]  /*f8e0*/  @!P3 IMAD.MOV.U32 R30, RZ, RZ, R26 ;  /* 0x000000ffff1eb224 */ /* 0x000fc400078e001a */
[----:B------:R-:W-:Y:S01]  /*f8f0*/  @!P3 IMAD.MOV.U32 R31, RZ, RZ, R38 ;  /* 0x000000ffff1fb224 */ /* 0x000fe200078e0026 */
[----:B--2---:R-:W-:Y:S01]  /*f900*/  @!P1 IADD3 R28, P2, R28, R40, RZ ;  /* 0x000000281c1c9210 */ /* 0x004fe20007f5e0ff */
[----:B------:R-:W-:Y:S02]  /*f910*/  @!P3 IMAD R16, R25, 0x180, RZ ;  /* 0x000001801910b824 */ /* 0x000fe400078e02ff */
[----:B------:R-:W-:Y:S01]  /*f920*/  @!P3 IMAD.WIDE.U32 R30, R24, 0x180, R30 ;  /* 0x00000180181eb825 */ /* 0x000fe200078e001e */
[----:B------:R-:W-:-:S03]  /*f930*/  @!P1 IADD3.X R29, R41, R29, R15, P2, !PT ;  /* 0x0000001d291d9210 */ /* 0x000fc600017fe40f */
[----:B------:R-:W-:Y:S01]  /*f940*/  FMUL R15, R23, R5 ;  /* 0x00000005170f7220 */ /* 0x000fe20000400000 */
[----:B----4-:R-:W2:Y:S01]  /*f950*/  @!P0 LDC.64 R34, c[0x0][0x5c0] ;  /* 0x00017000ff228b82 */ /* 0x010ea20000000a00 */
[----:B------:R1:W-:Y:S03]  /*f960*/  @!P1 STG.E.U8 desc[UR14][R28.64+0x20], R33 ;  /* 0x000020211c009986 */ /* 0x0003e6000c10110e */
[----:B------:R-:W-:Y:S02]  /*f970*/  F2FP.SATFINITE.E4M3.F32.PACK_AB_MERGE_C R15, RZ, R15, RZ ;  /* 0x0000000fff0f723e */ /* 0x000fe400048070ff */
[----:B------:R-:W-:Y:S02]  /*f980*/  ISETP.LT.OR P1, PT, R32, 0x21, !P6 ;  /* 0x000000212000780c */ /* 0x000fe40007721670 */
[----:B------:R-:W3:Y:S01]  /*f990*/  @!P4 LDC.64 R44, c[0x0][0x5c0] ;  /* 0x00017000ff2ccb82 */ /* 0x000ee20000000a00 */
[----:B0-----:R-:W-:-:S04]  /*f9a0*/  @!P3 IADD3 R22, P2, R30, R42, RZ ;  /* 0x0000002a1e16b210 */ /* 0x001fc80007f5e0ff */
[----:B------:R-:W-:-:S05]  /*f9b0*/  @!P3 IADD3.X R23, R43, R31, R16, P2, !PT ;  /* 0x0000001f2b17b210 */ /* 0x000fca00017fe410 */
[----:B------:R1:W-:Y:S01]  /*f9c0*/  @!P3 STG.E.U8 desc[UR14][R22.64+0x21], R15 ;  /* 0x0000210f1600b986 */ /* 0x0003e2000c10110e */
        /* <DEDUP_REMOVED lines=10> */
.L_x_59:
[----:B------:R-:W-:Y:S05]  /*fa70*/  BSYNC B1 ;  /* 0x0000000000017941 */ /* 0x000fea0003800000 */
.L_x_58:
[----:B------:R-:W-:Y:S01]  /*fa80*/  ISETP.LT.OR P1, PT, R32, 0x22, !P6 ;  /* 0x000000222000780c */ /* 0x000fe20007721670 */
[-C--:B-1----:R-:W-:Y:S01]  /*fa90*/  FMUL R15, R20, R5.reuse ;  /* 0x00000005140f7220 */ /* 0x082fe20000400000 */
[----:B------:R-:W-:Y:S02]  /*faa0*/  @!P0 IMAD.MOV.U32 R20, RZ, RZ, R26 ;  /* 0x000000ffff148224 */ /* 0x000fe400078e001a */
[-C--:B------:R-:W-:Y:S01]  /*fab0*/  FMUL R19, R19, R5.reuse ;  /* 0x0000000513137220 */ /* 0x080fe20000400000 */
[----:B0-----:R-:W-:Y:S02]  /*fac0*/  @!P0 IMAD.MOV.U32 R21, RZ, RZ, R38 ;  /* 0x000000ffff158224 */ /* 0x001fe400078e0026 */
[----:B------:R-:W-:Y:S01]  /*fad0*/  FMUL R18, R18, R5 ;  /* 0x0000000512127220 */ /* 0x000fe20000400000 */
[----:B------:R-:W-:Y:S01]  /*fae0*/  @!P4 IMAD.MOV.U32 R22, RZ, RZ, R26 ;  /* 0x000000ffff16c224 */ /* 0x000fe200078e001a */
[----:B------:R-:W-:Y:S01]  /*faf0*/  BSSY B1, `(.L_x_60) ;  /* 0x0000017000017945 */ /* 0x000fe20003800000 */
[----:B------:R-:W-:Y:S01]  /*fb00*/  @!P4 IMAD.MOV.U32 R23, RZ, RZ, R38 ;  /* 0x000000ffff17c224 */ /* 0x000fe200078e0026 */
[----:B------:R-:W-:Y:S01]  /*fb10*/  F2FP.SATFINITE.E4M3.F32.PACK_AB_MERGE_C R29, RZ, R15, RZ ;  /* 0x0000000fff1d723e */ /* 0x000fe200048070ff */
[----:B------:R-:W-:Y:S01]  /*fb20*/  @!P0 IMAD.WIDE.U32 R20, R24, 0x180, R20 ;  /* 0x0000018018148825 */ /* 0x000fe200078e0014 */
[----:B------:R-:W-:-:S02]  /*fb30*/  F2FP.SATFINITE.E4M3.F32.PACK_AB_MERGE_C R31, RZ, R19, RZ ;  /* 0x00000013ff1f723e */ /* 0x000fc400048070ff */
[----:B------:R-:W-:Y:S01]  /*fb40*/  F2FP.SATFINITE.E4M3.F32.PACK_AB_MERGE_C R15, RZ, R18, RZ ;  /* 0x00000012ff0f723e */ /* 0x000fe200048070ff */
[----:B------:R-:W-:Y:S01]  /*fb50*/  @!P4 IMAD.WIDE.U32 R22, R24, 0x180, R22 ;  /* 0x000001801816c825 */ /* 0x000fe200078e0016 */
[----:B--2---:R-:W-:-:S03]  /*fb60*/  @!P0 IADD3 R20, P2, R20, R34, RZ ;  /* 0x0000002214148210 */ /* 0x004fc60007f5e0ff */
[C---:B------:R-:W-:Y:S01]  /*fb70*/  @!P0 IMAD R16, R25.reuse, 0x180, RZ ;  /* 0x0000018019108824 */ /* 0x040fe200078e02ff */
[----:B---3--:R-:W-:Y:S01]  /*fb80*/  @!P4 IADD3 R22, P3, R22, R44, RZ ;  /* 0x0000002c1616c210 */ /* 0x008fe20007f7e0ff */
[----:B------:R-:W-:-:S03]  /*fb90*/  @!P4 IMAD R28, R25, 0x180, RZ ;  /* 0x00000180191cc824 */ /* 0x000fc600078e02ff */
[----:B------:R-:W-:Y:S02]  /*fba0*/  @!P0 IADD3.X R21, R35, R21, R16, P2, !PT ;  /* 0x0000001523158210 */ /* 0x000fe400017fe410 */
[----:B------:R-:W-:Y:S01]  /*fbb0*/  @!P4 IADD3.X R23, R45, R23, R28, P3, !PT ;  /* 0x000000172d17c210 */ /* 0x000fe20001ffe41c */
[----:B------:R-:W-:Y:S06]  /*fbc0*/  @P1 BRA `(.L_x_61) ;  /* 0x0000000000241947 */ /* 0x000fec0003800000 */
        /* <DEDUP_REMOVED lines=9> */
.L_x_61:
[----:B------:R-:W-:Y:S05]  /*fc60*/  BSYNC B1 ;  /* 0x0000000000017941 */ /* 0x000fea0003800000 */
.L_x_60:
[----:B------:R1:W-:Y:S01]  /*fc70*/  @!P0 STG.E.U8 desc[UR14][R20.64+0x28], R29 ;  /* 0x0000281d14008986 */ /* 0x0003e2000c10110e */
[C---:B------:R-:W-:Y:S01]  /*fc80*/  ISETP.LT.OR P1, PT, R32.reuse, 0x29, !P6 ;  /* 0x000000292000780c */ /* 0x040fe20007721670 */
[-C--:B------:R-:W-:Y:S01]  /*fc90*/  FMUL R17, R17, R5.reuse ;  /* 0x0000000511117220 */ /* 0x080fe20000400000 */
[----:B------:R-:W-:Y:S01]  /*fca0*/  BSSY B1, `(.L_x_62) ;  /* 0x000000f000017945 */ /* 0x000fe20003800000 */
[----:B------:R1:W-:Y:S01]  /*fcb0*/  @!P4 STG.E.U8 desc[UR14][R22.64+0x29], R31 ;  /* 0x0000291f1600c986 */ /* 0x0003e2000c10110e */
[----:B------:R-:W-:Y:S01]  /*fcc0*/  ISETP.LT.OR P0, PT, R32, 0x2a, !P6 ;  /* 0x0000002a2000780c */ /* 0x000fe20007701670 */
[----:B------:R-:W-:Y:S01]  /*fcd0*/  FMUL R16, R14, R5 ;  /* 0x000000050e107220 */ /* 0x000fe20000400000 */
[----:B------:R-:W-:-:S07]  /*fce0*/  F2FP.SATFINITE.E4M3.F32.PACK_AB_MERGE_C R17, RZ, R17, RZ ;  /* 0x00000011ff11723e */ /* 0x000fce00048070ff */
[----:B------:R-:W-:Y:S05]  /*fcf0*/  @P1 BRA `(.L_x_63) ;  /* 0x0000000000241947 */ /* 0x000fea0003800000 */
[----:B------:R-:W-:Y:S01]  /*fd00*/  IMAD.MOV.U32 R14, RZ, RZ, R26 ;  /* 0x000000ffff0e7224 */ /* 0x000fe200078e001a */
[----:B------:R-:W-:Y:S01]  /*fd10*/  ULDC.64 UR6, c[0x0][0x5c0] ;  /* 0x0001700000067ab9 */ /* 0x000fe20000000a00 */
[----:B0-----:R-:W-:Y:S02]  /*fd20*/  IMAD.MOV.U32 R15, RZ, RZ, R38 ;  /* 0x000000ffff0f7224 */ /* 0x001fe400078e0026 */
[----:B------:R-:W-:Y:S02]  /*fd30*/  IMAD R19, R25, 0x180, RZ ;  /* 0x0000018019137824 */ /* 0x000fe400078e02ff */
[----:B------:R-:W-:-:S04]  /*fd40*/  IMAD.WIDE.U32 R14, R24, 0x180, R14 ;  /* 0x00000180180e7825 */ /* 0x000fc800078e000e */
[----:B------:R-:W-:Y:S01]  /*fd50*/  IMAD.IADD R19, R15, 0x1, R19 ;  /* 0x000000010f137824 */ /* 0x000fe200078e0213 */
[----:B------:R-:W-:-:S04]  /*fd60*/  IADD3 R14, P1, P2, R14, UR6, R11 ;  /* 0x000000060e0e7c10 */ /* 0x000fc8000fa3e00b */
[----:B------:R-:W-:-:S05]  /*fd70*/  IADD3.X R15, R19, UR7, R8, P1, P2 ;  /* 0x00000007130f7c10 */ /* 0x000fca0008fe4408 */
[----:B------:R2:W-:Y:S04]  /*fd80*/  STG.E.U8 desc[UR14][R14.64+0x28], R17 ;  /* 0x000028110e007986 */ /* 0x0005e8000c10110e */
.L_x_63:
[----:B------:R-:W-:Y:S05]  /*fd90*/  BSYNC B1 ;  /* 0x0000000000017941 */ /* 0x000fea0003800000 */
.L_x_62:
[----:B0-2---:R-:W-:Y:S01]  /*fda0*/  F2FP.SATFINITE.E4M3.F32.PACK_AB_MERGE_C R15, RZ, R16, RZ ;  /* 0x00000010ff0f723e */ /* 0x005fe200048070ff */
[----:B------:R-:W-:Y:S06]  /*fdb0*/  @P0 BRA `(.L_x_41) ;  /* 0x0000000000200947 */ /* 0x000fec0003800000 */
[----:B------:R-:W-:Y:S01]  /*fdc0*/  IMAD.MOV.U32 R27, RZ, RZ, R38 ;  /* 0x000000ffff1b7224 */ /* 0x000fe200078e0026 */
[----:B------:R-:W-:Y:S01]  /*fdd0*/  ULDC.64 UR6, c[0x0][0x5c0] ;  /* 0x0001700000067ab9 */ /* 0x000fe20000000a00 */
[----:B------:R-:W-:Y:S02]  /*fde0*/  IMAD R25, R25, 0x180, RZ ;  /* 0x0000018019197824 */ /* 0x000fe400078e02ff */
[----:B------:R-:W-:-:S04]  /*fdf0*/  IMAD.WIDE.U32 R26, R24, 0x180, R26 ;  /* 0x00000180181a7825 */ /* 0x000fc800078e001a */
[----:B------:R-:W-:Y:S01]  /*fe00*/  IMAD.IADD R25, R27, 0x1, R25 ;  /* 0x000000011b197824 */ /* 0x000fe200078e0219 */
[----:B------:R-:W-:-:S04]  /*fe10*/  IADD3 R26, P0, P1, R26, UR6, R11 ;  /* 0x000000061a1a7c10 */ /* 0x000fc8000f91e00b */
[----:B------:R-:W-:-:S05]  /*fe20*/  IADD3.X R27, R25, UR7, R8, P0, P1 ;  /* 0x00000007191b7c10 */ /* 0x000fca00087e2408 */
[----:B------:R2:W-:Y:S04]  /*fe30*/  STG.E.U8 desc[UR14][R26.64+0x29], R15 ;  /* 0x0000290f1a007986 */ /* 0x0005e8000c10110e */
.L_x_41:
[----:B------:R-:W-:Y:S05]  /*fe40*/  BSYNC B0 ;  /* 0x0000000000007941 */ /* 0x000fea0003800000 */
.L_x_37:
[----:B-12--5:R-:W2:Y:S04]  /*fe50*/  LDL.LU R15, [R1] ;  /* 0x00000000010f7983 */ /* 0x026ea80000300800 */
[----:B------:R-:W2:Y:S01]  /*fe60*/  LDL.LU R14, [R1+0x8] ;  /* 0x00000800010e7983 */ /* 0x000ea20000300800 */
[----:B------:R-:W-:Y:S01]  /*fe70*/  ULDC UR6, c[0x0][0xc] ;  /* 0x0000030000067ab9 */ /* 0x000fe20000000800 */
[----:B------:R-:W-:Y:S01]  /*fe80*/  ULDC UR7, c[0x0][0x10] ;  /* 0x0000040000077ab9 */ /* 0x000fe20000000800 */
[----:B------:R-:W2:Y:S01]  /*fe90*/  LDC R17, c[0x0][0x14] ;  /* 0x00000500ff117b82 */ /* 0x000ea20000000800 */
[----:B------:R-:W-:Y:S01]  /*fea0*/  UIMAD.WIDE.U32 UR6, UR6, UR7, URZ ;  /* 0x00000007060672a5 */ /* 0x000fe2000f8e003f */
[----:B------:R-:W-:Y:S01]  /*feb0*/  IMAD.MOV.U32 R16, RZ, RZ, -0x1 ;  /* 0xffffffffff107424 */ /* 0x000fe200078e00ff */
[----:B------:R1:W5:Y:S04]  /*fec0*/  LDL R120, [R1+0x14] ;  /* 0x0000140001787983 */ /* 0x0003680000100800 */
[----:B--2---:R-:W-:-:S04]  /*fed0*/  IMAD.WIDE.U32 R14, R17, UR6, R14 ;  /* 0x00000006110e7c25 */ /* 0x004fc8000f8e000e */
[----:B------:R-:W-:Y:S01]  /*fee0*/  IMAD R17, R17, UR7, RZ ;  /* 0x0000000711117c24 */ /* 0x000fe2000f8e02ff */
[----:B------:R-:W-:Y:S01]  /*fef0*/  ULDC.64 UR6, c[0x0][0x650] ;  /* 0x0001940000067ab9 */ /* 0x000fe20000000a00 */
[----:B------:R-:W-:Y:S01]  /*ff00*/  IMAD.MOV.U32 R121, RZ, RZ, R14 ;  /* 0x000000ffff797224 */ /* 0x000fe200078e000e */
[----:B------:R-:W-:Y:S01]  /*ff10*/  ISETP.GE.U32.AND P0, PT, R14, UR6, PT ;  /* 0x000000060e007c0c */ /* 0x000fe2000bf06070 */
[----:B------:R-:W-:Y:S01]  /*ff20*/  IMAD.IADD R122, R15, 0x1, R17 ;  /* 0x000000010f7a7824 */ /* 0x000fe200078e0211 */
[----:B------:R-:W-:Y:S01]  /*ff30*/  PRMT R15, RZ, 0x7610, R15 ;  /* 0x00007610ff0f7816 */ /* 0x000fe2000000000f */
[----:B------:R-:W-:-:S03]  /*ff40*/  IMAD.MOV.U32 R14, RZ, RZ, -0x1 ;  /* 0xffffffffff0e7424 */ /* 0x000fc600078e00ff */
[----:B------:R1:W-:Y:S01]  /*ff50*/  STL [R1], R122 ;  /* 0x0000007a01007387 */ /* 0x0003e20000100800 */
[----:B------:R-:W-:-:S03]  /*ff60*/  ISETP.GE.U32.AND.EX P0, PT, R122, UR7, PT, P0 ;  /* 0x000000077a007c0c */ /* 0x000fc6000bf06100 */
[----:B------:R1:W-:Y:S04]  /*ff70*/  STL [R1+0x8], R121 ;  /* 0x0000087901007387 */ /* 0x0003e80000100800 */
[----:B------:R1:W-:Y:S04]  /*ff80*/  STL [R1+0xc], R16 ;  /* 0x00000c1001007387 */ /* 0x0003e80000100800 */
[----:B------:R1:W-:Y:S02]  /*ff90*/  STL [R1+0x4], R14 ;  /* 0x0000040e01007387 */ /* 0x0003e40000100800 */
[----:B------:R-:W-:Y:S05]  /*ffa0*/  @P0 BRA `(.L_x_64) ;  /* 0x00000004007c0947 */ /* 0x000fea0003800000 */
[----:B------:R-:W1:Y:S01]  /*ffb0*/  S2R R26, SR_CTAID.X ;  /* 0x00000000001a7919 */ /* 0x000e620000002500 */
[----:B------:R-:W2:Y:S01]  /*ffc0*/  LDC.64 R20, c[0x0][0x628] ;  /* 0x00018a00ff147b82 */ /* 0x000ea20000000a00 */
[----:B------:R-:W-:Y:S01]  /*ffd0*/  ULDC UR6, c[0x0][0x150] ;  /* 0x0000540000067ab9 */ /* 0x000fe20000000800 */
[----:B------:R-:W-:Y:S01]  /*ffe0*/  IMAD.MOV.U32 R18, RZ, RZ, R121 ;  /* 0x000000ffff127224 */ /* 0x000fe200078e0079 */
[----:B0-----:R-:W0:Y:S01]  /*fff0*/  S2R R28, SR_CTAID.Y ;  /* 0x00000000001c7919 */ /* 0x001e220000002600 */
[----:B------:R-:W-:-:S04]  /*10000*/  IMAD.MOV.U32 R19, RZ, RZ, R122 ;  /* 0x000000ffff137224 */ /* 0x000fc800078e007a */
[----:B------:R-:W3:Y:S08]  /*10010*/  LDC R29, c[0x0][0x144] ;  /* 0x00005100ff1d7b82 */ /* 0x000ef00000000800 */
[----:B------:R-:W4:Y:S08]  /*10020*/  LDC R22, c[0x0][0x630] ;  /* 0x00018c00ff167b82 */ /* 0x000f300000000800 */
[----:B------:R-:W0:Y:S01]  /*10030*/  LDC.64 R24, c[0x0][0x620] ;  /* 0x00018800ff187b82 */ /* 0x000e220000000a00 */
[----:B--2---:R-:W-:-:S04]  /*10040*/  ISETP.NE.U32.AND P0, PT, R20, RZ, PT ;  /* 0x000000ff1400720c */ /* 0x004fc80003f05070 */
[----:B------:R-:W-:Y:S02]  /*10050*/  ISETP.NE.AND.EX P0, PT, R21, RZ, PT, P0 ;  /* 0x000000ff1500720c */ /* 0x000fe40003f05300 */
[----:B-1----:R-:W-:-:S05]  /*10060*/  I2FP.F32.U32 R14, R26 ;  /* 0x0000001a000e7245 */ /* 0x002fca0000201000 */
[----:B------:R-:W-:-:S04]  /*10070*/  FMUL R14, R14, UR6 ;  /* 0x000000060e0e7c20 */ /* 0x000fc80008400000 */
[----:B------:R1:W2:Y:S02]  /*10080*/  F2I.U32.TRUNC.NTZ R27, R14 ;  /* 0x0000000e001b7305 */ /* 0x0002a4000020f000 */
[----:B---34-:R-:W-:Y:S05]  /*10090*/  @!P0 BRA `(.L_x_65) ;  /* 0x0000000000288947 */ /* 0x018fea0003800000 */
[----:B-1----:R-:W1:Y:S02]  /*100a0*/  LDC R14, c[0x0][0x634] ;  /* 0x00018d00ff0e7b82 */ /* 0x002e640000000800 */
[----:B-1----:R-:W-:-:S05]  /*100b0*/  IADD3 R19, P0, R121, R14, RZ ;  /* 0x0000000e79137210 */ /* 0x002fca0007f1e0ff */
        /* <DEDUP_REMOVED lines=8> */
.L_x_65:
[-CC-:B------:R-:W-:Y:S01]  /*10140*/  SHF.R.U64 R23, R18, R22.reuse, R19.reuse ;  /* 0x0000001612177219 */ /* 0x180fe20000001213 */
[----:B------:R-:W3:Y:S01]  /*10150*/  LDC.64 R34, c[0x0][0x640] ;  /* 0x00019000ff227b82 */ /* 0x000ee20000000a00 */
[----:B-1----:R-:W-:Y:S01]  /*10160*/  SHF.R.U32.HI R14, RZ, R22, R19 ;  /* 0x00000016ff0e7219 */ /* 0x002fe20000011613 */
[----:B--2---:R-:W-:Y:S01]  /*10170*/  IMAD.MOV R27, RZ, RZ, -R27 ;  /* 0x000000ffff1b7224 */ /* 0x004fe200078e0a1b */
[----:B------:R-:W-:Y:S01]  /*10180*/  IADD3 R17, P0, RZ, -R23, RZ ;  /* 0x80000017ff117210 */ /* 0x000fe20007f1e0ff */
[----:B------:R-:W-:Y:S01]  /*10190*/  ULDC UR6, c[0x0][0x154] ;  /* 0x0000550000067ab9 */ /* 0x000fe20000000800 */
[----:B------:R-:W-:Y:S02]  /*101a0*/  IMAD.MOV.U32 R19, RZ, RZ, 0x1 ;  /* 0x00000001ff137424 */ /* 0x000fe400078e00ff */
[----:B------:R-:W-:Y:S01]  /*101b0*/  IMAD R29, R29, R27, R26 ;  /* 0x0000001b1d1d7224 */ /* 0x000fe200078e021a */
[----:B------:R-:W1:Y:S01]  /*101c0*/  LDC R18, c[0x0][0x618] ;  /* 0x00018600ff127b82 */ /* 0x000e620000000800 */
[----:B------:R-:W-:-:S02]  /*101d0*/  IMAD.X R15, RZ, RZ, ~R14, P0 ;  /* 0x000000ffff0f7224 */ /* 0x000fc400000e0e0e */
[----:B------:R-:W-:Y:S02]  /*101e0*/  IMAD.MOV.U32 R14, RZ, RZ, R121 ;  /* 0x000000ffff0e7224 */ /* 0x000fe400078e0079 */
[-C--:B0-----:R-:W-:Y:S02]  /*101f0*/  IMAD R16, R15, R24.reuse, RZ ;  /* 0x000000180f107224 */ /* 0x081fe400078e02ff */
[----:B------:R-:W-:Y:S01]  /*10200*/  IMAD.MOV.U32 R15, RZ, RZ, R122 ;  /* 0x000000ffff0f7224 */ /* 0x000fe200078e007a */
[----:B------:R-:W0:Y:S01]  /*10210*/  LDC R30, c[0x0][0x608] ;  /* 0x00018200ff1e7b82 */ /* 0x000e220000000800 */
[----:B------:R-:W-:-:S04]  /*10220*/  IMAD.WIDE.U32 R14, R17, R24, R14 ;  /* 0x00000018110e7225 */ /* 0x000fc800078e000e */
[----:B------:R-:W-:-:S03]  /*10230*/  IMAD R17, R17, R25, R16 ;  /* 0x0000001911117224 */ /* 0x000fc600078e0210 */
[----:B------:R-:W2:Y:S01]  /*10240*/  LDC R32, c[0x0][0x658] ;  /* 0x00019600ff207b82 */ /* 0x000ea20000000800 */
[----:B------:R-:W-:Y:S01]  /*10250*/  I2FP.F32.U32 R16, R28 ;  /* 0x0000001c00107245 */ /* 0x000fe20000201000 */
[----:B------:R-:W-:Y:S01]  /*10260*/  IMAD.IADD R15, R15, 0x1, R17 ;  /* 0x000000010f0f7824 */ /* 0x000fe200078e0211 */
[----:B---3--:R-:W-:Y:S01]  /*10270*/  ISETP.NE.U32.AND P0, PT, R34, RZ, PT ;  /* 0x000000ff2200720c */ /* 0x008fe20003f05070 */
[----:B------:R-:W-:Y:S02]  /*10280*/  IMAD.MOV.U32 R17, RZ, RZ, -0x1 ;  /* 0xffffffffff117424 */ /* 0x000fe400078e00ff */
[----:B------:R-:W-:Y:S02]  /*10290*/  FMUL R16, R16, UR6 ;  /* 0x0000000610107c20 */ /* 0x000fe40008400000 */
[----:B------:R-:W3:Y:S01]  /*102a0*/  LDC R27, c[0x0][0x148] ;  /* 0x00005200ff1b7b82 */ /* 0x000ee20000000800 */
[----:B-1----:R-:W-:Y:S01]  /*102b0*/  SHF.R.U64 R22, R14, R18, R15 ;  /* 0x000000120e167219 */ /* 0x002fe2000000120f */
[----:B------:R1:W4:Y:S01]  /*102c0*/  F2I.U32.TRUNC.NTZ R25, R16 ;  /* 0x0000001000197305 */ /* 0x000322000020f000 */
[----:B------:R-:W-:-:S02]  /*102d0*/  ISETP.NE.AND.EX P0, PT, R35, RZ, PT, P0 ;  /* 0x000000ff2300720c */ /* 0x000fc40003f05300 */
[----:B------:R-:W-:-:S03]  /*102e0*/  SHF.R.U32.HI R15, RZ, R18, R15 ;  /* 0x00000012ff0f7219 */ /* 0x000fc6000001160f */
[----:B------:R-:W1:Y:S01]  /*102f0*/  LDC R26, c[0x0][0x600] ;  /* 0x00018000ff1a7b82 */ /* 0x000e620000000800 */
[-CC-:B0-----:R-:W-:Y:S02]  /*10300*/  SHF.R.U64 R20, R22, R30.reuse, R15.reuse ;  /* 0x0000001e16147219 */ /* 0x181fe4000000120f */
[----:B------:R-:W-:-:S05]  /*10310*/  SHF.R.U32.HI R15, RZ, R30, R15 ;  /* 0x0000001eff0f7219 */ /* 0x000fca000001160f */
[----:B------:R-:W0:Y:S01]  /*10320*/  LDC R33, c[0x0][0x648] ;  /* 0x00019200ff217b82 */ /* 0x000e220000000800 */
[-CC-:B--2---:R-:W-:Y:S02]  /*10330*/  SHF.R.U64 R24, R20, R32.reuse, R15.reuse ;  /* 0x0000002014187219 */ /* 0x184fe4000000120f */
[-C--:B------:R-:W-:Y:S02]  /*10340*/  SHF.L.U32 R17, R17, R32.reuse, RZ ;  /* 0x0000002011117219 */ /* 0x080fe400000006ff */
[-C--:B------:R-:W-:Y:S01]  /*10350*/  SHF.R.U32.HI R15, RZ, R32.reuse, R15 ;  /* 0x00000020ff0f7219 */ /* 0x080fe2000001160f */
[----:B------:R-:W-:Y:S01]  /*10360*/  IMAD.MOV.U32 R14, RZ, RZ, R24 ;  /* 0x000000ffff0e7224 */ /* 0x000fe200078e0018 */
[----:B------:R-:W-:Y:S01]  /*10370*/  SHF.L.U32 R32, R19, R32, RZ ;  /* 0x0000002013207219 */ /* 0x000fe200000006ff */
[----:B------:R-:W2:Y:S01]  /*10380*/  LDC R36, c[0x0][0x638] ;  /* 0x00018e00ff247b82 */ /* 0x000ea20000000800 */
[----:B------:R-:W-:-:S07]  /*10390*/  LOP3.LUT R31, RZ, R17, RZ, 0x33, !PT ;  /* 0x00000011ff1f7212 */ /* 0x000fce00078e33ff */
[----:B------:R-:W0:Y:S01]  /*103a0*/  LDC R37, c[0x0][0x610] ;  /* 0x00018400ff257b82 */ /* 0x000e220000000800 */
[----:B----4-:R-:W-:Y:S05]  /*103b0*/  @!P0 BRA `(.L_x_66) ;  /* 0x0000000000288947 */ /* 0x010fea0003800000 */
[----:B------:R-:W4:Y:S02]  /*103c0*/  LDC R19, c[0x0][0x64c] ;  /* 0x00019300ff137b82 */ /* 0x000f240000000800 */
[----:B----4-:R-:W-:-:S05]  /*103d0*/  IADD3 R19, P0, R24, R19, RZ ;  /* 0x0000001318137210 */ /* 0x010fca0007f1e0ff */
[----:B------:R-:W-:-:S04]  /*103e0*/  IMAD.X R21, RZ, RZ, R15, P0 ;  /* 0x000000ffff157224 */ /* 0x000fc800000e060f */
[----:B------:R-:W-:-:S04]  /*103f0*/  IMAD.WIDE.U32 R14, R21, R34, RZ ;  /* 0x00000022150e7225 */ /* 0x000fc800078e00ff */
[----:B-1----:R-:W-:-:S04]  /*10400*/  IMAD.WIDE.U32 R16, P0, R19, R35, R14 ;  /* 0x0000002313107225 */ /* 0x002fc8000780000e */
[----:B------:R-:W-:-:S04]  /*10410*/  IMAD.WIDE.U32 R14, R19, R34, RZ ;  /* 0x00000022130e7225 */ /* 0x000fc800078e00ff */
[----:B------:R-:W-:Y:S01]  /*10420*/  IMAD.X R19, RZ, RZ, RZ, P0 ;  /* 0x000000ffff137224 */ /* 0x000fe200000e06ff */
[----:B------:R-:W-:Y:S01]  /*10430*/  IADD3 RZ, P0, R15, R16, RZ ;  /* 0x000000100fff7210 */ /* 0x000fe20007f1e0ff */
[----:B------:R-:W-:-:S04]  /*10440*/  IMAD.MOV.U32 R18, RZ, RZ, R17 ;  /* 0x000000ffff127224 */ /* 0x000fc800078e0011 */
[----:B------:R-:W-:-:S08]  /*10450*/  IMAD.WIDE.U32.X R14, R21, R35, R18, P0 ;  /* 0x00000023150e7225 */ /* 0x000fd000000e0412 */
.L_x_66:
[----:B-1----:R-:W1:Y:S01]  /*10460*/  LDC R16, c[0x0][0x65c] ;  /* 0x00019700ff107b82 */ /* 0x002e620000000800 */
[----:B0-----:R-:W-:Y:S01]  /*10470*/  SHF.R.U64 R14, R14, R33, R15 ;  /* 0x000000210e0e7219 */ /* 0x001fe2000000120f */
[----:B------:R-:W-:Y:S01]  /*10480*/  VIADD R19, R26, 0xffffffff ;  /* 0xffffffff1a137836 */ /* 0x000fe20000000000 */
[----:B------:R-:W-:Y:S01]  /*10490*/  LOP3.LUT R17, R20, R31, RZ, 0xc0, !PT ;  /* 0x0000001f14117212 */ /* 0x000fe200078ec0ff */
[----:B------:R-:W-:Y:S02]  /*104a0*/  IMAD.MOV R25, RZ, RZ, -R25 ;  /* 0x000000ffff197224 */ /* 0x000fe400078e0a19 */
[----:B------:R-:W-:Y:S01]  /*104b0*/  IMAD.MOV R15, RZ, RZ, -R14 ;  /* 0x000000ffff0f7224 */ /* 0x000fe200078e0a0e */
[----:B------:R-:W-:Y:S01]  /*104c0*/  LOP3.LUT R22, R22, R19, RZ, 0xc0, !PT ;  /* 0x0000001316167212 */ /* 0x000fe200078ec0ff */
[----:B------:R-:W-:Y:S02]  /*104d0*/  IMAD R14, R32, R14, R17 ;  /* 0x0000000e200e7224 */ /* 0x000fe400078e0211 */
[----:B--2---:R-:W-:-:S04]  /*104e0*/  IMAD R15, R15, R36, R24 ;  /* 0x000000240f0f7224 */ /* 0x004fc800078e0218 */
[----:B------:R-:W-:Y:S01]  /*104f0*/  IMAD R17, R15, R26, R22 ;  /* 0x0000001a0f117224 */ /* 0x000fe200078e0216 */
[----:B-1----:R-:W-:Y:S01]  /*10500*/  ISETP.NE.AND P0, PT, R16, 0x1, PT ;  /* 0x000000011000780c */ /* 0x002fe20003f05270 */
[----:B------:R-:W-:-:S05]  /*10510*/  IMAD.MOV.U32 R16, RZ, RZ, 0x1 ;  /* 0x00000001ff107424 */ /* 0x000fca00078e00ff */
[----:B------:R-:W-:-:S07]  /*10520*/  PRMT R15, R16, 0x7610, R15 ;  /* 0x00007610100f7816 */ /* 0x000fce000000000f */
[----:B---3--:R-:W-:-:S04]  /*10530*/  @P0 IMAD R29, R27, R25, R28 ;  /* 0x000000191b1d0224 */ /* 0x008fc800078e021c */
[----:B------:R-:W-:-:S05]  /*10540*/  IMAD R14, R14, R37, R29 ;  /* 0x000000250e0e7224 */ /* 0x000fca00078e021d */
[----:B------:R-:W-:Y:S02]  /*10550*/  SEL R16, R17, R14, !P0 ;  /* 0x0000000e11107207 */ /* 0x000fe40004000000 */
[----:B-----5:R-:W-:-:S03]  /*10560*/  SEL R120, R14, R17, !P0 ;  /* 0x000000110e787207 */ /* 0x020fc60004000000 */
[----:B------:R2:W-:Y:S04]  /*10570*/  STL [R1+0xc], R16 ;  /* 0x00000c1001007387 */ /* 0x0005e80000100800 */
[----:B------:R2:W-:Y:S04]  /*10580*/  STL [R1+0x4], R23 ;  /* 0x0000041701007387 */ /* 0x0005e80000100800 */
[----:B------:R2:W-:Y:S02]  /*10590*/  STL [R1+0x14], R120 ;  /* 0x0000147801007387 */ /* 0x0005e40000100800 */
.L_x_64:
[----:B-1---5:R-:W-:Y:S01]  /*105a0*/  IMAD.MOV.U32 R14, RZ, RZ, R120 ;  /* 0x000000ffff0e7224 */ /* 0x022fe200078e0078 */
[----:B------:R-:W-:Y:S01]  /*105b0*/  LOP3.LUT P0, RZ, R15, 0xff, RZ, 0xc0, !PT ;  /* 0x000000ff0fff7812 */ /* 0x000fe2000780c0ff */
[----:B------:R-:W-:-:S03]  /*105c0*/  UIMAD.WIDE.U32 UR6, UR5, -0x55555555, URZ ;  /* 0xaaaaaaab050678a5 */ /* 0x000fc6000f8e003f */
[----:B------:R1:W-:Y:S01]  /*105d0*/  STL [R1+0x10], R14 ;  /* 0x0000100e01007387 */ /* 0x0003e20000100800 */
[----:B------:R-:W-:-:S04]  /*105e0*/  USHF.R.U32.HI UR6, URZ, 0x1, UR7 ;  /* 0x000000013f067899 */ /* 0x000fc80008011607 */
[----:B------:R-:W-:-:S04]  /*105f0*/  UIMAD UR5, UR6, -0x3, UR5 ;  /* 0xfffffffd060578a4 */ /* 0x000fc8000f8e0205 */
[----:B------:R-:W-:Y:S08]  /*10600*/  @P0 BRA `(.L_x_67) ;  /* 0xffffff0c00340947 */ /* 0x000ff0000383ffff */
[----:B------:R-:W-:Y:S05]  /*10610*/  EXIT ;  /* 0x000000000000794d */ /* 0x000fea0003800000 */
.L_x_7:
[----:B------:R-:W2:Y:S01]  /*10620*/  LDL R20, [R1+0x8] ;  /* 0x0000080001147983 */ /* 0x000ea20000100800 */
[----:B0-----:R-:W-:-:S03]  /*10630*/  ULDC.64 UR4, c[0x0][0x650] ;  /* 0x0001940000047ab9 */ /* 0x001fc60000000a00 */
[----:B------:R-:W3:Y:S01]  /*10640*/  LDL R163, [R1] ;  /* 0x0000000001a37983 */ /* 0x000ee20000100800 */
[----:B------:R-:W-:Y:S01]  /*10650*/  PRMT R2, RZ, 0x7610, R2 ;  /* 0x00007610ff027816 */ /* 0x000fe20000000002 */
[----:B------:R-:W-:Y:S02]  /*10660*/  IMAD.MOV.U32 R4, RZ, RZ, -0x1 ;  /* 0xffffffffff047424 */ /* 0x000fe400078e00ff */
[----:B------:R-:W-:Y:S02]  /*10670*/  IMAD.MOV.U32 R3, RZ, RZ, -0x1 ;  /* 0xffffffffff037424 */ /* 0x000fe400078e00ff */
[----:B------:R-:W-:Y:S01]  /*10680*/  IMAD.MOV.U32 R13, RZ, RZ, -0x1 ;  /* 0xffffffffff0d7424 */ /* 0x000fe200078e00ff */
[----:B--2---:R-:W-:-:S04]  /*10690*/  ISETP.GE.U32.AND P0, PT, R20, UR4, PT ;  /* 0x0000000414007c0c */ /* 0x004fc8000bf06070 */
[----:B---3--:R-:W-:-:S13]  /*106a0*/  ISETP.GE.U32.AND.EX P0, PT, R163, UR5, PT, P0 ;  /* 0x00000005a3007c0c */ /* 0x008fda000bf06100 */
[----:B------:R-:W-:Y:S05]  /*106b0*/  @P0 BRA `(.L_x_68) ;  /* 0x0000000400380947 */ /* 0x000fea0003800000 */
[----:B------:R-:W0:Y:S01]  /*106c0*/  LDC.64 R14, c[0x0][0x628] ;  /* 0x00018a00ff0e7b82 */ /* 0x000e220000000a00 */
[----:B------:R-:W-:Y:S02]  /*106d0*/  IMAD.MOV.U32 R12, RZ, RZ, R20 ;  /* 0x000000ffff0c7224 */ /* 0x000fe400078e0014 */
[----:B------:R-:W-:-:S05]  /*106e0*/  IMAD.MOV.U32 R13, RZ, RZ, R163 ;  /* 0x000000ffff0d7224 */ /* 0x000fca00078e00a3 */
[----:B------:R-:W2:Y:S08]  /*106f0*/  LDC R4, c[0x0][0x630] ;  /* 0x00018c00ff047b82 */ /* 0x000eb00000000800 */
[----:B------:R-:W3:Y:S01]  /*10700*/  LDC.64 R18, c[0x0][0x620] ;  /* 0x00018800ff127b82 */ /* 0x000ee20000000a00 */
[----:B0-----:R-:W-:-:S04]  /*10710*/  ISETP.NE.U32.AND P0, PT, R14, RZ, PT ;  /* 0x000000ff0e00720c */ /* 0x001fc80003f05070 */
[----:B------:R-:W-:-:S13]  /*10720*/  ISETP.NE.AND.EX P0, PT, R15, RZ, PT, P0 ;  /* 0x000000ff0f00720c */ /* 0x000fda0003f05300 */
[----:B--23--:R-:W-:Y:S05]  /*10730*/  @!P0 BRA `(.L_x_69) ;  /* 0x0000000000288947 */ /* 0x00cfea0003800000 */
        /* <DEDUP_REMOVED lines=10> */
.L_x_69:
[----:B------:R-:W0:Y:S01]  /*107e0*/  LDC.64 R22, c[0x0][0x640] ;  /* 0x00019000ff167b82 */ /* 0x000e220000000a00 */
[-CC-:B------:R-:W-:Y:S01]  /*107f0*/  SHF.R.U64 R14, R12, R4.reuse, R13.reuse ;  /* 0x000000040c0e7219 */ /* 0x180fe2000000120d */
[----:B------:R-:W-:Y:S01]  /*10800*/  IMAD.MOV.U32 R26, RZ, RZ, 0x1 ;  /* 0x00000001ff1a7424 */ /* 0x000fe200078e00ff */
[----:B------:R-:W-:Y:S02]  /*10810*/  SHF.R.U32.HI R2, RZ, R4, R13 ;  /* 0x00000004ff027219 */ /* 0x000fe4000001160d */
[----:B------:R-:W-:-:S03]  /*10820*/  IADD3 R11, P0, RZ, -R14, RZ ;  /* 0x8000000eff0b7210 */ /* 0x000fc60007f1e0ff */
[----:B------:R-:W2:Y:S02]  /*10830*/  LDC R10, c[0x0][0x618] ;  /* 0x00018600ff0a7b82 */ /* 0x000ea40000000800 */
[----:B------:R-:W-:Y:S02]  /*10840*/  IMAD.X R3, RZ, RZ, ~R2, P0 ;  /* 0x000000ffff037224 */ /* 0x000fe400000e0e02 */
[----:B------:R-:W-:Y:S02]  /*10850*/  IMAD.MOV.U32 R2, RZ, RZ, R20 ;  /* 0x000000ffff027224 */ /* 0x000fe400078e0014 */
[-C--:B------:R-:W-:Y:S02]  /*10860*/  IMAD R4, R3, R18.reuse, RZ ;  /* 0x0000001203047224 */ /* 0x080fe400078e02ff */
[----:B------:R-:W3:Y:S01]  /*10870*/  LDC R12, c[0x0][0x608] ;  /* 0x00018200ff0c7b82 */ /* 0x000ee20000000800 */
[----:B------:R-:W-:Y:S02]  /*10880*/  IMAD.MOV.U32 R3, RZ, RZ, R163 ;  /* 0x000000ffff037224 */ /* 0x000fe400078e00a3 */
[----:B------:R-:W-:-:S05]  /*10890*/  IMAD.WIDE.U32 R2, R11, R18, R2 ;  /* 0x000000120b027225 */ /* 0x000fca00078e0002 */
[----:B-1----:R-:W1:Y:S01]  /*108a0*/  LDC R21, c[0x0][0x658] ;  /* 0x00019600ff157b82 */ /* 0x002e620000000800 */
[----:B------:R-:W-:Y:S01]  /*108b0*/  IMAD R11, R11, R19, R4 ;  /* 0x000000130b0b7224 */ /* 0x000fe200078e0204 */
[----:B0-----:R-:W-:-:S03]  /*108c0*/  ISETP.NE.U32.AND P0, PT, R22, RZ, PT ;  /* 0x000000ff1600720c */ /* 0x001fc60003f05070 */
[----:B------:R-:W-:Y:S01]  /*108d0*/  IMAD.IADD R3, R3, 0x1, R11 ;  /* 0x0000000103037824 */ /* 0x000fe200078e020b */
[----:B------:R-:W-:Y:S02]  /*108e0*/  ISETP.NE.AND.EX P0, PT, R23, RZ, PT, P0 ;  /* 0x000000ff1700720c */ /* 0x000fe40003f05300 */
[----:B------:R-:W0:Y:S02]  /*108f0*/  LDC R19, c[0x0][0x600] ;  /* 0x00018000ff137b82 */ /* 0x000e240000000800 */
[-CC-:B--2---:R-:W-:Y:S02]  /*10900*/  SHF.R.U64 R4, R2, R10.reuse, R3.reuse ;  /* 0x0000000a02047219 */ /* 0x184fe40000001203 */
[----:B------:R-:W-:Y:S01]  /*10910*/  SHF.R.U32.HI R3, RZ, R10, R3 ;  /* 0x0000000aff037219 */ /* 0x000fe20000011603 */
[----:B------:R-:W-:-:S03]  /*10920*/  IMAD.MOV.U32 R10, RZ, RZ, -0x1 ;  /* 0xffffffffff0a7424 */ /* 0x000fc600078e00ff */
[----:B------:R-:W2:Y:S01]  /*10930*/  LDC R20, c[0x0][0x648] ;  /* 0x00019200ff147b82 */ /* 0x000ea20000000800 */
[-CC-:B---3--:R-:W-:Y:S02]  /*10940*/  SHF.R.U64 R17, R4, R12.reuse, R3.reuse ;  /* 0x0000000c04117219 */ /* 0x188fe40000001203 */
[----:B------:R-:W-:-:S05]  /*10950*/  SHF.R.U32.HI R2, RZ, R12, R3 ;  /* 0x0000000cff027219 */ /* 0x000fca0000011603 */
[----:B------:R-:W3:Y:S01]  /*10960*/  LDC R24, c[0x0][0x638] ;  /* 0x00018e00ff187b82 */ /* 0x000ee20000000800 */
[-CC-:B-1----:R-:W-:Y:S02]  /*10970*/  SHF.R.U64 R18, R17, R21.reuse, R2.reuse ;  /* 0x0000001511127219 */ /* 0x182fe40000001202 */
[-C--:B------:R-:W-:Y:S02]  /*10980*/  SHF.L.U32 R10, R10, R21.reuse, RZ ;  /* 0x000000150a0a7219 */ /* 0x080fe400000006ff */
[----:B------:R-:W-:Y:S01]  /*10990*/  SHF.R.U32.HI R3, RZ, R21, R2 ;  /* 0x00000015ff037219 */ /* 0x000fe20000011602 */
[----:B------:R-:W-:Y:S01]  /*109a0*/  IMAD.MOV.U32 R2, RZ, RZ, R18 ;  /* 0x000000ffff027224 */ /* 0x000fe200078e0012 */
[----:B------:R-:W-:Y:S01]  /*109b0*/  LOP3.LUT R28, RZ, R10, RZ, 0x33, !PT ;  /* 0x0000000aff1c7212 */ /* 0x000fe200078e33ff */
[----:B------:R-:W1:Y:S01]  /*109c0*/  LDC R25, c[0x0][0x610] ;  /* 0x00018400ff197b82 */ /* 0x000e620000000800 */
        /* <DEDUP_REMOVED lines=11> */
.L_x_70:
[----:B------:R-:W4:Y:S01]  /*10a80*/  LDC R10, c[0x0][0x65c] ;  /* 0x00019700ff0a7b82 */ /* 0x000f220000000800 */
[----:B--2---:R-:W-:Y:S01]  /*10a90*/  SHF.R.U64 R3, R2, R20, R3 ;  /* 0x0000001402037219 */ /* 0x004fe20000001203 */
[----:B0-----:R-:W-:Y:S01]  /*10aa0*/  VIADD R11, R19, 0xffffffff ;  /* 0xffffffff130b7836 */ /* 0x001fe20000000000 */
[----:B------:R-:W-:Y:S01]  /*10ab0*/  SHF.L.U32 R26, R26, R21, RZ ;  /* 0x000000151a1a7219 */ /* 0x000fe200000006ff */
[----:B------:R-:W-:Y:S01]  /*10ac0*/  IMAD.MOV.U32 R13, RZ, RZ, R14 ;  /* 0x000000ffff0d7224 */ /* 0x000fe200078e000e */
[----:B------:R-:W-:Y:S01]  /*10ad0*/  LOP3.LUT R2, R17, R28, RZ, 0xc0, !PT ;  /* 0x0000001c11027212 */ /* 0x000fe200078ec0ff */
[----:B------:R-:W-:-:S04]  /*10ae0*/  IMAD.MOV R7, RZ, RZ, -R3 ;  /* 0x000000ffff077224 */ /* 0x000fc800078e0a03 */
[----:B------:R-:W-:Y:S02]  /*10af0*/  IMAD R3, R26, R3, R2 ;  /* 0x000000031a037224 */ /* 0x000fe400078e0202 */
[----:B---3--:R-:W-:Y:S01]  /*10b00*/  IMAD R2, R7, R24, R18 ;  /* 0x0000001807027224 */ /* 0x008fe200078e0212 */
[----:B----4-:R-:W-:-:S13]  /*10b10*/  ISETP.NE.AND P0, PT, R10, 0x1, PT ;  /* 0x000000010a00780c */ /* 0x010fda0003f05270 */
[----:B------:R-:W-:Y:S01]  /*10b20*/  @P0 IMAD R8, R9, R16, R6 ;  /* 0x0000001009080224 */ /* 0x000fe200078e0206 */
[----:B------:R-:W-:-:S03]  /*10b30*/  LOP3.LUT R9, R4, R11, RZ, 0xc0, !PT ;  /* 0x0000000b04097212 */ /* 0x000fc600078ec0ff */
[----:B-1----:R-:W-:Y:S02]  /*10b40*/  IMAD R4, R3, R25, R8 ;  /* 0x0000001903047224 */ /* 0x002fe400078e0208 */
[----:B------:R-:W-:Y:S02]  /*10b50*/  IMAD.MOV.U32 R3, RZ, RZ, 0x1 ;  /* 0x00000001ff037424 */ /* 0x000fe400078e00ff */
[----:B------:R-:W-:-:S03]  /*10b60*/  IMAD R7, R2, R19, R9 ;  /* 0x0000001302077224 */ /* 0x000fc600078e0209 */
[----:B------:R-:W-:Y:S02]  /*10b70*/  PRMT R2, R3, 0x7610, R2 ;  /* 0x0000761003027816 */ /* 0x000fe40000000002 */
[----:B------:R-:W-:Y:S02]  /*10b80*/  SEL R3, R7, R4, !P0 ;  /* 0x0000000407037207 */ /* 0x000fe40004000000 */
[----:B------:R-:W-:-:S07]  /*10b90*/  SEL R4, R4, R7, !P0 ;  /* 0x0000000704047207 */ /* 0x000fce0004000000 */
.L_x_68:
[----:B------:R-:W-:-:S08]  /*10ba0*/  NOP ;  /* 0x0000000000007918 */ /* 0x000fd00000000000 */
[----:B-1----:R-:W0:-:S00]  /*10bb0*/  USETMAXREG.DEALLOC.CTAPOOL 0x28 ;  /* 0x00000028000079c8 */ /* 0x002e0000080e0500 */
[----:B0-----:R-:W-:-:S13]  /*10bc0*/  ISETP.NE.AND P0, PT, R5, RZ, PT ;  /* 0x000000ff0500720c */ /* 0x001fda0003f05270 */
[----:B------:R-:W-:Y:S05]  /*10bd0*/  @P0 EXIT ;  /* 0x000000000000094d */ /* 0x000fea0003800000 */
[----:B------:R-:W-:Y:S01]  /*10be0*/  LOP3.LUT P0, RZ, R2, 0xff, RZ, 0xc0, !PT ;  /* 0x000000ff02ff7812 */ /* 0x000fe2000780c0ff */
[----:B------:R-:W-:Y:S02]  /*10bf0*/  IMAD.MOV.U32 R6, RZ, RZ, 0x1 ;  /* 0x00000001ff067424 */ /* 0x000fe400078e00ff */
[----:B------:R-:W-:-:S10]  /*10c00*/  IMAD.MOV.U32 R14, RZ, RZ, RZ ;  /* 0x000000ffff0e7224 */ /* 0x000fd400078e00ff */
[----:B------:R-:W-:Y:S05]  /*10c10*/  @!P0 BRA `(.L_x_71) ;  /* 0x0000000c00548947 */ /* 0x000fea0003800000 */
[----:B------:R-:W0:Y:S01]  /*10c20*/  LDC R2, c[0x0][0x28c] ;  /* 0x0000a300ff027b82 */ /* 0x000e220000000800 */
[----:B------:R-:W1:Y:S01]  /*10c30*/  S2R R8, SR_CgaCtaId ;  /* 0x0000000000087919 */ /* 0x000e620000008800 */
[----:B------:R-:W-:Y:S01]  /*10c40*/  ULDC UR5, c[0x0][0x600] ;  /* 0x0001800000057ab9 */ /* 0x000fe20000000800 */
[----:B------:R-:W-:Y:S01]  /*10c50*/  ULDC UR4, c[0x0][0xc] ;  /* 0x0000030000047ab9 */ /* 0x000fe20000000800 */
[----:B------:R-:W-:Y:S01]  /*10c60*/  UIADD3 UR16, UR5, -0x1, URZ ;  /* 0xffffffff05107890 */ /* 0x000fe2000fffe03f */
[----:B------:R-:W-:Y:S01]  /*10c70*/  BSSY B0, `(.L_x_71) ;  /* 0x00000cf000007945 */ /* 0x000fe20003800000 */
[----:B------:R-:W-:Y:S01]  /*10c80*/  ULDC UR6, c[0x0][0x658] ;  /* 0x0001960000067ab9 */ /* 0x000fe20000000800 */
[----:B------:R-:W-:Y:S01]  /*10c90*/  ULDC UR5, c[0x0][0x10] ;  /* 0x0000040000057ab9 */ /* 0x000fe20000000800 */
[----:B------:R-:W-:Y:S01]  /*10ca0*/  UMOV UR7, 0xffffffff ;  /* 0xffffffff00077882 */ /* 0x000fe20000000000 */
[----:B------:R-:W-:Y:S01]  /*10cb0*/  UMOV UR8, 0x1 ;  /* 0x0000000100087882 */ /* 0x000fe20000000000 */
[----:B------:R-:W-:Y:S01]  /*10cc0*/  UIMAD.WIDE.U32 UR4, UR4, UR5, URZ ;  /* 0x00000005040472a5 */ /* 0x000fe2000f8e003f */
[----:B------:R-:W-:Y:S01]  /*10cd0*/  IMAD.MOV.U32 R12, RZ, RZ, 0x1 ;  /* 0x00000001ff0c7424 */ /* 0x000fe200078e00ff */
[----:B------:R-:W-:Y:S01]  /*10ce0*/  USHF.L.U32 UR7, UR7, UR6, URZ ;  /* 0x0000000607077299 */ /* 0x000fe2000800063f */
[----:B------:R-:W-:Y:S01]  /*10cf0*/  LOP3.LUT R11, R0, 0x2, RZ, 0xfc, !PT ;  /* 0x00000002000b7812 */ /* 0x000fe200078efcff */
[----:B------:R-:W-:Y:S01]  /*10d00*/  USHF.L.U32 UR18, UR8, UR6, URZ ;  /* 0x0000000608127299 */ /* 0x000fe2000800063f */
[----:B------:R-:W-:Y:S01]  /*10d10*/  IMAD.MOV.U32 R6, RZ, RZ, 0x1 ;  /* 0x00000001ff067424 */ /* 0x000fe200078e00ff */
[----:B------:R-:W-:Y:S01]  /*10d20*/  ULOP3.LUT UR17, URZ, UR7, URZ, 0x33, !UPT ;  /* 0x000000073f117292 */ /* 0x000fe2000f8e333f */
[----:B------:R-:W-:Y:S01]  /*10d30*/  IMAD.MOV.U32 R14, RZ, RZ, RZ ;  /* 0x000000ffff0e7224 */ /* 0x000fe200078e00ff */
[----:B------:R-:W-:Y:S01]  /*10d40*/  ULDC UR6, c[0x0][0x14] ;  /* 0x0000050000067ab9 */ /* 0x000fe20000000800 */
[----:B------:R-:W-:Y:S01]  /*10d50*/  ULDC.64 UR22, c[0x0][0x198] ;  /* 0x0000660000167ab9 */ /* 0x000fe20000000a00 */
[----:B------:R-:W-:-:S02]  /*10d60*/  UIMAD.WIDE.U32 UR20, UR4, UR6, URZ ;  /* 0x00000006041472a5 */ /* 0x000fc4000f8e003f */
[----:B------:R-:W-:Y:S01]  /*10d70*/  UIMAD UR13, UR5, UR6, URZ ;  /* 0x00000006050d72a4 */ /* 0x000fe2000f8e023f */
[----:B0-----:R-:W-:-:S03]  /*10d80*/  VIADD R2, R2, 0x7f ;  /* 0x0000007f02027836 */ /* 0x001fc60000000000 */
[----:B------:R-:W-:Y:S02]  /*10d90*/  UIADD3 UR13, UR21, UR13, URZ ;  /* 0x0000000d150d7290 */ /* 0x000fe4000fffe03f */
[----:B------:R-:W-:-:S04]  /*10da0*/  SHF.R.S32.HI R5, RZ, 0x1f, R2 ;  /* 0x0000001fff057819 */ /* 0x000fc80000011402 */
[----:B------:R-:W-:Y:S02]  /*10db0*/  LEA.HI R5, R5, R2, RZ, 0x7 ;  /* 0x0000000205057211 */ /* 0x000fe400078f38ff */
[----:B-1----:R-:W-:Y:S02]  /*10dc0*/  LOP3.LUT R8, R8, 0x1, RZ, 0xc0, !PT ;  /* 0x0000000108087812 */ /* 0x002fe400078ec0ff */
[----:B------:R-:W-:-:S05]  /*10dd0*/  SHF.R.S32.HI R7, RZ, 0x7, R5 ;  /* 0x00000007ff077819 */ /* 0x000fca0000011405 */
[----:B------:R-:W-:-:S07]  /*10de0*/  VIADD R9, R7, 0x1 ;  /* 0x0000000107097836 */ /* 0x000fce0000000000 */
.L_x_82:
[----:B------:R-:W-:-:S03]  /*10df0*/  UMOV UR4, 0xffffffff ;  /* 0xffffffff00047882 */ /* 0x000fc60000000000 */
[----:B------:R-:W-:Y:S05]  /*10e00*/  BRA.DIV UR4, `(.L_x_72) ;  /* 0x0000000e04a47947 */ /* 0x000fea000b800000 */
[----:B------:R-:W-:-:S13]  /*10e10*/  ELECT P0, URZ, PT ;  /* 0x00000000003f782f */ /* 0x000fda0003800000 */
.L_x_92:
[----:B------:R-:W0:Y:S01]  /*10e20*/  LDC R2, c[0x0][0x28c] ;  /* 0x0000a300ff027b82 */ /* 0x000e220000000800 */
[----:B------:R-:W-:Y:S01]  /*10e30*/  BSSY B1, `(.L_x_73) ;  /* 0x000003a000017945 */ /* 0x000fe20003800000 */
[----:B0-----:R-:W-:-:S13]  /*10e40*/  ISETP.LT.OR P0, PT, R2, 0x1, !P0 ;  /* 0x000000010200780c */ /* 0x001fda0004701670 */
[----:B------:R-:W-:Y:S05]  /*10e50*/  @P0 BRA `(.L_x_74) ;  /* 0x0000000000dc0947 */ /* 0x000fea0003800000 */
[----:B------:R-:W-:Y:S02]  /*10e60*/  IMAD R10, R3, 0x2, R8 ;  /* 0x00000002030a7824 */ /* 0x000fe400078e0208 */
[----:B------:R-:W-:Y:S02]  /*10e70*/  IMAD.SHL.U32 R16, R4, 0x200, RZ ;  /* 0x0000020004107824 */ /* 0x000fe400078e00ff */
[----:B------:R-:W-:Y:S02]  /*10e80*/  IMAD.MOV.U32 R19, RZ, RZ, RZ ;  /* 0x000000ffff137224 */ /* 0x000fe400078e00ff */
[----:B------:R-:W-:Y:S02]  /*10e90*/  IMAD.MOV.U32 R2, RZ, RZ, R9 ;  /* 0x000000ffff027224 */ /* 0x000fe400078e0009 */
[----:B------:R-:W-:Y:S02]  /*10ea0*/  IMAD.MOV.U32 R3, RZ, RZ, R6 ;  /* 0x000000ffff037224 */ /* 0x000fe400078e0006 */
[----:B------:R-:W-:-:S02]  /*10eb0*/  IMAD.MOV.U32 R5, RZ, RZ, R14 ;  /* 0x000000ffff057224 */ /* 0x000fc400078e000e */
[----:B------:R-:W-:-:S07]  /*10ec0*/  IMAD R15, R10, 0x18, RZ ;  /* 0x000000180a0f7824 */ /* 0x000fce00078e02ff */
.L_x_77:
[----:B------:R-:W0:Y:S01]  /*10ed0*/  S2R R17, SR_CgaCtaId ;  /* 0x0000000000117919 */ /* 0x000e220000008800 */
[----:B------:R-:W-:Y:S01]  /*10ee0*/  MOV R4, 0x400 ;  /* 0x0000040000047802 */ /* 0x000fe20000000f00 */
[----:B------:R-:W1:Y:S03]  /*10ef0*/  S2R R10, SR_TID.X ;  /* 0x00000000000a7919 */ /* 0x000e660000002100 */
[----:B0-----:R-:W-:Y:S02]  /*10f00*/  LEA R18, R17, R4, 0x18 ;  /* 0x0000000411127211 */ /* 0x001fe400078ec0ff */
[----:B------:R-:W-:Y:S02]  /*10f10*/  SHF.L.U32 R4, R3, 0x1f, RZ ;  /* 0x0000001f03047819 */ /* 0x000fe400000006ff */
[----:B-1----:R-:W-:Y:S01]  /*10f20*/  LOP3.LUT P1, RZ, R10, 0x7f, RZ, 0xc0, !PT ;  /* 0x0000007f0aff7812 */ /* 0x002fe2000782c0ff */
[----:B------:R-:W-:-:S04]  /*10f30*/  IMAD R17, R5, 0x8, R18 ;  /* 0x0000000805117824 */ /* 0x000fc800078e0212 */
[----:B------:R-:W0:Y:S08]  /*10f40*/  SYNCS.PHASECHK.TRANS64.TRYWAIT P0, [R17+URZ+0x18], R4 ;  /* 0x00001804110075a7 */ /* 0x000e30000800017f */
[----:B------:R-:W1:Y:S01]  /*10f50*/  @!P1 LDC R10, c[0x0][0x500] ;  /* 0x00014000ff0a9b82 */ /* 0x000e620000000800 */
[----:B0-----:R-:W-:Y:S05]  /*10f60*/  @!P0 BRA `(.L_x_75) ;  /* 0x0000000c006c8947 */ /* 0x001fea0003800000 */
.L_x_93:
[----:B0-----:R-:W-:Y:S01]  /*10f70*/  PRMT R4, R11, 0x9910, RZ ;  /* 0x000099100b047816 */ /* 0x001fe200000000ff */
[----:B-1----:R0:W-:Y:S03]  /*10f80*/  @!P1 SYNCS.ARRIVE.TRANS64 RZ, [R17+URZ], R10 ;  /* 0x0000000a11ff99a7 */ /* 0x0021e6000800003f */
[----:B------:R-:W-:-:S13]  /*10f90*/  ISETP.NE.AND P0, PT, R4, 0x2, PT ;  /* 0x000000020400780c */ /* 0x000fda0003f05270 */
[----:B0-----:R-:W-:Y:S05]  /*10fa0*/  @P0 BRA `(.L_x_76) ;  /* 0x0000000000040947 */ /* 0x001fea0003800000 */
[----:B------:R-:W-:Y:S01]  /*10fb0*/  BPT.TRAP 0x1 ;  /* 0x000000040000795c */ /* 0x000fe20000300000 */
.L_x_76:
[----:B------:R-:W-:Y:S01]  /*10fc0*/  IMAD R4, R5, 0x2, R8 ;  /* 0x0000000205047824 */ /* 0x000fe200078e0208 */
[----:B------:R-:W-:Y:S01]  /*10fd0*/  R2UR UR9, R17 ;  /* 0x00000000110972ca */ /* 0x000fe200000e0000 */
[C-C-:B------:R-:W-:Y:S01]  /*10fe0*/  IMAD R10, R5.reuse, 0x10000, R18.reuse ;  /* 0x00010000050a7824 */ /* 0x140fe200078e0212 */
[----:B------:R-:W-:Y:S01]  /*10ff0*/  UIADD3 UR4, UP0, UR22, 0xf0, URZ ;  /* 0x000000f016047890 */ /* 0x000fe2000ff1e03f */
[----:B------:R-:W-:Y:S01]  /*11000*/  IMAD R4, R4, 0xc00, R18 ;  /* 0x00000c0004047824 */ /* 0x000fe200078e0212 */
[----:B------:R-:W-:Y:S01]  /*11010*/  R2UR UR11, R16 ;  /* 0x00000000100b72ca */ /* 0x000fe200000e0000 */
[----:B------:R-:W-:Y:S01]  /*11020*/  VIADD R2, R2, 0xffffffff ;  /* 0xffffffff02027836 */ /* 0x000fe20000000000 */
[----:B------:R-:W-:Y:S01]  /*11030*/  R2UR UR5, R10 ;  /* 0x000000000a0572ca */ /* 0x000fe200000e0000 */
[----:B------:R-:W-:Y:S01]  /*11040*/  UIADD3 UR24, UP1, UR22, 0x1f0, URZ ;  /* 0x000001f016187890 */ /* 0x000fe2000ff3e03f */
[----:B------:R-:W-:Y:S01]  /*11050*/  R2UR UR8, R4 ;  /* 0x00000000040872ca */ /* 0x000fe200000e0000 */
[----:B------:R-:W-:Y:S01]  /*11060*/  VIADD R5, R5, 0x1 ;  /* 0x0000000105057836 */ /* 0x000fe20000000000 */
[----:B------:R-:W-:Y:S01]  /*11070*/  R2UR UR10, R19 ;  /* 0x00000000130a72ca */ /* 0x000fe200000e0000 */
[----:B------:R-:W-:Y:S01]  /*11080*/  UIADD3.X UR25, URZ, UR23, URZ, UP1, !UPT ;  /* 0x000000173f197290 */ /* 0x000fe20008ffe43f */
[----:B------:R-:W-:Y:S01]  /*11090*/  R2UR UR12, R13 ;  /* 0x000000000d0c72ca */ /* 0x000fe200000e0000 */
[----:B------:R-:W-:Y:S01]  /*110a0*/  UMOV UR6, 0x0 ;  /* 0x0000000000067882 */ /* 0x000fe20000000000 */
[----:B------:R-:W-:Y:S01]  /*110b0*/  R2UR UR19, R15 ;  /* 0x000000000f1372ca */ /* 0x000fe200000e0000 */
[----:B------:R-:W-:Y:S01]  /*110c0*/  UMOV UR7, 0x10000000 ;  /* 0x1000000000077882 */ /* 0x000fe20000000000 */
[----:B------:R-:W-:Y:S01]  /*110d0*/  ISETP.GT.AND P1, PT, R2, 0x1, PT ;  /* 0x000000010200780c */ /* 0x000fe20003f24270 */
[----:B------:R-:W-:Y:S01]  /*110e0*/  UMOV UR26, 0x30000 ;  /* 0x00030000001a7882 */ /* 0x000fe20000000000 */
[----:B------:R-:W-:Y:S01]  /*110f0*/  ISETP.NE.AND P0, PT, R5, 0x3, PT ;  /* 0x000000030500780c */ /* 0x000fe20003f05270 */
[----:B------:R-:W-:Y:S01]  /*11100*/  UIADD3 UR14, UR5, 0x100, URZ ;  /* 0x00000100050e7890 */ /* 0x000fe2000fffe03f */
[----:B------:R-:W-:Y:S01]  /*11110*/  VIADD R19, R19, 0x80 ;  /* 0x0000008013137836 */ /* 0x000fe20000000000 */
[----:B------:R-:W-:Y:S01]  /*11120*/  UIADD3.X UR5, URZ, UR23, URZ, UP0, !UPT ;  /* 0x000000173f057290 */ /* 0x000fe200087fe43f */
[----:B------:R-:W-:Y:S01]  /*11130*/  SEL R4, RZ, 0x1, P0 ;  /* 0x00000001ff047807 */ /* 0x000fe20000000000 */
[----:B------:R-:W-:Y:S01]  /*11140*/  UIADD3 UR15, UR8, 0x30100, URZ ;  /* 0x00030100080f7890 */ /* 0x000fe2000fffe03f */
[----:B------:R-:W-:-:S02]  /*11150*/  SEL R5, R5, RZ, P0 ;  /* 0x000000ff05057207 */ /* 0x000fc40000000000 */
[----:B------:R-:W-:Y:S01]  /*11160*/  UMOV UR8, UR14 ;  /* 0x0000000e00087c82 */ /* 0x000fe20008000000 */
[----:B------:R-:W-:-:S03]  /*11170*/  LOP3.LUT R3, R3, R4, RZ, 0x3c, !PT ;  /* 0x0000000403037212 */ /* 0x000fc600078e3cff */
[----:B------:R0:W-:Y:S02]  /*11180*/  UTMALDG.3D [UR8], [UR4], desc[UR6] ;  /* 0x00000608040075b4 */ /* 0x0001e40008011000 */
[----:B0-----:R-:W-:Y:S01]  /*11190*/  UMOV UR8, UR15 ;  /* 0x0000000f00087c82 */ /* 0x001fe20008000000 */
[----:B------:R-:W-:Y:S02]  /*111a0*/  UMOV UR11, UR19 ;  /* 0x00000013000b7c82 */ /* 0x000fe40008000000 */
[----:B------:R0:W-:Y:S02]  /*111b0*/  UTMALDG.3D.MULTICAST [UR8], [UR24], UR26, desc[UR6] ;  /* 0x00000608180073b4 */ /* 0x0001e4000801181a */
[----:B0-----:R-:W-:Y:S05]  /*111c0*/  @P1 BRA `(.L_x_77) ;  /* 0xfffffffc00401947 */ /* 0x001fea000383ffff */
.L_x_74:
[----:B------:R-:W-:Y:S05]  /*111d0*/  BSYNC B1 ;  /* 0x0000000000017941 */ /* 0x000fea0003800000 */
.L_x_73:
[----:B------:R-:W2:Y:S01]  /*111e0*/  LDL.LU R20, [R1] ;  /* 0x0000000001147983 */ /* 0x000ea20000300800 */
[----:B------:R-:W-:Y:S01]  /*111f0*/  LOP3.LUT P1, RZ, R12, 0xff, RZ, 0xc0, !PT ;  /* 0x000000ff0cff7812 */ /* 0x000fe2000782c0ff */
[C---:B------:R-:W-:Y:S01]  /*11200*/  IMAD.IADD R14, R7.reuse, 0x1, R14 ;  /* 0x00000001070e7824 */ /* 0x040fe200078e020e */
[----:B------:R-:W-:Y:S01]  /*11210*/  ULDC.64 UR4, c[0x0][0x650] ;  /* 0x0001940000047ab9 */ /* 0x000fe20000000a00 */
[----:B------:R-:W3:Y:S01]  /*11220*/  LDL.LU R18, [R1+0x8] ;  /* 0x0000080001127983 */ /* 0x000ee20000300800 */
[C---:B------:R-:W-:Y:S01]  /*11230*/  ISETP.GE.U32.AND P2, PT, R7.reuse, 0x3, PT ;  /* 0x000000030700780c */ /* 0x040fe20003f46070 */
[----:B------:R-:W-:Y:S01]  /*11240*/  BSSY B1, `(.L_x_78) ;  /* 0x000006f000017945 */ /* 0x000fe20003800000 */
[----:B------:R-:W-:Y:S01]  /*11250*/  ISETP.GT.U32.AND P0, PT, R14, 0x2, PT ;  /* 0x000000020e00780c */ /* 0x000fe20003f04070 */
[----:B------:R-:W-:Y:S01]  /*11260*/  IMAD.MOV.U32 R13, RZ, RZ, -0x1 ;  /* 0xffffffffff0d7424 */ /* 0x000fe200078e00ff */
[----:B------:R-:W-:Y:S02]  /*11270*/  PRMT R12, RZ, 0x7610, R12 ;  /* 0x00007610ff0c7816 */ /* 0x000fe4000000000c */
[----:B------:R-:W-:-:S03]  /*11280*/  ISETP.LT.U32.AND P0, PT, R7, 0x3, P0 ;  /* 0x000000030700780c */ /* 0x000fc60000701070 */
[----:B------:R-:W0:Y:S01]  /*11290*/  @P1 S2R R3, SR_CgaCtaId ;  /* 0x0000000000031919 */ /* 0x000e220000008800 */
[----:B------:R-:W-:-:S04]  /*112a0*/  @P1 MOV R2, 0x400 ;  /* 0x0000040000021802 */ /* 0x000fc80000000f00 */
[----:B0-----:R-:W-:Y:S01]  /*112b0*/  @P1 LEA R4, R3, R2, 0x18 ;  /* 0x0000000203041211 */ /* 0x001fe200078ec0ff */
[----:B------:R-:W-:-:S03]  /*112c0*/  IMAD.WIDE.U32 R2, R14, -0x55555555, RZ ;  /* 0xaaaaaaab0e027825 */ /* 0x000fc600078e00ff */
[----:B------:R0:W-:Y:S02]  /*112d0*/  @P1 SYNCS.ARRIVE.TRANS64.A1T0 RZ, [R4+URZ+0x48], RZ ;  /* 0x000048ff04ff19a7 */ /* 0x0001e4000810003f */
[----:B------:R-:W-:Y:S02]  /*112e0*/  SHF.R.U32.HI R5, RZ, 0x1, R3 ;  /* 0x00000001ff057819 */ /* 0x000fe40000011603 */
[----:B------:R-:W-:Y:S02]  /*112f0*/  SEL R3, RZ, 0x1, !P0 ;  /* 0x00000001ff037807 */ /* 0x000fe40004000000 */
[----:B------:R-:W-:Y:S01]  /*11300*/  PRMT R2, RZ, 0x7610, R2 ;  /* 0x00007610ff027816 */ /* 0x000fe20000000002 */
[----:B------:R-:W-:Y:S01]  /*11310*/  IMAD R14, R5, -0x3, R14 ;  /* 0xfffffffd050e7824 */ /* 0x000fe200078e020e */
[----:B------:R-:W-:Y:S01]  /*11320*/  LOP3.LUT R6, R6, R3, RZ, 0x3c, !PT ;  /* 0x0000000306067212 */ /* 0x000fe200078e3cff */
[----:B0-----:R-:W-:Y:S02]  /*11330*/  IMAD.MOV.U32 R4, RZ, RZ, -0x1 ;  /* 0xffffffffff047424 */ /* 0x001fe400078e00ff */
[----:B------:R-:W-:Y:S01]  /*11340*/  IMAD.MOV.U32 R3, RZ, RZ, -0x1 ;  /* 0xffffffffff037424 */ /* 0x000fe200078e00ff */
[----:B------:R-:W-:-:S02]  /*11350*/  @P2 LOP3.LUT R6, R6, 0x1, R5, 0x78, !PT ;  /* 0x0000000106062812 */ /* 0x000fc400078e7805 */
[----:B---3--:R-:W-:-:S04]  /*11360*/  IADD3 R18, P1, R18, UR20, RZ ;  /* 0x0000001412127c10 */ /* 0x008fc8000ff3e0ff */
[----:B--2---:R-:W-:Y:S01]  /*11370*/  IADD3.X R20, R20, UR13, RZ, P1, !PT ;  /* 0x0000000d14147c10 */ /* 0x004fe20008ffe4ff */
[----:B------:R0:W-:Y:S01]  /*11380*/  STL [R1+0x8], R18 ;  /* 0x0000081201007387 */ /* 0x0001e20000100800 */
[----:B------:R-:W-:-:S03]  /*11390*/  ISETP.GE.U32.AND P0, PT, R18, UR4, PT ;  /* 0x0000000412007c0c */ /* 0x000fc6000bf06070 */
[----:B------:R0:W-:Y:S01]  /*113a0*/  STL [R1], R20 ;  /* 0x0000001401007387 */ /* 0x0001e20000100800 */
[----:B------:R-:W-:-:S13]  /*113b0*/  ISETP.GE.U32.AND.EX P0, PT, R20, UR5, PT, P0 ;  /* 0x0000000514007c0c */ /* 0x000fda000bf06100 */
[----:B0-----:R-:W-:Y:S05]  /*113c0*/  @P0 BRA `(.L_x_79) ;  /* 0x0000000400580947 */ /* 0x001fea0003800000 */
[----:B------:R-:W0:Y:S01]  /*113d0*/  S2R R15, SR_CTAID.X ;  /* 0x00000000000f7919 */ /* 0x000e220000002500 */
[----:B------:R-:W-:Y:S01]  /*113e0*/  ULDC.64 UR4, c[0x0][0x628] ;  /* 0x00018a0000047ab9 */ /* 0x000fe20000000a00 */
[----:B------:R-:W1:Y:S01]  /*113f0*/  LDC R16, c[0x0][0x144] ;  /* 0x00005100ff107b82 */ /* 0x000e620000000800 */
[----:B------:R-:W-:Y:S01]  /*11400*/  ISETP.NE.U32.AND P0, PT, RZ, UR4, PT ;  /* 0x00000004ff007c0c */ /* 0x000fe2000bf05070 */
[----:B------:R-:W2:Y:S01]  /*11410*/  S2R R10, SR_CTAID.Y ;  /* 0x00000000000a7919 */ /* 0x000ea20000002600 */
[----:B------:R-:W-:Y:S01]  /*11420*/  ULDC UR7, c[0x0][0x630] ;  /* 0x00018c0000077ab9 */ /* 0x000fe20000000800 */
[----:B------:R-:W-:Y:S01]  /*11430*/  ULDC UR8, c[0x0][0x150] ;  /* 0x0000540000087ab9 */ /* 0x000fe20000000800 */
[----:B------:R-:W-:Y:S01]  /*11440*/  ISETP.NE.AND.EX P0, PT, RZ, UR5, PT, P0 ;  /* 0x00000005ff007c0c */ /* 0x000fe2000bf05300 */
[----:B------:R-:W-:Y:S02]  /*11450*/  IMAD.MOV.U32 R2, RZ, RZ, R18 ;  /* 0x000000ffff027224 */ /* 0x000fe400078e0012 */
[----:B------:R-:W-:Y:S01]  /*11460*/  IMAD.MOV.U32 R3, RZ, RZ, R20 ;  /* 0x000000ffff037224 */ /* 0x000fe200078e0014 */
[----:B0-----:R-:W-:-:S09]  /*11470*/  I2FP.F32.U32 R17, R15 ;  /* 0x0000000f00117245 */ /* 0x001fd20000201000 */
[----:B------:R-:W-:Y:S05]  /*11480*/  @!P0 BRA `(.L_x_80) ;  /* 0x0000000000288947 */ /* 0x000fea0003800000 */
[----:B------:R-:W-:Y:S02]  /*11490*/  ULDC UR6, c[0x0][0x634] ;  /* 0x00018d0000067ab9 */ /* 0x000fe40000000800 */
[----:B------:R-:W-:-:S05]  /*114a0*/  IADD3 R3, P0, R18, UR6, RZ ;  /* 0x0000000612037c10 */ /* 0x000fca000ff1e0ff */
[----:B------:R-:W-:-:S04]  /*114b0*/  IMAD.X R13, RZ, RZ, R20, P0 ;  /* 0x000000ffff0d7224 */ /* 0x000fc800000e0614 */
[----:B------:R-:W-:-:S04]  /*114c0*/  IMAD.WIDE.U32 R4, R13, UR4, RZ ;  /* 0x000000040d047c25 */ /* 0x000fc8000f8e00ff */
[----:B------:R-:W-:-:S04]  /*114d0*/  IMAD.WIDE.U32 R4, P0, R3, UR5, R4 ;  /* 0x0000000503047c25 */ /* 0x000fc8000f800004 */
[----:B------:R-:W-:-:S04]  /*114e0*/  IMAD.WIDE.U32 R2, R3, UR4, RZ ;  /* 0x0000000403027c25 */ /* 0x000fc8000f8e00ff */
[----:B------:R-:W-:Y:S01]  /*114f0*/  IMAD.MOV.U32 R2, RZ, RZ, R5 ;  /* 0x000000ffff027224 */ /* 0x000fe200078e0005 */
[----:B------:R-:W-:Y:S01]  /*11500*/  IADD3 RZ, P1, R3, R4, RZ ;  /* 0x0000000403ff7210 */ /* 0x000fe20007f3e0ff */
[----:B------:R-:W-:-:S04]  /*11510*/  IMAD.X R3, RZ, RZ, RZ, P0 ;  /* 0x000000ffff037224 */ /* 0x000fc800000e06ff */
[----:B------:R-:W-:-:S08]  /*11520*/  IMAD.WIDE.U32.X R2, R13, UR5, R2, P1 ;  /* 0x000000050d027c25 */ /* 0x000fd000088e0402 */
.L_x_80:
[--C-:B------:R-:W-:Y:S01]  /*11530*/  SHF.R.U64 R13, R2, UR7, R3.reuse ;  /* 0x00000007020d7c19 */ /* 0x100fe20008001203 */
[----:B------:R-:W-:Y:S01]  /*11540*/  FMUL R4, R17, UR8 ;  /* 0x0000000811047c20 */ /* 0x000fe20008400000 */
[----:B------:R-:W-:Y:S01]  /*11550*/  SHF.R.U32.HI R2, RZ, UR7, R3 ;  /* 0x00000007ff027c19 */ /* 0x000fe20008011603 */
[----:B------:R-:W-:Y:S01]  /*11560*/  ULDC.64 UR4, c[0x0][0x620] ;  /* 0x0001880000047ab9 */ /* 0x000fe20000000a00 */
[----:B------:R-:W-:Y:S01]  /*11570*/  IADD3 R17, P0, RZ, -R13, RZ ;  /* 0x8000000dff117210 */ /* 0x000fe20007f1e0ff */
[----:B------:R-:W-:Y:S01]  /*11580*/  IMAD.MOV.U32 R3, RZ, RZ, R20 ;  /* 0x000000ffff037224 */ /* 0x000fe200078e0014 */
[----:B------:R-:W-:Y:S01]  /*11590*/  ULDC.64 UR6, c[0x0][0x640] ;  /* 0x0001900000067ab9 */ /* 0x000fe20000000a00 */
[----:B------:R-:W0:Y:S02]  /*115a0*/  F2I.U32.TRUNC.NTZ R4, R4 ;  /* 0x0000000400047305 */ /* 0x000e24000020f000 */
[----:B------:R-:W-:Y:S01]  /*115b0*/  IMAD.X R2, RZ, RZ, ~R2, P0 ;  /* 0x000000ffff027224 */ /* 0x000fe200000e0e02 */
[----:B------:R-:W-:-:S03]  /*115c0*/  ISETP.NE.U32.AND P0, PT, RZ, UR6, PT ;  /* 0x00000006ff007c0c */ /* 0x000fc6000bf05070 */
[----:B------:R-:W-:Y:S01]  /*115d0*/  IMAD R2, R2, UR4, RZ ;  /* 0x0000000402027c24 */ /* 0x000fe2000f8e02ff */
[----:B------:R-:W-:-:S03]  /*115e0*/  ISETP.NE.AND.EX P0, PT, RZ, UR7, PT, P0 ;  /* 0x00000007ff007c0c */ /* 0x000fc6000bf05300 */
[----:B------:R-:W-:Y:S01]  /*115f0*/  IMAD R5, R17, UR5, R2 ;  /* 0x0000000511057c24 */ /* 0x000fe2000f8e0202 */
[----:B------:R-:W-:Y:S01]  /*11600*/  ULDC UR5, c[0x0][0x154] ;  /* 0x0000550000057ab9 */ /* 0x000fe20000000800 */
[----:B------:R-:W-:-:S04]  /*11610*/  IMAD.MOV.U32 R2, RZ, RZ, R18 ;  /* 0x000000ffff027224 */ /* 0x000fc800078e0012 */
[----:B------:R-:W-:Y:S01]  /*11620*/  IMAD.WIDE.U32 R2, R17, UR4, R2 ;  /* 0x0000000411027c25 */ /* 0x000fe2000f8e0002 */
[----:B------:R-:W-:-:S03]  /*11630*/  ULDC UR4, c[0x0][0x618] ;  /* 0x0001860000047ab9 */ /* 0x000fc60000000800 */
[----:B0-----:R-:W-:Y:S01]  /*11640*/  IMAD.MOV R17, RZ, RZ, -R4 ;  /* 0x000000ffff117224 */ /* 0x001fe200078e0a04 */
[----:B--2---:R-:W-:Y:S01]  /*11650*/  I2FP.F32.U32 R4, R10 ;  /* 0x0000000a00047245 */ /* 0x004fe20000201000 */
[----:B------:R-:W-:Y:S02]  /*11660*/  IMAD.IADD R3, R3, 0x1, R5 ;  /* 0x0000000103037824 */ /* 0x000fe400078e0205 */
[----:B-1----:R-:W-:Y:S02]  /*11670*/  IMAD R15, R16, R17, R15 ;  /* 0x00000011100f7224 */ /* 0x002fe400078e020f */
[----:B------:R-:W0:Y:S01]  /*11680*/  LDC R17, c[0x0][0x148] ;  /* 0x00005200ff117b82 */ /* 0x000e220000000800 */
[----:B------:R-:W-:Y:S01]  /*11690*/  FMUL R4, R4, UR5 ;  /* 0x0000000504047c20 */ /* 0x000fe20008400000 */
[--C-:B------:R-:W-:Y:S02]  /*116a0*/  SHF.R.U64 R16, R2, UR4, R3.reuse ;  /* 0x0000000402107c19 */ /* 0x100fe40008001203 */
[----:B------:R-:W-:Y:S01]  /*116b0*/  SHF.R.U32.HI R3, RZ, UR4, R3 ;  /* 0x00000004ff037c19 */ /* 0x000fe20008011603 */
[----:B------:R1:W2:Y:S01]  /*116c0*/  F2I.U32.TRUNC.NTZ R20, R4 ;  /* 0x0000000400147305 */ /* 0x0002a2000020f000 */
[----:B------:R-:W-:-:S02]  /*116d0*/  ULDC UR4, c[0x0][0x608] ;  /* 0x0001820000047ab9 */ /* 0x000fc40000000800 */
[--C-:B------:R-:W-:Y:S02]  /*116e0*/  SHF.R.U64 R19, R16, UR4, R3.reuse ;  /* 0x0000000410137c19 */ /* 0x100fe40008001203 */
[----:B------:R-:W-:Y:S01]  /*116f0*/  SHF.R.U32.HI R2, RZ, UR4, R3 ;  /* 0x00000004ff027c19 */ /* 0x000fe20008011603 */
[----:B------:R-:W-:-:S03]  /*11700*/  ULDC UR4, c[0x0][0x658] ;  /* 0x0001960000047ab9 */ /* 0x000fc60000000800 */
[--C-:B------:R-:W-:Y:S02]  /*11710*/  SHF.R.U64 R18, R19, UR4, R2.reuse ;  /* 0x0000000413127c19 */ /* 0x100fe40008001202 */
[----:B------:R-:W-:-:S03]  /*11720*/  SHF.R.U32.HI R21, RZ, UR4, R2 ;  /* 0x00000004ff157c19 */ /* 0x000fc60008011602 */
[----:B------:R-:W-:Y:S02]  /*11730*/  IMAD.MOV.U32 R2, RZ, RZ, R18 ;  /* 0x000000ffff027224 */ /* 0x000fe400078e0012 */
[----:B------:R-:W-:Y:S01]  /*11740*/  IMAD.MOV.U32 R3, RZ, RZ, R21 ;  /* 0x000000ffff037224 */ /* 0x000fe200078e0015 */
[----:B-12---:R-:W-:Y:S06]  /*11750*/  @!P0 BRA `(.L_x_81) ;  /* 0x0000000000288947 */ /* 0x006fec0003800000 */
        /* <DEDUP_REMOVED lines=10> */
.L_x_81:
[----:B------:R-:W1:Y:S01]  /*11800*/  LDC R4, c[0x0][0x65c] ;  /* 0x00019700ff047b82 */ /* 0x000e620000000800 */
[----:B------:R-:W-:Y:S01]  /*11810*/  ULDC UR4, c[0x0][0x648] ;  /* 0x0001920000047ab9 */ /* 0x000fe20000000800 */
[----:B------:R-:W-:Y:S01]  /*11820*/  LOP3.LUT R19, R19, UR17, RZ, 0xc0, !PT ;  /* 0x0000001113137c12 */ /* 0x000fe2000f8ec0ff */
[----:B------:R-:W-:Y:S01]  /*11830*/  IMAD.MOV R20, RZ, RZ, -R20 ;  /* 0x000000ffff147224 */ /* 0x000fe200078e0a14 */
[----:B------:R-:W-:Y:S01]  /*11840*/  SHF.R.U64 R2, R2, UR4, R3 ;  /* 0x0000000402027c19 */ /* 0x000fe20008001203 */
[----:B------:R-:W-:Y:S01]  /*11850*/  ULDC UR4, c[0x0][0x638] ;  /* 0x00018e0000047ab9 */ /* 0x000fe20000000800 */
[----:B------:R-:W-:Y:S01]  /*11860*/  LOP3.LUT R5, R16, UR16, RZ, 0xc0, !PT ;  /* 0x0000001010057c12 */ /* 0x000fe2000f8ec0ff */
[----:B------:R-:W-:Y:S02]  /*11870*/  ULDC UR5, c[0x0][0x610] ;  /* 0x0001840000057ab9 */ /* 0x000fe40000000800 */
[----:B------:R-:W-:Y:S02]  /*11880*/  IMAD.MOV R3, RZ, RZ, -R2 ;  /* 0x000000ffff037224 */ /* 0x000fe400078e0a02 */
[----:B------:R-:W-:-:S02]  /*11890*/  IMAD R2, R2, UR18, R19 ;  /* 0x0000001202027c24 */ /* 0x000fc4000f8e0213 */
[----:B------:R-:W-:Y:S01]  /*118a0*/  IMAD R18, R3, UR4, R18 ;  /* 0x0000000403127c24 */ /* 0x000fe2000f8e0212 */
[----:B------:R-:W-:-:S03]  /*118b0*/  ULDC UR4, c[0x0][0x600] ;  /* 0x0001800000047ab9 */ /* 0x000fc60000000800 */
[----:B------:R-:W-:Y:S01]  /*118c0*/  IMAD R18, R18, UR4, R5 ;  /* 0x0000000412127c24 */ /* 0x000fe2000f8e0205 */
[----:B-1----:R-:W-:-:S13]  /*118d0*/  ISETP.NE.AND P0, PT, R4, 0x1, PT ;  /* 0x000000010400780c */ /* 0x002fda0003f05270 */
[----:B0-----:R-:W-:-:S04]  /*118e0*/  @P0 IMAD R15, R17, R20, R10 ;  /* 0x00000014110f0224 */ /* 0x001fc800078e020a */
[----:B------:R-:W-:Y:S02]  /*118f0*/  IMAD R15, R2, UR5, R15 ;  /* 0x00000005020f7c24 */ /* 0x000fe4000f8e020f */
[----:B------:R-:W-:-:S03]  /*11900*/  IMAD.MOV.U32 R2, RZ, RZ, 0x1 ;  /* 0x00000001ff027424 */ /* 0x000fc600078e00ff */
[----:B------:R-:W-:Y:S02]  /*11910*/  SEL R3, R18, R15, !P0 ;  /* 0x0000000f12037207 */ /* 0x000fe40004000000 */
[----:B------:R-:W-:-:S07]  /*11920*/  SEL R4, R15, R18, !P0 ;  /* 0x000000120f047207 */ /* 0x000fce0004000000 */
.L_x_79:
[----:B------:R-:W-:Y:S05]  /*11930*/  BSYNC B1 ;  /* 0x0000000000017941 */ /* 0x000fea0003800000 */
.L_x_78:
[----:B------:R-:W-:-:S13]  /*11940*/  LOP3.LUT P0, RZ, R2, 0xff, RZ, 0xc0, !PT ;  /* 0x000000ff02ff7812 */ /* 0x000fda000780c0ff */
[----:B------:R-:W-:Y:S05]  /*11950*/  @P0 BRA `(.L_x_82) ;  /* 0xfffffff400240947 */ /* 0x000fea000383ffff */
[----:B------:R-:W-:Y:S05]  /*11960*/  BSYNC B0 ;  /* 0x0000000000007941 */ /* 0x000fea0003800000 */
.L_x_71:
[----:B------:R-:W-:-:S03]  /*11970*/  UMOV UR4, 0xffffffff ;  /* 0xffffffff00047882 */ /* 0x000fc60000000000 */
[----:B------:R-:W-:Y:S05]  /*11980*/  BRA.DIV UR4, `(.L_x_83) ;  /* 0x0000000204f87947 */ /* 0x000fea000b800000 */
[----:B------:R-:W-:-:S13]  /*11990*/  ELECT P0, URZ, PT ;  /* 0x00000000003f782f */ /* 0x000fda0003800000 */
.L_x_96:
[----:B------:R-:W-:Y:S04]  /*119a0*/  BSSY B0, `(.L_x_84) ;  /* 0x0000022000007945 */ /* 0x000fe80003800000 */
[----:B------:R-:W-:Y:S05]  /*119b0*/  @!P0 BRA `(.L_x_85) ;  /* 0x0000000000808947 */ /* 0x000fea0003800000 */
[----:B------:R-:W-:-:S04]  /*119c0*/  LOP3.LUT R0, R0, 0x2, RZ, 0xfc, !PT ;  /* 0x0000000200007812 */ /* 0x000fc800078efcff */
[----:B------:R-:W-:-:S13]  /*119d0*/  ISETP.NE.AND P0, PT, R0, 0x3, PT ;  /* 0x000000030000780c */ /* 0x000fda0003f05270 */
[----:B------:R-:W-:Y:S05]  /*119e0*/  @!P0 BRA `(.L_x_86) ;  /* 0x0000000000048947 */ /* 0x000fea0003800000 */
[----:B------:R-:W-:Y:S01]  /*119f0*/  BPT.TRAP 0x1 ;  /* 0x000000040000795c */ /* 0x000fe20000300000 */
.L_x_86:
[----:B------:R-:W0:Y:S01]  /*11a00*/  S2R R3, SR_CgaCtaId ;  /* 0x0000000000037919 */ /* 0x000e220000008800 */
[----:B------:R-:W-:-:S04]  /*11a10*/  MOV R0, 0x400 ;  /* 0x0000040000007802 */ /* 0x000fc80000000f00 */
[----:B0-----:R-:W-:Y:S02]  /*11a20*/  LEA R3, R3, R0, 0x18 ;  /* 0x0000000003037211 */ /* 0x001fe400078ec0ff */
[----:B------:R-:W-:-:S03]  /*11a30*/  SHF.L.U32 R0, R6, 0x1f, RZ ;  /* 0x0000001f06007819 */ /* 0x000fc600000006ff */
[----:B------:R-:W-:-:S04]  /*11a40*/  VIADD R3, R3, 0x18 ;  /* 0x0000001803037836 */ /* 0x000fc80000000000 */
[C---:B------:R-:W-:Y:S02]  /*11a50*/  IMAD R7, R14.reuse, 0x8, R3 ;  /* 0x000000080e077824 */ /* 0x040fe400078e0203 */
[----:B------:R-:W-:Y:S02]  /*11a60*/  VIADD R14, R14, 0x1 ;  /* 0x000000010e0e7836 */ /* 0x000fe40000000000 */
[----:B------:R-:W0:Y:S03]  /*11a70*/  SYNCS.PHASECHK.TRANS64.TRYWAIT P0, [R7+URZ], R0 ;  /* 0x00000000070075a7 */ /* 0x000e26000800017f */
[----:B------:R-:W-:-:S04]  /*11a80*/  ISETP.NE.AND P1, PT, R14, 0x3, PT ;  /* 0x000000030e00780c */ /* 0x000fc80003f25270 */
[----:B------:R-:W-:Y:S02]  /*11a90*/  SEL R5, RZ, 0x1, P1 ;  /* 0x00000001ff057807 */ /* 0x000fe40000800000 */
[----:B------:R-:W-:Y:S02]  /*11aa0*/  SEL R14, R14, RZ, P1 ;  /* 0x000000ff0e0e7207 */ /* 0x000fe40000800000 */
[----:B------:R-:W-:-:S03]  /*11ab0*/  LOP3.LUT R5, R6, R5, RZ, 0x3c, !PT ;  /* 0x0000000506057212 */ /* 0x000fc600078e3cff */
[----:B------:R-:W-:Y:S01]  /*11ac0*/  IMAD R9, R14, 0x8, R3 ;  /* 0x000000080e097824 */ /* 0x000fe200078e0203 */
[----:B------:R-:W-:Y:S01]  /*11ad0*/  SHF.L.U32 R4, R5, 0x1f, RZ ;  /* 0x0000001f05047819 */ /* 0x000fe200000006ff */
[----:B0-----:R-:W-:Y:S06]  /*11ae0*/  @!P0 BRA `(.L_x_87) ;  /* 0x0000000000c08947 */ /* 0x001fec0003800000 */
.L_x_97:
[----:B------:R-:W1:Y:S01]  /*11af0*/  SYNCS.PHASECHK.TRANS64.TRYWAIT P0, [R9+URZ], R4 ;  /* 0x00000004090075a7 */ /* 0x000e62000800017f */
[----:B0-----:R-:W-:-:S05]  /*11b00*/  VIADD R0, R14, 0x1 ;  /* 0x000000010e007836 */ /* 0x001fca0000000000 */
[----:B------:R-:W-:-:S04]  /*11b10*/  ISETP.NE.AND P1, PT, R0, 0x3, PT ;  /* 0x000000030000780c */ /* 0x000fc80003f25270 */
[----:B------:R-:W-:Y:S02]  /*11b20*/  SEL R2, RZ, 0x1, P1 ;  /* 0x00000001ff027807 */ /* 0x000fe40000800000 */
[----:B------:R-:W-:Y:S02]  /*11b30*/  SEL R0, R0, RZ, P1 ;  /* 0x000000ff00007207 */ /* 0x000fe40000800000 */
[----:B------:R-:W-:Y:S01]  /*11b40*/  LOP3.LUT R2, R5, R2, RZ, 0x3c, !PT ;  /* 0x0000000205027212 */ /* 0x000fe200078e3cff */
[----:B-1----:R-:W-:Y:S06]  /*11b50*/  @!P0 BRA `(.L_x_88) ;  /* 0x0000000000b88947 */ /* 0x002fec0003800000 */
.L_x_98:
[----:B------:R-:W-:Y:S01]  /*11b60*/  IMAD R3, R0, 0x8, R3 ;  /* 0x0000000800037824 */ /* 0x000fe200078e0203 */
[----:B------:R-:W-:-:S07]  /*11b70*/  SHF.L.U32 R0, R2, 0x1f, RZ ;  /* 0x0000001f02007819 */ /* 0x000fce00000006ff */
.L_x_89:
[----:B-1----:R1:W2:Y:S02]  /*11b80*/  SYNCS.PHASECHK.TRANS64.TRYWAIT P0, [R3+URZ], R0 ;  /* 0x00000000030075a7 */ /* 0x0022a4000800017f */
[----:B--2---:R-:W-:Y:S05]  /*11b90*/  @!P0 NANOSLEEP.SYNCS 0x989680 ;  /* 0x009896800000895d */ /* 0x004fea0003900000 */
[----:B------:R-:W2:Y:S02]  /*11ba0*/  @!P0 SYNCS.PHASECHK.TRANS64 P0, [R3+URZ], R0 ;  /* 0x00000000030085a7 */ /* 0x000ea4000800007f */
[----:B--2---:R-:W-:Y:S05]  /*11bb0*/  @!P0 BRA `(.L_x_89) ;  /* 0xfffffffc00f08947 */ /* 0x004fea000383ffff */
.L_x_85:
[----:B------:R-:W-:Y:S05]  /*11bc0*/  BSYNC B0 ;  /* 0x0000000000007941 */ /* 0x000fea0003800000 */
.L_x_84:
[----:B------:R-:W-:Y:S05]  /*11bd0*/  EXIT ;  /* 0x000000000000794d */ /* 0x000fea0003800000 */
.L_x_21:
[----:B-1----:R-:W-:-:S04]  /*11be0*/  IMAD.U32 R16, RZ, RZ, UR7 ;  /* 0x00000007ff107e24 */ /* 0x002fc8000f8e00ff */
[----:B------:R1:W2:Y:S03]  /*11bf0*/  SYNCS.PHASECHK.TRANS64.TRYWAIT P0, [R16+URZ], R15 ;  /* 0x0000000f100075a7 */ /* 0x0002a6000800017f */
[----:B--2---:R-:W-:Y:S05]  /*11c00*/  @!P0 NANOSLEEP.SYNCS 0x989680 ;  /* 0x009896800000895d */ /* 0x004fea0003900000 */
[----:B------:R-:W2:Y:S02]  /*11c10*/  @!P0 SYNCS.PHASECHK.TRANS64 P0, [R16+URZ], R15 ;  /* 0x0000000f100085a7 */ /* 0x000ea4000800007f */
[----:B--2---:R-:W-:Y:S05]  /*11c20*/  @!P0 BRA `(.L_x_21) ;  /* 0xfffffffc00ec8947 */ /* 0x004fea000383ffff */
[----:B------:R-:W-:Y:S05]  /*11c30*/  BRA `(.L_x_20) ;  /* 0xfffffefc00c07947 */ /* 0x000fea000383ffff */
.L_x_27:
[----:B-1----:R-:W-:-:S04]  /*11c40*/  IMAD.U32 R210, RZ, RZ, UR16 ;  /* 0x00000010ffd27e24 */ /* 0x002fc8000f8e00ff */
[----:B------:R1:W2:Y:S03]  /*11c50*/  SYNCS.PHASECHK.TRANS64.TRYWAIT P0, [R210+URZ], R209 ;  /* 0x000000d1d20075a7 */ /* 0x0002a6000800017f */
[----:B--2---:R-:W-:Y:S05]  /*11c60*/  @!P0 NANOSLEEP.SYNCS 0x989680 ;  /* 0x009896800000895d */ /* 0x004fea0003900000 */
[----:B------:R-:W2:Y:S02]  /*11c70*/  @!P0 SYNCS.PHASECHK.TRANS64 P0, [R210+URZ], R209 ;  /* 0x000000d1d20085a7 */ /* 0x000ea4000800007f */
[----:B--2---:R-:W-:Y:S05]  /*11c80*/  @!P0 BRA `(.L_x_27) ;  /* 0xfffffffc00ec8947 */ /* 0x004fea000383ffff */
[----:B------:R-:W-:Y:S05]  /*11c90*/  BRA `(.L_x_26) ;  /* 0xffffff1400787947 */ /* 0x000fea000383ffff */
.L_x_72:
[----:B------:R-:W-:Y:S01]  /*11ca0*/  BSSY B1, `(.L_x_90) ;  /* 0x0000006000017945 */ /* 0x000fe20003800000 */
[----:B------:R-:W-:-:S07]  /*11cb0*/  IMAD.MOV.U32 R2, RZ, RZ, -0x1 ;  /* 0xffffffffff027424 */ /* 0x000fce00078e00ff */
[----:B------:R-:W-:Y:S05]  /*11cc0*/  WARPSYNC.COLLECTIVE R2, `(.L_x_91) ;  /* 0x00000000020c7348 */ /* 0x000fea0003c00000 */
[----:B------:R-:W-:Y:S02]  /*11cd0*/  ELECT P0, UR62, PT ;  /* 0x00000000003e782f */ /* 0x000fe40003800000 */
[----:B------:R-:W-:Y:S01]  /*11ce0*/  MOV R2, UR62 ;  /* 0x0000003e00027c02 */ /* 0x000fe20008000f00 */
[----:B------:R-:W-:Y:S10]  /*11cf0*/  ENDCOLLECTIVE ;  /* 0x000000000000791b */ /* 0x000ff40003800000 */
.L_x_91:
[----:B------:R-:W-:Y:S05]  /*11d00*/  BSYNC B1 ;  /* 0x0000000000017941 */ /* 0x000fea0003800000 */
.L_x_90:
[----:B------:R-:W-:Y:S05]  /*11d10*/  BRA `(.L_x_92) ;  /* 0xfffffff000407947 */ /* 0x000fea000383ffff */
.L_x_75:
[----:B0-----:R0:W2:Y:S02]  /*11d20*/  SYNCS.PHASECHK.TRANS64.TRYWAIT P0, [R17+URZ+0x18], R4 ;  /* 0x00001804110075a7 */ /* 0x0010a4000800017f */
[----:B--2---:R-:W-:Y:S05]  /*11d30*/  @!P0 NANOSLEEP.SYNCS 0x989680 ;  /* 0x009896800000895d */ /* 0x004fea0003900000 */
[----:B------:R-:W2:Y:S02]  /*11d40*/  @!P0 SYNCS.PHASECHK.TRANS64 P0, [R17+URZ+0x18], R4 ;  /* 0x00001804110085a7 */ /* 0x000ea4000800007f */
[----:B--2---:R-:W-:Y:S05]  /*11d50*/  @!P0 BRA `(.L_x_75) ;  /* 0xfffffffc00f08947 */ /* 0x004fea000383ffff */
[----:B------:R-:W-:Y:S05]  /*11d60*/  BRA `(.L_x_93) ;  /* 0xfffffff000807947 */ /* 0x000fea000383ffff */
.L_x_83:
[----:B------:R-:W-:Y:S01]  /*11d70*/  BSSY B0, `(.L_x_94) ;  /* 0x0000006000007945 */ /* 0x000fe20003800000 */
[----:B------:R-:W-:-:S07]  /*11d80*/  IMAD.MOV.U32 R2, RZ, RZ, -0x1 ;  /* 0xffffffffff027424 */ /* 0x000fce00078e00ff */
[----:B------:R-:W-:Y:S05]  /*11d90*/  WARPSYNC.COLLECTIVE R2, `(.L_x_95) ;  /* 0x00000000020c7348 */ /* 0x000fea0003c00000 */
[----:B------:R-:W-:Y:S02]  /*11da0*/  ELECT P0, UR62, PT ;  /* 0x00000000003e782f */ /* 0x000fe40003800000 */
[----:B------:R-:W-:Y:S01]  /*11db0*/  MOV R2, UR62 ;  /* 0x0000003e00027c02 */ /* 0x000fe20008000f00 */
[----:B------:R-:W-:Y:S10]  /*11dc0*/  ENDCOLLECTIVE ;  /* 0x000000000000791b */ /* 0x000ff40003800000 */
.L_x_95:
[----:B------:R-:W-:Y:S05]  /*11dd0*/  BSYNC B0 ;  /* 0x0000000000007941 */ /* 0x000fea0003800000 */
.L_x_94:
[----:B------:R-:W-:Y:S05]  /*11de0*/  BRA `(.L_x_96) ;  /* 0xfffffff800ec7947 */ /* 0x000fea000383ffff */
.L_x_87:
[----:B0-----:R0:W1:Y:S02]  /*11df0*/  SYNCS.PHASECHK.TRANS64.TRYWAIT P0, [R7+URZ], R0 ;  /* 0x00000000070075a7 */ /* 0x001064000800017f */
[----:B-1----:R-:W-:Y:S05]  /*11e00*/  @!P0 NANOSLEEP.SYNCS 0x989680 ;  /* 0x009896800000895d */ /* 0x002fea0003900000 */
[----:B------:R-:W1:Y:S02]  /*11e10*/  @!P0 SYNCS.PHASECHK.TRANS64 P0, [R7+URZ], R0 ;  /* 0x00000000070085a7 */ /* 0x000e64000800007f */
[----:B-1----:R-:W-:Y:S05]  /*11e20*/  @!P0 BRA `(.L_x_87) ;  /* 0xfffffffc00f08947 */ /* 0x002fea000383ffff */
[----:B------:R-:W-:Y:S05]  /*11e30*/  BRA `(.L_x_97) ;  /* 0xfffffffc002c7947 */ /* 0x000fea000383ffff */
.L_x_88:
[----:B0-----:R0:W1:Y:S02]  /*11e40*/  SYNCS.PHASECHK.TRANS64.TRYWAIT P0, [R9+URZ], R4 ;  /* 0x00000004090075a7 */ /* 0x001064000800017f */
[----:B-1----:R-:W-:Y:S05]  /*11e50*/  @!P0 NANOSLEEP.SYNCS 0x989680 ;  /* 0x009896800000895d */ /* 0x002fea0003900000 */
[----:B------:R-:W1:Y:S02]  /*11e60*/  @!P0 SYNCS.PHASECHK.TRANS64 P0, [R9+URZ], R4 ;  /* 0x00000004090085a7 */ /* 0x000e64000800007f */
[----:B-1----:R-:W-:Y:S05]  /*11e70*/  @!P0 BRA `(.L_x_88) ;  /* 0xfffffffc00f08947 */ /* 0x002fea000383ffff */
[----:B------:R-:W-:Y:S05]  /*11e80*/  BRA `(.L_x_98) ;  /* 0xfffffffc00347947 */ /* 0x000fea000383ffff */
.L_x_99:
[----:B------:R-:W-:-:S00]  /*11e90*/  BRA `(.L_x_99) ;  /* 0xfffffffc00fc7947 */ /* 0x000fc0000383ffff */
[----:B------:R-:W-:-:S00]  /*11ea0*/  NOP ;  /* 0x0000000000007918 */ /* 0x000fc00000000000 */
        /* <DEDUP_REMOVED lines=13> */
.L_x_100:


//--------------------- .nv.shared._ZN7cutlass13device_kernelINS_4gemm6kernel13GemmUniversalIN4cute5tupleIJiiiiEEENS1_10collective13CollectiveMmaINS1_37MainloopSm90TmaGmmaWarpSpecializedFP8ILi3ENS5_IJNS4_1CILi2EEENSA_ILi1EEESC_EEENS1_35KernelTmaWarpSpecializedCooperativeEEENS5_IJNSA_ILi512EEENSA_ILi48EEENSA_ILi128EEEEEENS_12float_e4m3_tENS5_IJlSC_lEEESK_SL_NS4_8TiledMMAINS4_8MMA_AtomIJNS4_4SM904GMMA30MMA_64x16x32_F32E4M3E4M3_SS_TNILNSP_7ScaleInE1ELSR_1EEEEEENS4_6LayoutISD_NS5_IJSC_NSA_ILi0EEESV_EEEEENS5_IJNS4_10UnderscoreESY_SY_EEEEENS4_13SM90_TMA_LOADENS4_14ComposedLayoutINS4_7SwizzleILi3ELi4ELi3EEENS4_18smem_ptr_flag_bitsILi8EEENSU_INS5_IJNSA_ILi8EEESI_EEENS5_IJSI_SC_EEEEEEEvNS4_8identityENS4_23SM90_TMA_LOAD_MULTICASTES1B_vS1C_EENS_8epilogue10collective6detail29Sm90TmaWarpSpecializedAdapterINS1G_15DefaultEpilogueISK_SL_SL_NS1F_6thread17LinearCombinationISK_Li1EffLNS1K_9ScaleType4KindE0ELNS_15FloatRoundStyleE2ESK_EENS1_15EpilogueDefaultEEEEEvvEEEEvNT_6ParamsE --------------------------
	.section	.nv.shared._ZN7cutlass13device_kernelINS_4gemm6kernel13GemmUniversalIN4cute5tupleIJiiiiEEENS1_10collective13CollectiveMmaINS1_37MainloopSm90TmaGmmaWarpSpecializedFP8ILi3ENS5_IJNS4_1CILi2EEENSA_ILi1EEESC_EEENS1_35KernelTmaWarpSpecializedCooperativeEEENS5_IJNSA_ILi512EEENSA_ILi48EEENSA_ILi128EEEEEENS_12float_e4m3_tENS5_IJlSC_lEEESK_SL_NS4_8TiledMMAINS4_8MMA_AtomIJNS4_4SM904GMMA30MMA_64x16x32_F32E4M3E4M3_SS_TNILNSP_7ScaleInE1ELSR_1EEEEEENS4_6LayoutISD_NS5_IJSC_NSA_ILi0EEESV_EEEEENS5_IJNS4_10UnderscoreESY_SY_EEEEENS4_13SM90_TMA_LOADENS4_14ComposedLayoutINS4_7SwizzleILi3ELi4ELi3EEENS4_18smem_ptr_flag_bitsILi8EEENSU_INS5_IJNSA_ILi8EEESI_EEENS5_IJSI_SC_EEEEEEEvNS4_8identityENS4_23SM90_TMA_LOAD_MULTICASTES1B_vS1C_EENS_8epilogue10collective6detail29Sm90TmaWarpSpecializedAdapterINS1G_15DefaultEpilogueISK_SL_SL_NS1F_6thread17LinearCombinationISK_Li1EffLNS1K_9ScaleType4KindE0ELNS_15FloatRoundStyleE2ESK_EENS1_15EpilogueDefaultEEEEEvvEEEEvNT_6ParamsE,"aw",@nobits
	.sectionflags	@""
	.align	16
	.zero		1024


//--------------------- .nv.shared.reserved.0     --------------------------
	.section	.nv.shared.reserved.0,"aw",@nobits
	.weak		__nv_reservedSMEM_offset_0_alias
	.size		__nv_reservedSMEM_offset_0_alias, 0, 0
	.other		__nv_reservedSMEM_offset_0_alias,@"STO_CUDA_RESERVED_SHARED STV_DEFAULT"
__nv_reservedSMEM_offset_0_alias:
	.zero		0


//--------------------- .nv.global                --------------------------
	.section	.nv.global,"aw",@nobits
.nv.global:
	.type		_ZN40_INTERNAL_980793f4_4_k_cu_9eedcdf5_142394cute1_E,@object
	.size		_ZN40_INTERNAL_980793f4_4_k_cu_9eedcdf5_142394cute1_E,(_ZN40_INTERNAL_980793f4_4_k_cu_9eedcdf5_142394cuda3std3__45__cpo6cbeginE - _ZN40_INTERNAL_980793f4_4_k_cu_9eedcdf5_142394cute1_E)
_ZN40_INTERNAL_980793f4_4_k_cu_9eedcdf5_142394cute1_E:
	.zero		1
	.type		_ZN40_INTERNAL_980793f4_4_k_cu_9eedcdf5_142394cuda3std3__45__cpo6cbeginE,@object
	.size		_ZN40_INTERNAL_980793f4_4_k_cu_9eedcdf5_142394cuda3std3__45__cpo6cbeginE,(_ZN40_INTERNAL_980793f4_4_k_cu_9eedcdf5_142394cuda3std3__48in_placeE - _ZN40_INTERNAL_980793f4_4_k_cu_9eedcdf5_142394cuda3std3__45__cpo6cbeginE)
_ZN40_INTERNAL_980793f4_4_k_cu_9eedcdf5_142394cuda3std3__45__cpo6cbeginE:
	.zero		1
	.type		_ZN40_INTERNAL_980793f4_4_k_cu_9eedcdf5_142394cuda3std3__48in_placeE,@object
	.size		_ZN40_INTERNAL_980793f4_4_k_cu_9eedcdf5_142394cuda3std3__48in_placeE,(_ZN40_INTERNAL_980793f4_4_k_cu_9eedcdf5_142394cuda3std6ranges3__45__cpo9iter_moveE - _ZN40_INTERNAL_980793f4_4_k_cu_9eedcdf5_142394cuda3std3__48in_placeE)
_ZN40_INTERNAL_980793f4_4_k_cu_9eedcdf5_142394cuda3std3__48in_placeE:
	.zero		1
	.type		_ZN40_INTERNAL_980793f4_4_k_cu_9eedcdf5_142394cuda3std6ranges3__45__cpo9iter_moveE,@object
	.size		_ZN40_INTERNAL_980793f4_4_k_cu_9eedcdf5_142394cuda3std6ranges3__45__cpo9iter_moveE,(_ZN40_INTERNAL_980793f4_4_k_cu_9eedcdf5_142394cuda3std3__45__cpo5beginE - _ZN40_INTERNAL_980793f4_4_k_cu_9eedcdf5_142394cuda3std6ranges3__45__cpo9iter_moveE)
_ZN40_INTERNAL_980793f4_4_k_cu_9eedcdf5_142394cuda3std6ranges3__45__cpo9iter_moveE:
	.zero		1
	.type		_ZN40_INTERNAL_980793f4_4_k_cu_9eedcdf5_142394cuda3std3__45__cpo5beginE,@object
	.size		_ZN40_INTERNAL_980793f4_4_k_cu_9eedcdf5_142394cuda3std3__45__cpo5beginE,(_ZN40_INTERNAL_980793f4_4_k_cu_9eedcdf5_142394cuda3std3__442_GLOBAL__N__980793f4_4_k_cu_9eedcdf5_142396ignoreE - _ZN40_INTERNAL_980793f4_4_k_cu_9eedcdf5_142394cuda3std3__45__cpo5beginE)
_ZN40_INTERNAL_980793f4_4_k_cu_9eedcdf5_142394cuda3std3__45__cpo5beginE:
	.zero		1
	.type		_ZN40_INTERNAL_980793f4_4_k_cu_9eedcdf5_142394cuda3std3__442_GLOBAL__N__980793f4_4_k_cu_9eedcdf5_142396ignoreE,@object
	.size		_ZN40_INTERNAL_980793f4_4_k_cu_9eedcdf5_142394cuda3std3__442_GLOBAL__N__980793f4_4_k_cu_9eedcdf5_142396ignoreE,(_ZN40_INTERNAL_980793f4_4_k_cu_9eedcdf5_142394cute7productE - _ZN40_INTERNAL_980793f4_4_k_cu_9eedcdf5_142394cuda3std3__442_GLOBAL__N__980793f4_4_k_cu_9eedcdf5_142396ignoreE)
_ZN40_INTERNAL_980793f4_4_k_cu_9eedcdf5_142394cuda3std3__442_GLOBAL__N__980793f4_4_k_cu_9eedcdf5_142396ignoreE:
	.zero		1
	.type		_ZN40_INTERNAL_980793f4_4_k_cu_9eedcdf5_142394cute7productE,@object
	.size		_ZN40_INTERNAL_980793f4_4_k_cu_9eedcdf5_142394cute7productE,(_ZN40_INTERNAL_980793f4_4_k_cu_9eedcdf5_142394cuda3std3__45__cpo3endE - _ZN40_INTERNAL_980793f4_4_k_cu_9eedcdf5_142394cute7productE)
_ZN40_INTERNAL_980793f4_4_k_cu_9eedcdf5_142394cute7productE:
	.zero		1
	.type		_ZN40_INTERNAL_980793f4_4_k_cu_9eedcdf5_142394cuda3std3__45__cpo3endE,@object
	.size		_ZN40_INTERNAL_980793f4_4_k_cu_9eedcdf5_142394cuda3std3__45__cpo3endE,(_ZN40_INTERNAL_980793f4_4_k_cu_9eedcdf5_142394cuda3std3__419piecewise_constructE - _ZN40_INTERNAL_980793f4_4_k_cu_9eedcdf5_142394cuda3std3__45__cpo3endE)
_ZN40_INTERNAL_980793f4_4_k_cu_9eedcdf5_142394cuda3std3__45__cpo3endE:
	.zero		1
	.type		_ZN40_INTERNAL_980793f4_4_k_cu_9eedcdf5_142394cuda3std3__419piecewise_constructE,@object
	.size		_ZN40_INTERNAL_980793f4_4_k_cu_9eedcdf5_142394cuda3std3__419piecewise_constructE,(_ZN40_INTERNAL_980793f4_4_k_cu_9eedcdf5_142394cuda3std3__45__cpo4cendE - _ZN40_INTERNAL_980793f4_4_k_cu_9eedcdf5_142394cuda3std3__419piecewise_constructE)
_ZN40_INTERNAL_980793f4_4_k_cu_9eedcdf5_142394cuda3std3__419piecewise_constructE:
	.zero		1
	.type		_ZN40_INTERNAL_980793f4_4_k_cu_9eedcdf5_142394cuda3std3__45__cpo4cendE,@object
	.size		_ZN40_INTERNAL_980793f4_4_k_cu_9eedcdf5_142394cuda3std3__45__cpo4cendE,(_ZN40_INTERNAL_980793f4_4_k_cu_9eedcdf5_142394cuda3std6ranges3__45__cpo4swapE - _ZN40_INTERNAL_980793f4_4_k_cu_9eedcdf5_142394cuda3std3__45__cpo4cendE)
_ZN40_INTERNAL_980793f4_4_k_cu_9eedcdf5_142394cuda3std3__45__cpo4cendE:
	.zero		1
	.type		_ZN40_INTERNAL_980793f4_4_k_cu_9eedcdf5_142394cuda3std6ranges3__45__cpo4swapE,@object
	.size		_ZN40_INTERNAL_980793f4_4_k_cu_9eedcdf5_142394cuda3std6ranges3__45__cpo4swapE,(.L_7 - _ZN40_INTERNAL_980793f4_4_k_cu_9eedcdf5_142394cuda3std6ranges3__45__cpo4swapE)
_ZN40_INTERNAL_980793f4_4_k_cu_9eedcdf5_142394cuda3std6ranges3__45__cpo4swapE:
	.zero		1
.L_7:


//--------------------- .nv.constant0._ZN7cutlass13device_kernelINS_4gemm6kernel13GemmUniversalIN4cute5tupleIJiiiiEEENS1_10collective13CollectiveMmaINS1_37MainloopSm90TmaGmmaWarpSpecializedFP8ILi3ENS5_IJNS4_1CILi2EEENSA_ILi1EEESC_EEENS1_35KernelTmaWarpSpecializedCooperativeEEENS5_IJNSA_ILi512EEENSA_ILi48EEENSA_ILi128EEEEEENS_12float_e4m3_tENS5_IJlSC_lEEESK_SL_NS4_8TiledMMAINS4_8MMA_AtomIJNS4_4SM904GMMA30MMA_64x16x32_F32E4M3E4M3_SS_TNILNSP_7ScaleInE1ELSR_1EEEEEENS4_6LayoutISD_NS5_IJSC_NSA_ILi0EEESV_EEEEENS5_IJNS4_10UnderscoreESY_SY_EEEEENS4_13SM90_TMA_LOADENS4_14ComposedLayoutINS4_7SwizzleILi3ELi4ELi3EEENS4_18smem_ptr_flag_bitsILi8EEENSU_INS5_IJNSA_ILi8EEESI_EEENS5_IJSI_SC_EEEEEEEvNS4_8identityENS4_23SM90_TMA_LOAD_MULTICASTES1B_vS1C_EENS_8epilogue10collective6detail29Sm90TmaWarpSpecializedAdapterINS1G_15DefaultEpilogueISK_SL_SL_NS1F_6thread17LinearCombinationISK_Li1EffLNS1K_9ScaleType4KindE0ELNS_15FloatRoundStyleE2ESK_EENS1_15EpilogueDefaultEEEEEvvEEEEvNT_6ParamsE --------------------------
	.section	.nv.constant0._ZN7cutlass13device_kernelINS_4gemm6kernel13GemmUniversalIN4cute5tupleIJiiiiEEENS1_10collective13CollectiveMmaINS1_37MainloopSm90TmaGmmaWarpSpecializedFP8ILi3ENS5_IJNS4_1CILi2EEENSA_ILi1EEESC_EEENS1_35KernelTmaWarpSpecializedCooperativeEEENS5_IJNSA_ILi512EEENSA_ILi48EEENSA_ILi128EEEEEENS_12float_e4m3_tENS5_IJlSC_lEEESK_SL_NS4_8TiledMMAINS4_8MMA_AtomIJNS4_4SM904GMMA30MMA_64x16x32_F32E4M3E4M3_SS_TNILNSP_7ScaleInE1ELSR_1EEEEEENS4_6LayoutISD_NS5_IJSC_NSA_ILi0EEESV_EEEEENS5_IJNS4_10UnderscoreESY_SY_EEEEENS4_13SM90_TMA_LOADENS4_14ComposedLayoutINS4_7SwizzleILi3ELi4ELi3EEENS4_18smem_ptr_flag_bitsILi8EEENSU_INS5_IJNSA_ILi8EEESI_EEENS5_IJSI_SC_EEEEEEEvNS4_8identityENS4_23SM90_TMA_LOAD_MULTICASTES1B_vS1C_EENS_8epilogue10collective6detail29Sm90TmaWarpSpecializedAdapterINS1G_15DefaultEpilogueISK_SL_SL_NS1F_6thread17LinearCombinationISK_Li1EffLNS1K_9ScaleType4KindE0ELNS_15FloatRoundStyleE2ESK_EENS1_15EpilogueDefaultEEEEEvvEEEEvNT_6ParamsE,"a",@progbits
	.sectionflags	@""
	.align	4
.nv.constant0._ZN7cutlass13device_kernelINS_4gemm6kernel13GemmUniversalIN4cute5tupleIJiiiiEEENS1_10collective13CollectiveMmaINS1_37MainloopSm90TmaGmmaWarpSpecializedFP8ILi3ENS5_IJNS4_1CILi2EEENSA_ILi1EEESC_EEENS1_35KernelTmaWarpSpecializedCooperativeEEENS5_IJNSA_ILi512EEENSA_ILi48EEENSA_ILi128EEEEEENS_12float_e4m3_tENS5_IJlSC_lEEESK_SL_NS4_8TiledMMAINS4_8MMA_AtomIJNS4_4SM904GMMA30MMA_64x16x32_F32E4M3E4M3_SS_TNILNSP_7ScaleInE1ELSR_1EEEEEENS4_6LayoutISD_NS5_IJSC_NSA_ILi0EEESV_EEEEENS5_IJNS4_10UnderscoreESY_SY_EEEEENS4_13SM90_TMA_LOADENS4_14ComposedLayoutINS4_7SwizzleILi3ELi4ELi3EEENS4_18smem_ptr_flag_bitsILi8EEENSU_INS5_IJNSA_ILi8EEESI_EEENS5_IJSI_SC_EEEEEEEvNS4_8identityENS4_23SM90_TMA_LOAD_MULTICASTES1B_vS1C_EENS_8epilogue10collective6detail29Sm90TmaWarpSpecializedAdapterINS1G_15DefaultEpilogueISK_SL_SL_NS1F_6thread17LinearCombinationISK_Li1EffLNS1K_9ScaleType4KindE0ELNS_15FloatRoundStyleE2ESK_EENS1_15EpilogueDefaultEEEEEvvEEEEvNT_6ParamsE:
	.zero		1664


//--------------------- SYMBOLS --------------------------

	.type		.nv.reservedSmem.offset0,@object
	.size		.nv.reservedSmem.offset0,0x4
